//
// Generated by NVIDIA NVVM Compiler
//
// Compiler Build ID: CL-36424714
// Cuda compilation tools, release 13.0, V13.0.88
// Based on NVVM 20.0.0
//

.version 9.0
.target sm_100
.address_size 64

	// .globl	_Z8isSortedPKjiPb
// _ZZN3cub18CUB_300001_SM_10006detail10radix_sort31DeviceRadixSortSingleTileKernelINS1_5radix10policy_hubIjNS0_8NullTypeEyE10Policy1000ELNS0_9SortOrderE0EjS6_yNS1_21identity_decomposer_tEEEvPKT1_PSB_PKT2_PSF_T3_iiT4_E12temp_storage has been demoted
// _ZZN3cub18CUB_300001_SM_10006detail10radix_sort30DeviceRadixSortHistogramKernelINS1_5radix10policy_hubIjNS0_8NullTypeEyE10Policy1000ELNS0_9SortOrderE0EjyNS1_21identity_decomposer_tEEEvPT2_PKT1_SB_iiT3_E12temp_storage has been demoted
// _ZZN3cub18CUB_300001_SM_10006detail10radix_sort33DeviceRadixSortExclusiveSumKernelINS1_5radix10policy_hubIjNS0_8NullTypeEyE10Policy1000EyEEvPT0_E12temp_storage has been demoted
// _ZZN3cub18CUB_300001_SM_10006detail10radix_sort29DeviceRadixSortOnesweepKernelINS1_5radix10policy_hubIjNS0_8NullTypeEyE10Policy1000ELNS0_9SortOrderE0EjS6_yiiNS1_21identity_decomposer_tEEEvPT5_SC_PT3_PKSD_PT1_PKSH_PT2_PKSL_T4_iiT6_E1s has been demoted
.global .align 1 .b8 _ZN34_INTERNAL_6bb321d1_4_k_cu_e1258c594cuda3std3__45__cpo5beginE[1];
.global .align 1 .b8 _ZN34_INTERNAL_6bb321d1_4_k_cu_e1258c594cuda3std3__45__cpo3endE[1];
.global .align 1 .b8 _ZN34_INTERNAL_6bb321d1_4_k_cu_e1258c594cuda3std3__45__cpo6cbeginE[1];
.global .align 1 .b8 _ZN34_INTERNAL_6bb321d1_4_k_cu_e1258c594cuda3std3__45__cpo4cendE[1];
.global .align 1 .b8 _ZN34_INTERNAL_6bb321d1_4_k_cu_e1258c594cuda3std3__45__cpo6rbeginE[1];
.global .align 1 .b8 _ZN34_INTERNAL_6bb321d1_4_k_cu_e1258c594cuda3std3__45__cpo4rendE[1];
.global .align 1 .b8 _ZN34_INTERNAL_6bb321d1_4_k_cu_e1258c594cuda3std3__45__cpo7crbeginE[1];
.global .align 1 .b8 _ZN34_INTERNAL_6bb321d1_4_k_cu_e1258c594cuda3std3__45__cpo5crendE[1];
.global .align 1 .b8 _ZN34_INTERNAL_6bb321d1_4_k_cu_e1258c594cuda3std3__436_GLOBAL__N__6bb321d1_4_k_cu_e1258c596ignoreE[1];
.global .align 1 .b8 _ZN34_INTERNAL_6bb321d1_4_k_cu_e1258c594cuda3std3__419piecewise_constructE[1];
.global .align 1 .b8 _ZN34_INTERNAL_6bb321d1_4_k_cu_e1258c594cuda3std3__48in_placeE[1];
.global .align 1 .b8 _ZN34_INTERNAL_6bb321d1_4_k_cu_e1258c594cuda3std3__420unreachable_sentinelE[1];
.global .align 1 .b8 _ZN34_INTERNAL_6bb321d1_4_k_cu_e1258c594cuda3std3__47nulloptE[1];
.global .align 1 .b8 _ZN34_INTERNAL_6bb321d1_4_k_cu_e1258c594cuda3std3__48unexpectE[1];
.global .align 1 .b8 _ZN34_INTERNAL_6bb321d1_4_k_cu_e1258c594cuda3std6ranges3__45__cpo4swapE[1];
.global .align 1 .b8 _ZN34_INTERNAL_6bb321d1_4_k_cu_e1258c594cuda3std6ranges3__45__cpo9iter_moveE[1];
.global .align 1 .b8 _ZN34_INTERNAL_6bb321d1_4_k_cu_e1258c594cuda3std6ranges3__45__cpo5beginE[1];
.global .align 1 .b8 _ZN34_INTERNAL_6bb321d1_4_k_cu_e1258c594cuda3std6ranges3__45__cpo3endE[1];
.global .align 1 .b8 _ZN34_INTERNAL_6bb321d1_4_k_cu_e1258c594cuda3std6ranges3__45__cpo6cbeginE[1];
.global .align 1 .b8 _ZN34_INTERNAL_6bb321d1_4_k_cu_e1258c594cuda3std6ranges3__45__cpo4cendE[1];
.global .align 1 .b8 _ZN34_INTERNAL_6bb321d1_4_k_cu_e1258c594cuda3std6ranges3__45__cpo7advanceE[1];
.global .align 1 .b8 _ZN34_INTERNAL_6bb321d1_4_k_cu_e1258c594cuda3std6ranges3__45__cpo9iter_swapE[1];
.global .align 1 .b8 _ZN34_INTERNAL_6bb321d1_4_k_cu_e1258c594cuda3std6ranges3__45__cpo4nextE[1];
.global .align 1 .b8 _ZN34_INTERNAL_6bb321d1_4_k_cu_e1258c594cuda3std6ranges3__45__cpo4prevE[1];
.global .align 1 .b8 _ZN34_INTERNAL_6bb321d1_4_k_cu_e1258c594cuda3std6ranges3__45__cpo4dataE[1];
.global .align 1 .b8 _ZN34_INTERNAL_6bb321d1_4_k_cu_e1258c594cuda3std6ranges3__45__cpo5cdataE[1];
.global .align 1 .b8 _ZN34_INTERNAL_6bb321d1_4_k_cu_e1258c594cuda3std6ranges3__45__cpo4sizeE[1];
.global .align 1 .b8 _ZN34_INTERNAL_6bb321d1_4_k_cu_e1258c594cuda3std6ranges3__45__cpo5ssizeE[1];
.global .align 1 .b8 _ZN34_INTERNAL_6bb321d1_4_k_cu_e1258c594cuda3std6ranges3__45__cpo8distanceE[1];
.global .align 1 .b8 _ZN34_INTERNAL_6bb321d1_4_k_cu_e1258c596thrust24THRUST_300001_SM_1000_NS6system6detail10sequential3seqE[1];
.global .align 1 .b8 _ZN34_INTERNAL_6bb321d1_4_k_cu_e1258c596thrust24THRUST_300001_SM_1000_NS6system3cpp3parE[1];
.global .align 1 .b8 _ZN34_INTERNAL_6bb321d1_4_k_cu_e1258c596thrust24THRUST_300001_SM_1000_NS8cuda_cub3parE[1];
.global .align 1 .b8 _ZN34_INTERNAL_6bb321d1_4_k_cu_e1258c596thrust24THRUST_300001_SM_1000_NS8cuda_cub10par_nosyncE[1];
.global .align 1 .b8 _ZN34_INTERNAL_6bb321d1_4_k_cu_e1258c596thrust24THRUST_300001_SM_1000_NS12placeholders2_1E[1];
.global .align 1 .b8 _ZN34_INTERNAL_6bb321d1_4_k_cu_e1258c596thrust24THRUST_300001_SM_1000_NS12placeholders2_2E[1];
.global .align 1 .b8 _ZN34_INTERNAL_6bb321d1_4_k_cu_e1258c596thrust24THRUST_300001_SM_1000_NS12placeholders2_3E[1];
.global .align 1 .b8 _ZN34_INTERNAL_6bb321d1_4_k_cu_e1258c596thrust24THRUST_300001_SM_1000_NS12placeholders2_4E[1];
.global .align 1 .b8 _ZN34_INTERNAL_6bb321d1_4_k_cu_e1258c596thrust24THRUST_300001_SM_1000_NS12placeholders2_5E[1];
.global .align 1 .b8 _ZN34_INTERNAL_6bb321d1_4_k_cu_e1258c596thrust24THRUST_300001_SM_1000_NS12placeholders2_6E[1];
.global .align 1 .b8 _ZN34_INTERNAL_6bb321d1_4_k_cu_e1258c596thrust24THRUST_300001_SM_1000_NS12placeholders2_7E[1];
.global .align 1 .b8 _ZN34_INTERNAL_6bb321d1_4_k_cu_e1258c596thrust24THRUST_300001_SM_1000_NS12placeholders2_8E[1];
.global .align 1 .b8 _ZN34_INTERNAL_6bb321d1_4_k_cu_e1258c596thrust24THRUST_300001_SM_1000_NS12placeholders2_9E[1];
.global .align 1 .b8 _ZN34_INTERNAL_6bb321d1_4_k_cu_e1258c596thrust24THRUST_300001_SM_1000_NS12placeholders3_10E[1];
.global .align 1 .b8 _ZN34_INTERNAL_6bb321d1_4_k_cu_e1258c596thrust24THRUST_300001_SM_1000_NS3seqE[1];
.global .align 1 .b8 _ZN34_INTERNAL_6bb321d1_4_k_cu_e1258c596thrust24THRUST_300001_SM_1000_NS6deviceE[1];
.extern .shared .align 16 .b8 s_hist[];
.extern .shared .align 16 .b8 s_in[];
.extern .shared .align 16 .b8 s_data[];

.visible .entry _Z8isSortedPKjiPb(
	.param .u64 .ptr .align 1 _Z8isSortedPKjiPb_param_0,
	.param .u32 _Z8isSortedPKjiPb_param_1,
	.param .u64 .ptr .align 1 _Z8isSortedPKjiPb_param_2
)
{
	.reg .pred 	%p<3>;
	.reg .b16 	%rs<2>;
	.reg .b32 	%r<9>;
	.reg .b64 	%rd<7>;

	ld.param.u64 	%rd1, [_Z8isSortedPKjiPb_param_0];
	ld.param.u32 	%r2, [_Z8isSortedPKjiPb_param_1];
	ld.param.u64 	%rd2, [_Z8isSortedPKjiPb_param_2];
	mov.u32 	%r3, %ctaid.x;
	mov.u32 	%r4, %ntid.x;
	mov.u32 	%r5, %tid.x;
	mad.lo.s32 	%r1, %r3, %r4, %r5;
	add.s32 	%r6, %r2, -1;
	setp.ge.s32 	%p1, %r1, %r6;
	@%p1 bra 	$L__BB0_3;
	cvta.to.global.u64 	%rd3, %rd1;
	mul.wide.s32 	%rd4, %r1, 4;
	add.s64 	%rd5, %rd3, %rd4;
	ld.global.u32 	%r7, [%rd5];
	ld.global.u32 	%r8, [%rd5+4];
	setp.le.u32 	%p2, %r7, %r8;
	@%p2 bra 	$L__BB0_3;
	cvta.to.global.u64 	%rd6, %rd2;
	mov.b16 	%rs1, 0;
	st.global.u8 	[%rd6], %rs1;
$L__BB0_3:
	ret;

}
	// .globl	_Z17computeHistKernelPKjiPjii
.visible .entry _Z17computeHistKernelPKjiPjii(
	.param .u64 .ptr .align 1 _Z17computeHistKernelPKjiPjii_param_0,
	.param .u32 _Z17computeHistKernelPKjiPjii_param_1,
	.param .u64 .ptr .align 1 _Z17computeHistKernelPKjiPjii_param_2,
	.param .u32 _Z17computeHistKernelPKjiPjii_param_3,
	.param .u32 _Z17computeHistKernelPKjiPjii_param_4
)
{
	.reg .pred 	%p<6>;
	.reg .b32 	%r<32>;
	.reg .b64 	%rd<9>;

	ld.param.u64 	%rd2, [_Z17computeHistKernelPKjiPjii_param_0];
	ld.param.u32 	%r10, [_Z17computeHistKernelPKjiPjii_param_1];
	ld.param.u64 	%rd3, [_Z17computeHistKernelPKjiPjii_param_2];
	ld.param.u32 	%r11, [_Z17computeHistKernelPKjiPjii_param_3];
	ld.param.u32 	%r12, [_Z17computeHistKernelPKjiPjii_param_4];
	mov.u32 	%r1, %ctaid.x;
	mov.u32 	%r2, %ntid.x;
	mov.u32 	%r31, %tid.x;
	mad.lo.s32 	%r4, %r1, %r2, %r31;
	setp.ge.s32 	%p1, %r31, %r11;
	@%p1 bra 	$L__BB1_3;
	mov.u32 	%r30, %r31;
$L__BB1_2:
	shl.b32 	%r13, %r30, 2;
	mov.u32 	%r14, s_hist;
	add.s32 	%r15, %r14, %r13;
	mov.b32 	%r16, 0;
	st.shared.u32 	[%r15], %r16;
	add.s32 	%r30, %r30, %r2;
	setp.lt.s32 	%p2, %r30, %r11;
	@%p2 bra 	$L__BB1_2;
$L__BB1_3:
	bar.sync 	0;
	setp.ge.s32 	%p3, %r4, %r10;
	@%p3 bra 	$L__BB1_5;
	cvta.to.global.u64 	%rd4, %rd2;
	mul.wide.s32 	%rd5, %r4, 4;
	add.s64 	%rd6, %rd4, %rd5;
	ld.global.u32 	%r17, [%rd6];
	shr.u32 	%r18, %r17, %r12;
	add.s32 	%r19, %r11, -1;
	and.b32  	%r20, %r18, %r19;
	shl.b32 	%r21, %r20, 2;
	mov.u32 	%r22, s_hist;
	add.s32 	%r23, %r22, %r21;
	atom.shared.add.u32 	%r24, [%r23], 1;
$L__BB1_5:
	setp.ge.s32 	%p4, %r31, %r11;
	bar.sync 	0;
	@%p4 bra 	$L__BB1_8;
	mov.u32 	%r7, %nctaid.x;
	cvta.to.global.u64 	%rd1, %rd3;
	mov.u32 	%r26, s_hist;
$L__BB1_7:
	shl.b32 	%r25, %r31, 2;
	add.s32 	%r27, %r26, %r25;
	ld.shared.u32 	%r28, [%r27];
	mad.lo.s32 	%r29, %r31, %r7, %r1;
	mul.wide.u32 	%rd7, %r29, 4;
	add.s64 	%rd8, %rd1, %rd7;
	st.global.u32 	[%rd8], %r28;
	add.s32 	%r31, %r31, %r2;
	setp.lt.s32 	%p5, %r31, %r11;
	@%p5 bra 	$L__BB1_7;
$L__BB1_8:
	ret;

}
	// .globl	_Z13scanBlkKernelPjiS_S_
.visible .entry _Z13scanBlkKernelPjiS_S_(
	.param .u64 .ptr .align 1 _Z13scanBlkKernelPjiS_S__param_0,
	.param .u32 _Z13scanBlkKernelPjiS_S__param_1,
	.param .u64 .ptr .align 1 _Z13scanBlkKernelPjiS_S__param_2,
	.param .u64 .ptr .align 1 _Z13scanBlkKernelPjiS_S__param_3
)
{
	.reg .pred 	%p<9>;
	.reg .b32 	%r<29>;
	.reg .b64 	%rd<13>;

	ld.param.u64 	%rd1, [_Z13scanBlkKernelPjiS_S__param_0];
	ld.param.u32 	%r12, [_Z13scanBlkKernelPjiS_S__param_1];
	ld.param.u64 	%rd2, [_Z13scanBlkKernelPjiS_S__param_2];
	ld.param.u64 	%rd3, [_Z13scanBlkKernelPjiS_S__param_3];
	mov.u32 	%r1, %ctaid.x;
	mov.u32 	%r2, %ntid.x;
	mov.u32 	%r3, %tid.x;
	mad.lo.s32 	%r4, %r1, %r2, %r3;
	setp.ge.s32 	%p1, %r4, %r12;
	@%p1 bra 	$L__BB2_11;
	cvta.to.global.u64 	%rd4, %rd1;
	mul.wide.s32 	%rd5, %r4, 4;
	add.s64 	%rd6, %rd4, %rd5;
	ld.global.u32 	%r13, [%rd6];
	shl.b32 	%r14, %r3, 2;
	mov.u32 	%r15, s_in;
	add.s32 	%r5, %r15, %r14;
	st.shared.u32 	[%r5], %r13;
	bar.sync 	0;
	setp.lt.u32 	%p2, %r2, 2;
	@%p2 bra 	$L__BB2_8;
	mov.b32 	%r27, 1;
$L__BB2_3:
	setp.lt.u32 	%p3, %r3, %r27;
	@%p3 bra 	$L__BB2_5;
	sub.s32 	%r18, %r3, %r27;
	shl.b32 	%r19, %r18, 2;
	add.s32 	%r21, %r15, %r19;
	ld.shared.u32 	%r28, [%r21];
$L__BB2_5:
	setp.lt.u32 	%p4, %r3, %r27;
	bar.sync 	0;
	@%p4 bra 	$L__BB2_7;
	ld.shared.u32 	%r22, [%r5];
	add.s32 	%r23, %r22, %r28;
	st.shared.u32 	[%r5], %r23;
$L__BB2_7:
	bar.sync 	0;
	shl.b32 	%r27, %r27, 1;
	setp.lt.u32 	%p5, %r27, %r2;
	@%p5 bra 	$L__BB2_3;
$L__BB2_8:
	setp.eq.s64 	%p6, %rd3, 0;
	add.s32 	%r24, %r2, -1;
	setp.ne.s32 	%p7, %r3, %r24;
	ld.shared.u32 	%r11, [%r5];
	or.pred  	%p8, %p6, %p7;
	@%p8 bra 	$L__BB2_10;
	cvta.to.global.u64 	%rd7, %rd3;
	mul.wide.u32 	%rd8, %r1, 4;
	add.s64 	%rd9, %rd7, %rd8;
	st.global.u32 	[%rd9], %r11;
$L__BB2_10:
	cvta.to.global.u64 	%rd10, %rd2;
	add.s64 	%rd12, %rd10, %rd5;
	st.global.u32 	[%rd12], %r11;
$L__BB2_11:
	ret;

}
	// .globl	_Z10addBlkSumsPjiS_
.visible .entry _Z10addBlkSumsPjiS_(
	.param .u64 .ptr .align 1 _Z10addBlkSumsPjiS__param_0,
	.param .u32 _Z10addBlkSumsPjiS__param_1,
	.param .u64 .ptr .align 1 _Z10addBlkSumsPjiS__param_2
)
{
	.reg .pred 	%p<2>;
	.reg .b32 	%r<9>;
	.reg .b64 	%rd<9>;

	ld.param.u64 	%rd1, [_Z10addBlkSumsPjiS__param_0];
	ld.param.u32 	%r3, [_Z10addBlkSumsPjiS__param_1];
	ld.param.u64 	%rd2, [_Z10addBlkSumsPjiS__param_2];
	mov.u32 	%r1, %ctaid.x;
	mov.u32 	%r4, %ntid.x;
	mov.u32 	%r5, %tid.x;
	mad.lo.s32 	%r2, %r1, %r4, %r5;
	setp.ge.s32 	%p1, %r2, %r3;
	@%p1 bra 	$L__BB3_2;
	cvta.to.global.u64 	%rd3, %rd2;
	cvta.to.global.u64 	%rd4, %rd1;
	mul.wide.u32 	%rd5, %r1, 4;
	add.s64 	%rd6, %rd3, %rd5;
	ld.global.u32 	%r6, [%rd6];
	mul.wide.s32 	%rd7, %r2, 4;
	add.s64 	%rd8, %rd4, %rd7;
	ld.global.u32 	%r7, [%rd8];
	add.s32 	%r8, %r7, %r6;
	st.global.u32 	[%rd8], %r8;
$L__BB3_2:
	ret;

}
	// .globl	_Z11inBlockSortPjiiii
.visible .entry _Z11inBlockSortPjiiii(
	.param .u64 .ptr .align 1 _Z11inBlockSortPjiiii_param_0,
	.param .u32 _Z11inBlockSortPjiiii_param_1,
	.param .u32 _Z11inBlockSortPjiiii_param_2,
	.param .u32 _Z11inBlockSortPjiiii_param_3,
	.param .u32 _Z11inBlockSortPjiiii_param_4
)
{
	.reg .pred 	%p<32>;
	.reg .b32 	%r<111>;
	.reg .b64 	%rd<5>;

	ld.param.u64 	%rd2, [_Z11inBlockSortPjiiii_param_0];
	ld.param.u32 	%r38, [_Z11inBlockSortPjiiii_param_1];
	ld.param.u32 	%r35, [_Z11inBlockSortPjiiii_param_2];
	ld.param.u32 	%r36, [_Z11inBlockSortPjiiii_param_3];
	ld.param.u32 	%r37, [_Z11inBlockSortPjiiii_param_4];
	cvta.to.global.u64 	%rd3, %rd2;
	mov.u32 	%r39, %ctaid.x;
	mov.u32 	%r1, %ntid.x;
	mov.u32 	%r2, %tid.x;
	mad.lo.s32 	%r40, %r39, %r1, %r2;
	setp.lt.s32 	%p1, %r40, %r38;
	mul.wide.s32 	%rd4, %r40, 4;
	add.s64 	%rd1, %rd3, %rd4;
	shl.b32 	%r41, %r2, 2;
	mov.u32 	%r42, s_data;
	add.s32 	%r3, %r42, %r41;
	@%p1 bra 	$L__BB4_2;
	add.s32 	%r104, %r35, -1;
	bra.uni 	$L__BB4_3;
$L__BB4_2:
	ld.global.u32 	%r43, [%rd1];
	st.shared.u32 	[%r3], %r43;
	shr.u32 	%r44, %r43, %r36;
	add.s32 	%r45, %r35, -1;
	and.b32  	%r104, %r44, %r45;
$L__BB4_3:
	shl.b32 	%r46, %r1, 2;
	add.s32 	%r7, %r42, %r46;
	add.s32 	%r8, %r7, %r41;
	st.shared.u32 	[%r8], %r104;
	bar.sync 	0;
	setp.lt.s32 	%p2, %r37, 1;
	@%p2 bra 	$L__BB4_20;
	add.s32 	%r9, %r7, %r46;
	add.s32 	%r10, %r9, %r46;
	add.s32 	%r11, %r10, %r46;
	and.b32  	%r12, %r2, 31;
	shr.u32 	%r51, %r2, 3;
	and.b32  	%r52, %r51, 124;
	add.s32 	%r13, %r9, %r52;
	shr.u32 	%r14, %r1, 5;
	add.s32 	%r15, %r9, %r41;
	add.s32 	%r16, %r11, %r41;
	add.s32 	%r17, %r10, %r41;
	neg.s32 	%r105, %r37;
	mov.b32 	%r106, 0;
$L__BB4_5:
	setp.eq.s32 	%p3, %r2, 0;
	mov.b32 	%r107, 0;
	@%p3 bra 	$L__BB4_7;
	ld.shared.u32 	%r55, [%r8+-4];
	shr.u32 	%r56, %r55, %r106;
	and.b32  	%r107, %r56, 1;
$L__BB4_7:
	setp.lt.u32 	%p4, %r12, 16;
	setp.lt.u32 	%p5, %r12, 8;
	setp.lt.u32 	%p6, %r12, 4;
	setp.lt.u32 	%p7, %r12, 2;
	setp.eq.s32 	%p8, %r12, 0;
	setp.ne.s32 	%p9, %r12, 31;
	shfl.sync.up.b32	%r57|%p10, %r107, 1, 0, -1;
	selp.b32 	%r58, 0, %r57, %p8;
	add.s32 	%r59, %r58, %r107;
	shfl.sync.up.b32	%r60|%p11, %r59, 2, 0, -1;
	selp.b32 	%r61, 0, %r60, %p7;
	add.s32 	%r62, %r61, %r59;
	shfl.sync.up.b32	%r63|%p12, %r62, 4, 0, -1;
	selp.b32 	%r64, 0, %r63, %p6;
	add.s32 	%r65, %r64, %r62;
	shfl.sync.up.b32	%r66|%p13, %r65, 8, 0, -1;
	selp.b32 	%r67, 0, %r66, %p5;
	add.s32 	%r68, %r67, %r65;
	shfl.sync.up.b32	%r69|%p14, %r68, 16, 0, -1;
	selp.b32 	%r70, 0, %r69, %p4;
	add.s32 	%r109, %r70, %r68;
	@%p9 bra 	$L__BB4_9;
	st.shared.u32 	[%r13], %r109;
$L__BB4_9:
	setp.gt.u32 	%p15, %r2, 31;
	bar.sync 	0;
	@%p15 bra 	$L__BB4_14;
	setp.ge.u32 	%p16, %r2, %r14;
	mov.b32 	%r108, 0;
	@%p16 bra 	$L__BB4_12;
	ld.shared.u32 	%r108, [%r15];
$L__BB4_12:
	setp.lt.u32 	%p17, %r2, 16;
	setp.lt.u32 	%p18, %r2, 8;
	setp.lt.u32 	%p19, %r2, 4;
	setp.lt.u32 	%p20, %r2, 2;
	setp.ge.u32 	%p21, %r2, %r14;
	setp.eq.s32 	%p22, %r2, 0;
	shfl.sync.up.b32	%r72|%p23, %r108, 1, 0, -1;
	selp.b32 	%r73, 0, %r72, %p22;
	add.s32 	%r74, %r73, %r108;
	shfl.sync.up.b32	%r75|%p24, %r74, 2, 0, -1;
	selp.b32 	%r76, 0, %r75, %p20;
	add.s32 	%r77, %r76, %r74;
	shfl.sync.up.b32	%r78|%p25, %r77, 4, 0, -1;
	selp.b32 	%r79, 0, %r78, %p19;
	add.s32 	%r80, %r79, %r77;
	shfl.sync.up.b32	%r81|%p26, %r80, 8, 0, -1;
	selp.b32 	%r82, 0, %r81, %p18;
	add.s32 	%r83, %r82, %r80;
	shfl.sync.up.b32	%r84|%p27, %r83, 16, 0, -1;
	selp.b32 	%r85, 0, %r84, %p17;
	add.s32 	%r26, %r85, %r83;
	@%p21 bra 	$L__BB4_14;
	st.shared.u32 	[%r15], %r26;
$L__BB4_14:
	setp.lt.u32 	%p28, %r2, 32;
	bar.sync 	0;
	@%p28 bra 	$L__BB4_16;
	ld.shared.u32 	%r86, [%r13+-4];
	add.s32 	%r109, %r86, %r109;
$L__BB4_16:
	bar.sync 	0;
	st.shared.u32 	[%r15], %r109;
	bar.sync 	0;
	ld.shared.u32 	%r29, [%r8];
	shr.u32 	%r87, %r29, %r106;
	and.b32  	%r88, %r87, 1;
	setp.eq.b32 	%p29, %r88, 1;
	not.pred 	%p30, %p29;
	@%p30 bra 	$L__BB4_18;
	ld.shared.u32 	%r89, [%r10+-4];
	ld.shared.u32 	%r90, [%r9+-4];
	shr.u32 	%r91, %r90, %r106;
	and.b32  	%r92, %r91, 1;
	ld.shared.u32 	%r93, [%r15];
	add.s32 	%r94, %r1, %r93;
	add.s32 	%r95, %r89, %r92;
	sub.s32 	%r110, %r94, %r95;
	bra.uni 	$L__BB4_19;
$L__BB4_18:
	ld.shared.u32 	%r96, [%r15];
	sub.s32 	%r110, %r2, %r96;
$L__BB4_19:
	shl.b32 	%r97, %r110, 2;
	add.s32 	%r98, %r11, %r97;
	st.shared.u32 	[%r98], %r29;
	ld.shared.u32 	%r99, [%r3];
	add.s32 	%r100, %r10, %r97;
	st.shared.u32 	[%r100], %r99;
	bar.sync 	0;
	ld.shared.u32 	%r101, [%r16];
	st.shared.u32 	[%r8], %r101;
	ld.shared.u32 	%r102, [%r17];
	st.shared.u32 	[%r3], %r102;
	bar.sync 	0;
	add.s32 	%r106, %r106, 1;
	add.s32 	%r105, %r105, 1;
	setp.ne.s32 	%p31, %r105, 0;
	@%p31 bra 	$L__BB4_5;
$L__BB4_20:
	ld.shared.u32 	%r103, [%r3];
	st.global.u32 	[%rd1], %r103;
	ret;

}
	// .globl	_Z7scatterPKjiS0_Pjiii
.visible .entry _Z7scatterPKjiS0_Pjiii(
	.param .u64 .ptr .align 1 _Z7scatterPKjiS0_Pjiii_param_0,
	.param .u32 _Z7scatterPKjiS0_Pjiii_param_1,
	.param .u64 .ptr .align 1 _Z7scatterPKjiS0_Pjiii_param_2,
	.param .u64 .ptr .align 1 _Z7scatterPKjiS0_Pjiii_param_3,
	.param .u32 _Z7scatterPKjiS0_Pjiii_param_4,
	.param .u32 _Z7scatterPKjiS0_Pjiii_param_5,
	.param .u32 _Z7scatterPKjiS0_Pjiii_param_6
)
{
	.reg .pred 	%p<5>;
	.reg .b32 	%r<35>;
	.reg .b64 	%rd<13>;

	ld.param.u64 	%rd1, [_Z7scatterPKjiS0_Pjiii_param_0];
	ld.param.u32 	%r12, [_Z7scatterPKjiS0_Pjiii_param_1];
	ld.param.u64 	%rd2, [_Z7scatterPKjiS0_Pjiii_param_2];
	ld.param.u64 	%rd3, [_Z7scatterPKjiS0_Pjiii_param_3];
	ld.param.u32 	%r13, [_Z7scatterPKjiS0_Pjiii_param_4];
	ld.param.u32 	%r14, [_Z7scatterPKjiS0_Pjiii_param_5];
	mov.u32 	%r1, %ctaid.x;
	mov.u32 	%r2, %ntid.x;
	mov.u32 	%r3, %tid.x;
	mad.lo.s32 	%r4, %r1, %r2, %r3;
	setp.lt.s32 	%p1, %r4, %r12;
	shl.b32 	%r15, %r3, 2;
	mov.u32 	%r16, s_data;
	add.s32 	%r5, %r16, %r15;
	@%p1 bra 	$L__BB5_2;
	add.s32 	%r34, %r13, -1;
	bra.uni 	$L__BB5_3;
$L__BB5_2:
	cvta.to.global.u64 	%rd4, %rd1;
	mul.wide.s32 	%rd5, %r4, 4;
	add.s64 	%rd6, %rd4, %rd5;
	ld.global.u32 	%r17, [%rd6];
	st.shared.u32 	[%r5], %r17;
	shr.u32 	%r18, %r17, %r14;
	add.s32 	%r19, %r13, -1;
	and.b32  	%r34, %r18, %r19;
$L__BB5_3:
	shl.b32 	%r20, %r2, 2;
	add.s32 	%r22, %r16, %r20;
	add.s32 	%r9, %r22, %r15;
	st.shared.u32 	[%r9], %r34;
	bar.sync 	0;
	ld.shared.u32 	%r10, [%r9];
	setp.eq.s32 	%p2, %r3, 0;
	add.s32 	%r24, %r2, %r10;
	shl.b32 	%r25, %r24, 2;
	add.s32 	%r11, %r22, %r25;
	@%p2 bra 	$L__BB5_5;
	ld.shared.u32 	%r26, [%r9+-4];
	setp.eq.s32 	%p3, %r10, %r26;
	@%p3 bra 	$L__BB5_6;
$L__BB5_5:
	st.shared.u32 	[%r11], %r3;
$L__BB5_6:
	setp.ge.s32 	%p4, %r4, %r12;
	@%p4 bra 	$L__BB5_8;
	bar.sync 	0;
	ld.shared.u32 	%r27, [%r11];
	sub.s32 	%r28, %r3, %r27;
	mov.u32 	%r29, %nctaid.x;
	mad.lo.s32 	%r30, %r10, %r29, %r1;
	cvta.to.global.u64 	%rd7, %rd2;
	mul.wide.u32 	%rd8, %r30, 4;
	add.s64 	%rd9, %rd7, %rd8;
	ld.global.u32 	%r31, [%rd9];
	add.s32 	%r32, %r28, %r31;
	ld.shared.u32 	%r33, [%r5];
	cvta.to.global.u64 	%rd10, %rd3;
	mul.wide.u32 	%rd11, %r32, 4;
	add.s64 	%rd12, %rd10, %rd11;
	st.global.u32 	[%rd12], %r33;
$L__BB5_8:
	ret;

}
	// .globl	_ZN3cub18CUB_300001_SM_10006detail11EmptyKernelIvEEvv
.visible .entry _ZN3cub18CUB_300001_SM_10006detail11EmptyKernelIvEEvv()
{


	ret;

}
	// .globl	_ZN3cub18CUB_300001_SM_10006detail10radix_sort31DeviceRadixSortSingleTileKernelINS1_5radix10policy_hubIjNS0_8NullTypeEyE10Policy1000ELNS0_9SortOrderE0EjS6_yNS1_21identity_decomposer_tEEEvPKT1_PSB_PKT2_PSF_T3_iiT4_
.visible .entry _ZN3cub18CUB_300001_SM_10006detail10radix_sort31DeviceRadixSortSingleTileKernelINS1_5radix10policy_hubIjNS0_8NullTypeEyE10Policy1000ELNS0_9SortOrderE0EjS6_yNS1_21identity_decomposer_tEEEvPKT1_PSB_PKT2_PSF_T3_iiT4_(
	.param .u64 .ptr .align 1 _ZN3cub18CUB_300001_SM_10006detail10radix_sort31DeviceRadixSortSingleTileKernelINS1_5radix10policy_hubIjNS0_8NullTypeEyE10Policy1000ELNS0_9SortOrderE0EjS6_yNS1_21identity_decomposer_tEEEvPKT1_PSB_PKT2_PSF_T3_iiT4__param_0,
	.param .u64 .ptr .align 1 _ZN3cub18CUB_300001_SM_10006detail10radix_sort31DeviceRadixSortSingleTileKernelINS1_5radix10policy_hubIjNS0_8NullTypeEyE10Policy1000ELNS0_9SortOrderE0EjS6_yNS1_21identity_decomposer_tEEEvPKT1_PSB_PKT2_PSF_T3_iiT4__param_1,
	.param .u64 .ptr .align 1 _ZN3cub18CUB_300001_SM_10006detail10radix_sort31DeviceRadixSortSingleTileKernelINS1_5radix10policy_hubIjNS0_8NullTypeEyE10Policy1000ELNS0_9SortOrderE0EjS6_yNS1_21identity_decomposer_tEEEvPKT1_PSB_PKT2_PSF_T3_iiT4__param_2,
	.param .u64 .ptr .align 1 _ZN3cub18CUB_300001_SM_10006detail10radix_sort31DeviceRadixSortSingleTileKernelINS1_5radix10policy_hubIjNS0_8NullTypeEyE10Policy1000ELNS0_9SortOrderE0EjS6_yNS1_21identity_decomposer_tEEEvPKT1_PSB_PKT2_PSF_T3_iiT4__param_3,
	.param .u64 _ZN3cub18CUB_300001_SM_10006detail10radix_sort31DeviceRadixSortSingleTileKernelINS1_5radix10policy_hubIjNS0_8NullTypeEyE10Policy1000ELNS0_9SortOrderE0EjS6_yNS1_21identity_decomposer_tEEEvPKT1_PSB_PKT2_PSF_T3_iiT4__param_4,
	.param .u32 _ZN3cub18CUB_300001_SM_10006detail10radix_sort31DeviceRadixSortSingleTileKernelINS1_5radix10policy_hubIjNS0_8NullTypeEyE10Policy1000ELNS0_9SortOrderE0EjS6_yNS1_21identity_decomposer_tEEEvPKT1_PSB_PKT2_PSF_T3_iiT4__param_5,
	.param .u32 _ZN3cub18CUB_300001_SM_10006detail10radix_sort31DeviceRadixSortSingleTileKernelINS1_5radix10policy_hubIjNS0_8NullTypeEyE10Policy1000ELNS0_9SortOrderE0EjS6_yNS1_21identity_decomposer_tEEEvPKT1_PSB_PKT2_PSF_T3_iiT4__param_6,
	.param .align 1 .b8 _ZN3cub18CUB_300001_SM_10006detail10radix_sort31DeviceRadixSortSingleTileKernelINS1_5radix10policy_hubIjNS0_8NullTypeEyE10Policy1000ELNS0_9SortOrderE0EjS6_yNS1_21identity_decomposer_tEEEvPKT1_PSB_PKT2_PSF_T3_iiT4__param_7[1]
)
.maxntid 256
.minnctapersm 1
{
	.reg .pred 	%p<52>;
	.reg .b16 	%rs<39>;
	.reg .b32 	%r<706>;
	.reg .b64 	%rd<29>;
	// demoted variable
	.shared .align 16 .b8 _ZZN3cub18CUB_300001_SM_10006detail10radix_sort31DeviceRadixSortSingleTileKernelINS1_5radix10policy_hubIjNS0_8NullTypeEyE10Policy1000ELNS0_9SortOrderE0EjS6_yNS1_21identity_decomposer_tEEEvPKT1_PSB_PKT2_PSF_T3_iiT4_E12temp_storage[33856];
	ld.param.u64 	%rd5, [_ZN3cub18CUB_300001_SM_10006detail10radix_sort31DeviceRadixSortSingleTileKernelINS1_5radix10policy_hubIjNS0_8NullTypeEyE10Policy1000ELNS0_9SortOrderE0EjS6_yNS1_21identity_decomposer_tEEEvPKT1_PSB_PKT2_PSF_T3_iiT4__param_0];
	ld.param.u64 	%rd3, [_ZN3cub18CUB_300001_SM_10006detail10radix_sort31DeviceRadixSortSingleTileKernelINS1_5radix10policy_hubIjNS0_8NullTypeEyE10Policy1000ELNS0_9SortOrderE0EjS6_yNS1_21identity_decomposer_tEEEvPKT1_PSB_PKT2_PSF_T3_iiT4__param_1];
	ld.param.u64 	%rd4, [_ZN3cub18CUB_300001_SM_10006detail10radix_sort31DeviceRadixSortSingleTileKernelINS1_5radix10policy_hubIjNS0_8NullTypeEyE10Policy1000ELNS0_9SortOrderE0EjS6_yNS1_21identity_decomposer_tEEEvPKT1_PSB_PKT2_PSF_T3_iiT4__param_4];
	ld.param.u32 	%r189, [_ZN3cub18CUB_300001_SM_10006detail10radix_sort31DeviceRadixSortSingleTileKernelINS1_5radix10policy_hubIjNS0_8NullTypeEyE10Policy1000ELNS0_9SortOrderE0EjS6_yNS1_21identity_decomposer_tEEEvPKT1_PSB_PKT2_PSF_T3_iiT4__param_5];
	ld.param.u32 	%r190, [_ZN3cub18CUB_300001_SM_10006detail10radix_sort31DeviceRadixSortSingleTileKernelINS1_5radix10policy_hubIjNS0_8NullTypeEyE10Policy1000ELNS0_9SortOrderE0EjS6_yNS1_21identity_decomposer_tEEEvPKT1_PSB_PKT2_PSF_T3_iiT4__param_6];
	cvta.to.global.u64 	%rd6, %rd5;
	cvt.u32.u64 	%r1, %rd4;
	mov.u32 	%r2, %tid.x;
	mul.lo.s32 	%r3, %r2, 19;
	setp.ge.s32 	%p1, %r3, %r1;
	mul.wide.u32 	%rd7, %r3, 4;
	add.s64 	%rd1, %rd6, %rd7;
	mov.b32 	%r703, -1;
	@%p1 bra 	$L__BB7_2;
	ld.global.u32 	%r703, [%rd1];
$L__BB7_2:
	add.s32 	%r193, %r3, 1;
	setp.ge.s32 	%p2, %r193, %r1;
	mov.b32 	%r702, -1;
	@%p2 bra 	$L__BB7_4;
	ld.global.u32 	%r702, [%rd1+4];
$L__BB7_4:
	add.s32 	%r195, %r3, 2;
	setp.ge.s32 	%p3, %r195, %r1;
	mov.b32 	%r701, -1;
	@%p3 bra 	$L__BB7_6;
	ld.global.u32 	%r701, [%rd1+8];
$L__BB7_6:
	add.s32 	%r197, %r3, 3;
	setp.ge.s32 	%p4, %r197, %r1;
	mov.b32 	%r700, -1;
	@%p4 bra 	$L__BB7_8;
	ld.global.u32 	%r700, [%rd1+12];
$L__BB7_8:
	add.s32 	%r199, %r3, 4;
	setp.ge.s32 	%p5, %r199, %r1;
	mov.b32 	%r699, -1;
	@%p5 bra 	$L__BB7_10;
	ld.global.u32 	%r699, [%rd1+16];
$L__BB7_10:
	add.s32 	%r201, %r3, 5;
	setp.ge.s32 	%p6, %r201, %r1;
	mov.b32 	%r698, -1;
	@%p6 bra 	$L__BB7_12;
	ld.global.u32 	%r698, [%rd1+20];
$L__BB7_12:
	add.s32 	%r203, %r3, 6;
	setp.ge.s32 	%p7, %r203, %r1;
	mov.b32 	%r697, -1;
	@%p7 bra 	$L__BB7_14;
	ld.global.u32 	%r697, [%rd1+24];
$L__BB7_14:
	add.s32 	%r205, %r3, 7;
	setp.ge.s32 	%p8, %r205, %r1;
	mov.b32 	%r696, -1;
	@%p8 bra 	$L__BB7_16;
	ld.global.u32 	%r696, [%rd1+28];
$L__BB7_16:
	add.s32 	%r207, %r3, 8;
	setp.ge.s32 	%p9, %r207, %r1;
	mov.b32 	%r695, -1;
	@%p9 bra 	$L__BB7_18;
	ld.global.u32 	%r695, [%rd1+32];
$L__BB7_18:
	add.s32 	%r209, %r3, 9;
	setp.ge.s32 	%p10, %r209, %r1;
	mov.b32 	%r694, -1;
	@%p10 bra 	$L__BB7_20;
	ld.global.u32 	%r694, [%rd1+36];
$L__BB7_20:
	add.s32 	%r211, %r3, 10;
	setp.ge.s32 	%p11, %r211, %r1;
	mov.b32 	%r693, -1;
	@%p11 bra 	$L__BB7_22;
	ld.global.u32 	%r693, [%rd1+40];
$L__BB7_22:
	add.s32 	%r213, %r3, 11;
	setp.ge.s32 	%p12, %r213, %r1;
	mov.b32 	%r692, -1;
	@%p12 bra 	$L__BB7_24;
	ld.global.u32 	%r692, [%rd1+44];
$L__BB7_24:
	add.s32 	%r215, %r3, 12;
	setp.ge.s32 	%p13, %r215, %r1;
	mov.b32 	%r691, -1;
	@%p13 bra 	$L__BB7_26;
	ld.global.u32 	%r691, [%rd1+48];
$L__BB7_26:
	add.s32 	%r217, %r3, 13;
	setp.ge.s32 	%p14, %r217, %r1;
	mov.b32 	%r690, -1;
	@%p14 bra 	$L__BB7_28;
	ld.global.u32 	%r690, [%rd1+52];
$L__BB7_28:
	add.s32 	%r219, %r3, 14;
	setp.ge.s32 	%p15, %r219, %r1;
	mov.b32 	%r689, -1;
	@%p15 bra 	$L__BB7_30;
	ld.global.u32 	%r689, [%rd1+56];
$L__BB7_30:
	add.s32 	%r221, %r3, 15;
	setp.ge.s32 	%p16, %r221, %r1;
	mov.b32 	%r688, -1;
	@%p16 bra 	$L__BB7_32;
	ld.global.u32 	%r688, [%rd1+60];
$L__BB7_32:
	add.s32 	%r223, %r3, 16;
	setp.ge.s32 	%p17, %r223, %r1;
	mov.b32 	%r687, -1;
	@%p17 bra 	$L__BB7_34;
	ld.global.u32 	%r687, [%rd1+64];
$L__BB7_34:
	add.s32 	%r225, %r3, 17;
	setp.ge.s32 	%p18, %r225, %r1;
	mov.b32 	%r686, -1;
	@%p18 bra 	$L__BB7_36;
	ld.global.u32 	%r686, [%rd1+68];
$L__BB7_36:
	add.s32 	%r227, %r3, 18;
	setp.ge.s32 	%p19, %r227, %r1;
	mov.b32 	%r685, -1;
	@%p19 bra 	$L__BB7_38;
	ld.global.u32 	%r685, [%rd1+72];
$L__BB7_38:
	bar.sync 	0;
	shr.u32 	%r42, %r2, 5;
	shl.b32 	%r229, %r2, 2;
	mov.u32 	%r230, _ZZN3cub18CUB_300001_SM_10006detail10radix_sort31DeviceRadixSortSingleTileKernelINS1_5radix10policy_hubIjNS0_8NullTypeEyE10Policy1000ELNS0_9SortOrderE0EjS6_yNS1_21identity_decomposer_tEEEvPKT1_PSB_PKT2_PSF_T3_iiT4_E12temp_storage;
	add.s32 	%r43, %r230, %r229;
	shl.b32 	%r231, %r2, 7;
	add.s32 	%r44, %r43, %r231;
	shl.b32 	%r232, %r42, 2;
	add.s32 	%r233, %r230, %r232;
	add.s32 	%r45, %r233, 33792;
	mad.lo.s32 	%r46, %r2, -56, %r44;
	add.s32 	%r684, %r189, 6;
	sub.s32 	%r683, %r190, %r189;
$L__BB7_39:
	add.s32 	%r293, %r684, -6;
	min.s32 	%r236, %r683, 6;
	mov.b32 	%r322, 0;
	st.shared.u32 	[%r43], %r322;
	st.shared.u32 	[%r43+1024], %r322;
	st.shared.u32 	[%r43+2048], %r322;
	st.shared.u32 	[%r43+3072], %r322;
	st.shared.u32 	[%r43+4096], %r322;
	st.shared.u32 	[%r43+5120], %r322;
	st.shared.u32 	[%r43+6144], %r322;
	st.shared.u32 	[%r43+7168], %r322;
	st.shared.u32 	[%r43+8192], %r322;
	st.shared.u32 	[%r43+9216], %r322;
	st.shared.u32 	[%r43+10240], %r322;
	st.shared.u32 	[%r43+11264], %r322;
	st.shared.u32 	[%r43+12288], %r322;
	st.shared.u32 	[%r43+13312], %r322;
	st.shared.u32 	[%r43+14336], %r322;
	st.shared.u32 	[%r43+15360], %r322;
	st.shared.u32 	[%r43+16384], %r322;
	st.shared.u32 	[%r43+17408], %r322;
	st.shared.u32 	[%r43+18432], %r322;
	st.shared.u32 	[%r43+19456], %r322;
	st.shared.u32 	[%r43+20480], %r322;
	st.shared.u32 	[%r43+21504], %r322;
	st.shared.u32 	[%r43+22528], %r322;
	st.shared.u32 	[%r43+23552], %r322;
	st.shared.u32 	[%r43+24576], %r322;
	st.shared.u32 	[%r43+25600], %r322;
	st.shared.u32 	[%r43+26624], %r322;
	st.shared.u32 	[%r43+27648], %r322;
	st.shared.u32 	[%r43+28672], %r322;
	st.shared.u32 	[%r43+29696], %r322;
	st.shared.u32 	[%r43+30720], %r322;
	st.shared.u32 	[%r43+31744], %r322;
	st.shared.u32 	[%r43+32768], %r322;
	// begin inline asm
	bmsk.clamp.b32 %r234, %r322, %r236;
	// end inline asm
	// begin inline asm
	shr.b32 %r237, %r703, %r293;
	// end inline asm
	and.b32  	%r325, %r234, %r237;
	shl.b32 	%r326, %r325, 10;
	and.b32  	%r327, %r326, 31744;
	add.s32 	%r328, %r43, %r327;
	shr.u32 	%r329, %r325, 4;
	and.b32  	%r330, %r329, 268435454;
	add.s32 	%r71, %r328, %r330;
	ld.shared.u16 	%rs1, [%r71];
	add.s16 	%rs20, %rs1, 1;
	st.shared.u16 	[%r71], %rs20;
	// begin inline asm
	shr.b32 %r240, %r702, %r293;
	// end inline asm
	and.b32  	%r331, %r234, %r240;
	shl.b32 	%r332, %r331, 10;
	and.b32  	%r333, %r332, 31744;
	add.s32 	%r334, %r43, %r333;
	shr.u32 	%r335, %r331, 4;
	and.b32  	%r336, %r335, 268435454;
	add.s32 	%r72, %r334, %r336;
	ld.shared.u16 	%rs2, [%r72];
	add.s16 	%rs21, %rs2, 1;
	st.shared.u16 	[%r72], %rs21;
	// begin inline asm
	shr.b32 %r243, %r701, %r293;
	// end inline asm
	and.b32  	%r337, %r234, %r243;
	shl.b32 	%r338, %r337, 10;
	and.b32  	%r339, %r338, 31744;
	add.s32 	%r340, %r43, %r339;
	shr.u32 	%r341, %r337, 4;
	and.b32  	%r342, %r341, 268435454;
	add.s32 	%r73, %r340, %r342;
	ld.shared.u16 	%rs3, [%r73];
	add.s16 	%rs22, %rs3, 1;
	st.shared.u16 	[%r73], %rs22;
	// begin inline asm
	shr.b32 %r246, %r700, %r293;
	// end inline asm
	and.b32  	%r343, %r234, %r246;
	shl.b32 	%r344, %r343, 10;
	and.b32  	%r345, %r344, 31744;
	add.s32 	%r346, %r43, %r345;
	shr.u32 	%r347, %r343, 4;
	and.b32  	%r348, %r347, 268435454;
	add.s32 	%r74, %r346, %r348;
	ld.shared.u16 	%rs4, [%r74];
	add.s16 	%rs23, %rs4, 1;
	st.shared.u16 	[%r74], %rs23;
	// begin inline asm
	shr.b32 %r249, %r699, %r293;
	// end inline asm
	and.b32  	%r349, %r234, %r249;
	shl.b32 	%r350, %r349, 10;
	and.b32  	%r351, %r350, 31744;
	add.s32 	%r352, %r43, %r351;
	shr.u32 	%r353, %r349, 4;
	and.b32  	%r354, %r353, 268435454;
	add.s32 	%r75, %r352, %r354;
	ld.shared.u16 	%rs5, [%r75];
	add.s16 	%rs24, %rs5, 1;
	st.shared.u16 	[%r75], %rs24;
	// begin inline asm
	shr.b32 %r252, %r698, %r293;
	// end inline asm
	and.b32  	%r355, %r234, %r252;
	shl.b32 	%r356, %r355, 10;
	and.b32  	%r357, %r356, 31744;
	add.s32 	%r358, %r43, %r357;
	shr.u32 	%r359, %r355, 4;
	and.b32  	%r360, %r359, 268435454;
	add.s32 	%r76, %r358, %r360;
	ld.shared.u16 	%rs6, [%r76];
	add.s16 	%rs25, %rs6, 1;
	st.shared.u16 	[%r76], %rs25;
	// begin inline asm
	shr.b32 %r255, %r697, %r293;
	// end inline asm
	and.b32  	%r361, %r234, %r255;
	shl.b32 	%r362, %r361, 10;
	and.b32  	%r363, %r362, 31744;
	add.s32 	%r364, %r43, %r363;
	shr.u32 	%r365, %r361, 4;
	and.b32  	%r366, %r365, 268435454;
	add.s32 	%r77, %r364, %r366;
	ld.shared.u16 	%rs7, [%r77];
	add.s16 	%rs26, %rs7, 1;
	st.shared.u16 	[%r77], %rs26;
	// begin inline asm
	shr.b32 %r258, %r696, %r293;
	// end inline asm
	and.b32  	%r367, %r234, %r258;
	shl.b32 	%r368, %r367, 10;
	and.b32  	%r369, %r368, 31744;
	add.s32 	%r370, %r43, %r369;
	shr.u32 	%r371, %r367, 4;
	and.b32  	%r372, %r371, 268435454;
	add.s32 	%r78, %r370, %r372;
	ld.shared.u16 	%rs8, [%r78];
	add.s16 	%rs27, %rs8, 1;
	st.shared.u16 	[%r78], %rs27;
	// begin inline asm
	shr.b32 %r261, %r695, %r293;
	// end inline asm
	and.b32  	%r373, %r234, %r261;
	shl.b32 	%r374, %r373, 10;
	and.b32  	%r375, %r374, 31744;
	add.s32 	%r376, %r43, %r375;
	shr.u32 	%r377, %r373, 4;
	and.b32  	%r378, %r377, 268435454;
	add.s32 	%r79, %r376, %r378;
	ld.shared.u16 	%rs9, [%r79];
	add.s16 	%rs28, %rs9, 1;
	st.shared.u16 	[%r79], %rs28;
	// begin inline asm
	shr.b32 %r264, %r694, %r293;
	// end inline asm
	and.b32  	%r379, %r234, %r264;
	shl.b32 	%r380, %r379, 10;
	and.b32  	%r381, %r380, 31744;
	add.s32 	%r382, %r43, %r381;
	shr.u32 	%r383, %r379, 4;
	and.b32  	%r384, %r383, 268435454;
	add.s32 	%r80, %r382, %r384;
	ld.shared.u16 	%rs10, [%r80];
	add.s16 	%rs29, %rs10, 1;
	st.shared.u16 	[%r80], %rs29;
	// begin inline asm
	shr.b32 %r267, %r693, %r293;
	// end inline asm
	and.b32  	%r385, %r234, %r267;
	shl.b32 	%r386, %r385, 10;
	and.b32  	%r387, %r386, 31744;
	add.s32 	%r388, %r43, %r387;
	shr.u32 	%r389, %r385, 4;
	and.b32  	%r390, %r389, 268435454;
	add.s32 	%r81, %r388, %r390;
	ld.shared.u16 	%rs11, [%r81];
	add.s16 	%rs30, %rs11, 1;
	st.shared.u16 	[%r81], %rs30;
	// begin inline asm
	shr.b32 %r270, %r692, %r293;
	// end inline asm
	and.b32  	%r391, %r234, %r270;
	shl.b32 	%r392, %r391, 10;
	and.b32  	%r393, %r392, 31744;
	add.s32 	%r394, %r43, %r393;
	shr.u32 	%r395, %r391, 4;
	and.b32  	%r396, %r395, 268435454;
	add.s32 	%r82, %r394, %r396;
	ld.shared.u16 	%rs12, [%r82];
	add.s16 	%rs31, %rs12, 1;
	st.shared.u16 	[%r82], %rs31;
	// begin inline asm
	shr.b32 %r273, %r691, %r293;
	// end inline asm
	and.b32  	%r397, %r234, %r273;
	shl.b32 	%r398, %r397, 10;
	and.b32  	%r399, %r398, 31744;
	add.s32 	%r400, %r43, %r399;
	shr.u32 	%r401, %r397, 4;
	and.b32  	%r402, %r401, 268435454;
	add.s32 	%r83, %r400, %r402;
	ld.shared.u16 	%rs13, [%r83];
	add.s16 	%rs32, %rs13, 1;
	st.shared.u16 	[%r83], %rs32;
	// begin inline asm
	shr.b32 %r276, %r690, %r293;
	// end inline asm
	and.b32  	%r403, %r234, %r276;
	shl.b32 	%r404, %r403, 10;
	and.b32  	%r405, %r404, 31744;
	add.s32 	%r406, %r43, %r405;
	shr.u32 	%r407, %r403, 4;
	and.b32  	%r408, %r407, 268435454;
	add.s32 	%r84, %r406, %r408;
	ld.shared.u16 	%rs14, [%r84];
	add.s16 	%rs33, %rs14, 1;
	st.shared.u16 	[%r84], %rs33;
	// begin inline asm
	shr.b32 %r279, %r689, %r293;
	// end inline asm
	and.b32  	%r409, %r234, %r279;
	shl.b32 	%r410, %r409, 10;
	and.b32  	%r411, %r410, 31744;
	add.s32 	%r412, %r43, %r411;
	shr.u32 	%r413, %r409, 4;
	and.b32  	%r414, %r413, 268435454;
	add.s32 	%r85, %r412, %r414;
	ld.shared.u16 	%rs15, [%r85];
	add.s16 	%rs34, %rs15, 1;
	st.shared.u16 	[%r85], %rs34;
	// begin inline asm
	shr.b32 %r282, %r688, %r293;
	// end inline asm
	and.b32  	%r415, %r234, %r282;
	shl.b32 	%r416, %r415, 10;
	and.b32  	%r417, %r416, 31744;
	add.s32 	%r418, %r43, %r417;
	shr.u32 	%r419, %r415, 4;
	and.b32  	%r420, %r419, 268435454;
	add.s32 	%r86, %r418, %r420;
	ld.shared.u16 	%rs16, [%r86];
	add.s16 	%rs35, %rs16, 1;
	st.shared.u16 	[%r86], %rs35;
	// begin inline asm
	shr.b32 %r285, %r687, %r293;
	// end inline asm
	and.b32  	%r421, %r234, %r285;
	shl.b32 	%r422, %r421, 10;
	and.b32  	%r423, %r422, 31744;
	add.s32 	%r424, %r43, %r423;
	shr.u32 	%r425, %r421, 4;
	and.b32  	%r426, %r425, 268435454;
	add.s32 	%r87, %r424, %r426;
	ld.shared.u16 	%rs17, [%r87];
	add.s16 	%rs36, %rs17, 1;
	st.shared.u16 	[%r87], %rs36;
	// begin inline asm
	shr.b32 %r288, %r686, %r293;
	// end inline asm
	and.b32  	%r427, %r234, %r288;
	shl.b32 	%r428, %r427, 10;
	and.b32  	%r429, %r428, 31744;
	add.s32 	%r430, %r43, %r429;
	shr.u32 	%r431, %r427, 4;
	and.b32  	%r432, %r431, 268435454;
	add.s32 	%r88, %r430, %r432;
	ld.shared.u16 	%rs18, [%r88];
	add.s16 	%rs37, %rs18, 1;
	st.shared.u16 	[%r88], %rs37;
	// begin inline asm
	shr.b32 %r291, %r685, %r293;
	// end inline asm
	and.b32  	%r433, %r234, %r291;
	shl.b32 	%r434, %r433, 10;
	and.b32  	%r435, %r434, 31744;
	add.s32 	%r436, %r43, %r435;
	shr.u32 	%r437, %r433, 4;
	and.b32  	%r438, %r437, 268435454;
	add.s32 	%r89, %r436, %r438;
	ld.shared.u16 	%rs19, [%r89];
	add.s16 	%rs38, %rs19, 1;
	st.shared.u16 	[%r89], %rs38;
	bar.sync 	0;
	ld.shared.u32 	%r90, [%r44];
	ld.shared.u32 	%r439, [%r44+4];
	ld.shared.u32 	%r440, [%r44+8];
	ld.shared.u32 	%r441, [%r44+12];
	ld.shared.u32 	%r442, [%r44+16];
	ld.shared.u32 	%r443, [%r44+20];
	ld.shared.u32 	%r444, [%r44+24];
	ld.shared.u32 	%r445, [%r44+28];
	ld.shared.u32 	%r446, [%r44+32];
	ld.shared.u32 	%r447, [%r44+36];
	ld.shared.u32 	%r448, [%r44+40];
	ld.shared.u32 	%r449, [%r44+44];
	ld.shared.u32 	%r450, [%r44+48];
	ld.shared.u32 	%r451, [%r44+52];
	ld.shared.u32 	%r452, [%r44+56];
	ld.shared.u32 	%r453, [%r44+60];
	ld.shared.u32 	%r454, [%r44+64];
	ld.shared.u32 	%r455, [%r44+68];
	ld.shared.u32 	%r456, [%r44+72];
	ld.shared.u32 	%r457, [%r44+76];
	ld.shared.u32 	%r458, [%r44+80];
	ld.shared.u32 	%r459, [%r44+84];
	ld.shared.u32 	%r460, [%r44+88];
	ld.shared.u32 	%r461, [%r44+92];
	ld.shared.u32 	%r462, [%r44+96];
	ld.shared.u32 	%r463, [%r44+100];
	ld.shared.u32 	%r464, [%r44+104];
	ld.shared.u32 	%r465, [%r44+108];
	ld.shared.u32 	%r466, [%r44+112];
	ld.shared.u32 	%r467, [%r44+116];
	ld.shared.u32 	%r468, [%r44+120];
	ld.shared.u32 	%r469, [%r44+124];
	ld.shared.u32 	%r470, [%r44+128];
	add.s32 	%r91, %r439, %r90;
	add.s32 	%r92, %r440, %r91;
	add.s32 	%r93, %r441, %r92;
	add.s32 	%r94, %r442, %r93;
	add.s32 	%r95, %r443, %r94;
	add.s32 	%r96, %r444, %r95;
	add.s32 	%r97, %r445, %r96;
	add.s32 	%r98, %r446, %r97;
	add.s32 	%r99, %r447, %r98;
	add.s32 	%r100, %r448, %r99;
	add.s32 	%r101, %r449, %r100;
	add.s32 	%r102, %r450, %r101;
	add.s32 	%r103, %r451, %r102;
	add.s32 	%r104, %r452, %r103;
	add.s32 	%r105, %r453, %r104;
	add.s32 	%r106, %r454, %r105;
	add.s32 	%r107, %r455, %r106;
	add.s32 	%r108, %r456, %r107;
	add.s32 	%r109, %r457, %r108;
	add.s32 	%r110, %r458, %r109;
	add.s32 	%r111, %r459, %r110;
	add.s32 	%r112, %r460, %r111;
	add.s32 	%r113, %r461, %r112;
	add.s32 	%r114, %r462, %r113;
	add.s32 	%r115, %r463, %r114;
	add.s32 	%r116, %r464, %r115;
	add.s32 	%r117, %r465, %r116;
	add.s32 	%r118, %r466, %r117;
	add.s32 	%r119, %r467, %r118;
	add.s32 	%r120, %r468, %r119;
	add.s32 	%r121, %r469, %r120;
	add.s32 	%r299, %r470, %r121;
	// begin inline asm
	mov.u32 %r294, %laneid;
	// end inline asm
	mov.b32 	%r297, 1;
	mov.b32 	%r324, -1;
	// begin inline asm
	{  .reg .u32 r0;  .reg .pred p;  shfl.sync.up.b32 r0|p, %r299, %r297, %r322, %r324;  @p add.u32 r0, r0, %r299;  mov.u32 %r295, r0;}
	// end inline asm
	mov.b32 	%r303, 2;
	// begin inline asm
	{  .reg .u32 r0;  .reg .pred p;  shfl.sync.up.b32 r0|p, %r295, %r303, %r322, %r324;  @p add.u32 r0, r0, %r295;  mov.u32 %r301, r0;}
	// end inline asm
	mov.b32 	%r309, 4;
	// begin inline asm
	{  .reg .u32 r0;  .reg .pred p;  shfl.sync.up.b32 r0|p, %r301, %r309, %r322, %r324;  @p add.u32 r0, r0, %r301;  mov.u32 %r307, r0;}
	// end inline asm
	mov.b32 	%r315, 8;
	// begin inline asm
	{  .reg .u32 r0;  .reg .pred p;  shfl.sync.up.b32 r0|p, %r307, %r315, %r322, %r324;  @p add.u32 r0, r0, %r307;  mov.u32 %r313, r0;}
	// end inline asm
	mov.b32 	%r321, 16;
	// begin inline asm
	{  .reg .u32 r0;  .reg .pred p;  shfl.sync.up.b32 r0|p, %r313, %r321, %r322, %r324;  @p add.u32 r0, r0, %r313;  mov.u32 %r319, r0;}
	// end inline asm
	setp.ne.s32 	%p20, %r294, 31;
	@%p20 bra 	$L__BB7_41;
	st.shared.u32 	[%r45], %r319;
$L__BB7_41:
	sub.s32 	%r471, %r319, %r299;
	setp.gt.u32 	%p21, %r2, 31;
	setp.eq.s32 	%p22, %r42, 7;
	setp.eq.s32 	%p23, %r42, 6;
	setp.eq.s32 	%p24, %r42, 5;
	setp.eq.s32 	%p25, %r42, 4;
	setp.eq.s32 	%p26, %r42, 3;
	setp.eq.s32 	%p27, %r42, 2;
	setp.eq.s32 	%p28, %r42, 1;
	bar.sync 	0;
	ld.shared.v4.u32 	{%r472, %r473, %r474, %r475}, [_ZZN3cub18CUB_300001_SM_10006detail10radix_sort31DeviceRadixSortSingleTileKernelINS1_5radix10policy_hubIjNS0_8NullTypeEyE10Policy1000ELNS0_9SortOrderE0EjS6_yNS1_21identity_decomposer_tEEEvPKT1_PSB_PKT2_PSF_T3_iiT4_E12temp_storage+33792];
	selp.b32 	%r476, %r472, %r704, %p28;
	add.s32 	%r477, %r473, %r472;
	selp.b32 	%r478, %r477, %r476, %p27;
	add.s32 	%r479, %r477, %r474;
	selp.b32 	%r480, %r479, %r478, %p26;
	add.s32 	%r481, %r479, %r475;
	selp.b32 	%r482, %r481, %r480, %p25;
	ld.shared.v4.u32 	{%r483, %r484, %r485, %r486}, [_ZZN3cub18CUB_300001_SM_10006detail10radix_sort31DeviceRadixSortSingleTileKernelINS1_5radix10policy_hubIjNS0_8NullTypeEyE10Policy1000ELNS0_9SortOrderE0EjS6_yNS1_21identity_decomposer_tEEEvPKT1_PSB_PKT2_PSF_T3_iiT4_E12temp_storage+33808];
	add.s32 	%r487, %r481, %r483;
	selp.b32 	%r488, %r487, %r482, %p24;
	add.s32 	%r489, %r487, %r484;
	selp.b32 	%r490, %r489, %r488, %p23;
	add.s32 	%r491, %r489, %r485;
	selp.b32 	%r704, %r491, %r490, %p22;
	add.s32 	%r126, %r491, %r486;
	setp.ne.s32 	%p29, %r294, 0;
	selp.b32 	%r492, %r471, 0, %p29;
	add.s32 	%r493, %r704, %r492;
	or.pred  	%p30, %p21, %p29;
	selp.b32 	%r705, %r493, %r471, %p21;
	@%p30 bra 	$L__BB7_43;
	shl.b32 	%r705, %r126, 16;
	st.shared.u32 	[_ZZN3cub18CUB_300001_SM_10006detail10radix_sort31DeviceRadixSortSingleTileKernelINS1_5radix10policy_hubIjNS0_8NullTypeEyE10Policy1000ELNS0_9SortOrderE0EjS6_yNS1_21identity_decomposer_tEEEvPKT1_PSB_PKT2_PSF_T3_iiT4_E12temp_storage+33832], %r705;
$L__BB7_43:
	setp.eq.s32 	%p31, %r2, 0;
	bar.sync 	0;
	ld.shared.u32 	%r494, [_ZZN3cub18CUB_300001_SM_10006detail10radix_sort31DeviceRadixSortSingleTileKernelINS1_5radix10policy_hubIjNS0_8NullTypeEyE10Policy1000ELNS0_9SortOrderE0EjS6_yNS1_21identity_decomposer_tEEEvPKT1_PSB_PKT2_PSF_T3_iiT4_E12temp_storage+33832];
	selp.b32 	%r495, 0, %r494, %p31;
	add.s32 	%r496, %r705, %r495;
	add.s32 	%r497, %r90, %r496;
	add.s32 	%r498, %r91, %r496;
	add.s32 	%r499, %r92, %r496;
	add.s32 	%r500, %r93, %r496;
	add.s32 	%r501, %r94, %r496;
	add.s32 	%r502, %r95, %r496;
	add.s32 	%r503, %r96, %r496;
	add.s32 	%r504, %r97, %r496;
	add.s32 	%r505, %r98, %r496;
	add.s32 	%r506, %r99, %r496;
	add.s32 	%r507, %r100, %r496;
	add.s32 	%r508, %r101, %r496;
	add.s32 	%r509, %r102, %r496;
	add.s32 	%r510, %r103, %r496;
	add.s32 	%r511, %r104, %r496;
	add.s32 	%r512, %r105, %r496;
	add.s32 	%r513, %r106, %r496;
	add.s32 	%r514, %r107, %r496;
	add.s32 	%r515, %r108, %r496;
	add.s32 	%r516, %r109, %r496;
	add.s32 	%r517, %r110, %r496;
	add.s32 	%r518, %r111, %r496;
	add.s32 	%r519, %r112, %r496;
	add.s32 	%r520, %r113, %r496;
	add.s32 	%r521, %r114, %r496;
	add.s32 	%r522, %r115, %r496;
	add.s32 	%r523, %r116, %r496;
	add.s32 	%r524, %r117, %r496;
	add.s32 	%r525, %r118, %r496;
	add.s32 	%r526, %r119, %r496;
	add.s32 	%r527, %r120, %r496;
	add.s32 	%r528, %r121, %r496;
	st.shared.u32 	[%r44], %r496;
	st.shared.u32 	[%r44+4], %r497;
	st.shared.u32 	[%r44+8], %r498;
	st.shared.u32 	[%r44+12], %r499;
	st.shared.u32 	[%r44+16], %r500;
	st.shared.u32 	[%r44+20], %r501;
	st.shared.u32 	[%r44+24], %r502;
	st.shared.u32 	[%r44+28], %r503;
	st.shared.u32 	[%r44+32], %r504;
	st.shared.u32 	[%r44+36], %r505;
	st.shared.u32 	[%r44+40], %r506;
	st.shared.u32 	[%r44+44], %r507;
	st.shared.u32 	[%r44+48], %r508;
	st.shared.u32 	[%r44+52], %r509;
	st.shared.u32 	[%r44+56], %r510;
	st.shared.u32 	[%r44+60], %r511;
	st.shared.u32 	[%r44+64], %r512;
	st.shared.u32 	[%r44+68], %r513;
	st.shared.u32 	[%r44+72], %r514;
	st.shared.u32 	[%r44+76], %r515;
	st.shared.u32 	[%r44+80], %r516;
	st.shared.u32 	[%r44+84], %r517;
	st.shared.u32 	[%r44+88], %r518;
	st.shared.u32 	[%r44+92], %r519;
	st.shared.u32 	[%r44+96], %r520;
	st.shared.u32 	[%r44+100], %r521;
	st.shared.u32 	[%r44+104], %r522;
	st.shared.u32 	[%r44+108], %r523;
	st.shared.u32 	[%r44+112], %r524;
	st.shared.u32 	[%r44+116], %r525;
	st.shared.u32 	[%r44+120], %r526;
	st.shared.u32 	[%r44+124], %r527;
	st.shared.u32 	[%r44+128], %r528;
	bar.sync 	0;
	cvt.u32.u16 	%r529, %rs1;
	ld.shared.u16 	%r530, [%r71];
	add.s32 	%r130, %r530, %r529;
	cvt.u32.u16 	%r531, %rs2;
	ld.shared.u16 	%r532, [%r72];
	add.s32 	%r131, %r532, %r531;
	cvt.u32.u16 	%r533, %rs3;
	ld.shared.u16 	%r534, [%r73];
	add.s32 	%r132, %r534, %r533;
	cvt.u32.u16 	%r535, %rs4;
	ld.shared.u16 	%r536, [%r74];
	add.s32 	%r133, %r536, %r535;
	cvt.u32.u16 	%r537, %rs5;
	ld.shared.u16 	%r538, [%r75];
	add.s32 	%r134, %r538, %r537;
	cvt.u32.u16 	%r539, %rs6;
	ld.shared.u16 	%r540, [%r76];
	add.s32 	%r135, %r540, %r539;
	cvt.u32.u16 	%r541, %rs7;
	ld.shared.u16 	%r542, [%r77];
	add.s32 	%r136, %r542, %r541;
	cvt.u32.u16 	%r543, %rs8;
	ld.shared.u16 	%r544, [%r78];
	add.s32 	%r137, %r544, %r543;
	cvt.u32.u16 	%r545, %rs9;
	ld.shared.u16 	%r546, [%r79];
	add.s32 	%r138, %r546, %r545;
	cvt.u32.u16 	%r547, %rs10;
	ld.shared.u16 	%r548, [%r80];
	add.s32 	%r139, %r548, %r547;
	cvt.u32.u16 	%r549, %rs11;
	ld.shared.u16 	%r550, [%r81];
	add.s32 	%r140, %r550, %r549;
	cvt.u32.u16 	%r551, %rs12;
	ld.shared.u16 	%r552, [%r82];
	add.s32 	%r141, %r552, %r551;
	cvt.u32.u16 	%r553, %rs13;
	ld.shared.u16 	%r554, [%r83];
	add.s32 	%r142, %r554, %r553;
	cvt.u32.u16 	%r555, %rs14;
	ld.shared.u16 	%r556, [%r84];
	add.s32 	%r143, %r556, %r555;
	cvt.u32.u16 	%r557, %rs15;
	ld.shared.u16 	%r558, [%r85];
	add.s32 	%r144, %r558, %r557;
	cvt.u32.u16 	%r559, %rs16;
	ld.shared.u16 	%r560, [%r86];
	add.s32 	%r145, %r560, %r559;
	cvt.u32.u16 	%r561, %rs17;
	ld.shared.u16 	%r562, [%r87];
	add.s32 	%r146, %r562, %r561;
	cvt.u32.u16 	%r563, %rs18;
	ld.shared.u16 	%r564, [%r88];
	add.s32 	%r147, %r564, %r563;
	cvt.u32.u16 	%r565, %rs19;
	ld.shared.u16 	%r566, [%r89];
	add.s32 	%r148, %r566, %r565;
	bar.sync 	0;
	setp.lt.s32 	%p32, %r684, %r190;
	@%p32 bra 	$L__BB7_83;
	cvt.u64.u32 	%rd8, %r2;
	shl.b32 	%r567, %r130, 2;
	mov.u32 	%r568, _ZZN3cub18CUB_300001_SM_10006detail10radix_sort31DeviceRadixSortSingleTileKernelINS1_5radix10policy_hubIjNS0_8NullTypeEyE10Policy1000ELNS0_9SortOrderE0EjS6_yNS1_21identity_decomposer_tEEEvPKT1_PSB_PKT2_PSF_T3_iiT4_E12temp_storage;
	add.s32 	%r569, %r568, %r567;
	st.shared.u32 	[%r569], %r703;
	shl.b32 	%r570, %r131, 2;
	add.s32 	%r571, %r568, %r570;
	st.shared.u32 	[%r571], %r702;
	shl.b32 	%r572, %r132, 2;
	add.s32 	%r573, %r568, %r572;
	st.shared.u32 	[%r573], %r701;
	shl.b32 	%r574, %r133, 2;
	add.s32 	%r575, %r568, %r574;
	st.shared.u32 	[%r575], %r700;
	shl.b32 	%r576, %r134, 2;
	add.s32 	%r577, %r568, %r576;
	st.shared.u32 	[%r577], %r699;
	shl.b32 	%r578, %r135, 2;
	add.s32 	%r579, %r568, %r578;
	st.shared.u32 	[%r579], %r698;
	shl.b32 	%r580, %r136, 2;
	add.s32 	%r581, %r568, %r580;
	st.shared.u32 	[%r581], %r697;
	shl.b32 	%r582, %r137, 2;
	add.s32 	%r583, %r568, %r582;
	st.shared.u32 	[%r583], %r696;
	shl.b32 	%r584, %r138, 2;
	add.s32 	%r585, %r568, %r584;
	st.shared.u32 	[%r585], %r695;
	shl.b32 	%r586, %r139, 2;
	add.s32 	%r587, %r568, %r586;
	st.shared.u32 	[%r587], %r694;
	shl.b32 	%r588, %r140, 2;
	add.s32 	%r589, %r568, %r588;
	st.shared.u32 	[%r589], %r693;
	shl.b32 	%r590, %r141, 2;
	add.s32 	%r591, %r568, %r590;
	st.shared.u32 	[%r591], %r692;
	shl.b32 	%r592, %r142, 2;
	add.s32 	%r593, %r568, %r592;
	st.shared.u32 	[%r593], %r691;
	shl.b32 	%r594, %r143, 2;
	add.s32 	%r595, %r568, %r594;
	st.shared.u32 	[%r595], %r690;
	shl.b32 	%r596, %r144, 2;
	add.s32 	%r597, %r568, %r596;
	st.shared.u32 	[%r597], %r689;
	shl.b32 	%r598, %r145, 2;
	add.s32 	%r599, %r568, %r598;
	st.shared.u32 	[%r599], %r688;
	shl.b32 	%r600, %r146, 2;
	add.s32 	%r601, %r568, %r600;
	st.shared.u32 	[%r601], %r687;
	shl.b32 	%r602, %r147, 2;
	add.s32 	%r603, %r568, %r602;
	st.shared.u32 	[%r603], %r686;
	shl.b32 	%r604, %r148, 2;
	add.s32 	%r605, %r568, %r604;
	st.shared.u32 	[%r605], %r685;
	bar.sync 	0;
	mad.lo.s32 	%r149, %r2, -72, %r46;
	ld.shared.u32 	%r150, [%r149+1024];
	ld.shared.u32 	%r151, [%r149+2048];
	ld.shared.u32 	%r152, [%r149+3072];
	ld.shared.u32 	%r153, [%r149+4096];
	ld.shared.u32 	%r154, [%r149+5120];
	ld.shared.u32 	%r155, [%r149+6144];
	ld.shared.u32 	%r156, [%r149+7168];
	ld.shared.u32 	%r157, [%r149+8192];
	ld.shared.u32 	%r158, [%r149+9216];
	ld.shared.u32 	%r159, [%r149+10240];
	ld.shared.u32 	%r160, [%r149+11264];
	ld.shared.u32 	%r161, [%r149+12288];
	ld.shared.u32 	%r162, [%r149+13312];
	ld.shared.u32 	%r163, [%r149+14336];
	ld.shared.u32 	%r164, [%r149+15360];
	ld.shared.u32 	%r165, [%r149+16384];
	ld.shared.u32 	%r166, [%r149+17408];
	ld.shared.u32 	%r167, [%r149+18432];
	setp.gt.u64 	%p33, %rd4, %rd8;
	cvta.to.global.u64 	%rd9, %rd3;
	mul.wide.u32 	%rd10, %r2, 4;
	add.s64 	%rd2, %rd9, %rd10;
	@%p33 bra 	$L__BB7_45;
	bra.uni 	$L__BB7_46;
$L__BB7_45:
	ld.shared.u32 	%r606, [%r149];
	st.global.u32 	[%rd2], %r606;
$L__BB7_46:
	add.s32 	%r607, %r2, 256;
	cvt.u64.u32 	%rd11, %r607;
	setp.le.u64 	%p34, %rd4, %rd11;
	@%p34 bra 	$L__BB7_48;
	st.global.u32 	[%rd2+1024], %r150;
$L__BB7_48:
	add.s32 	%r608, %r2, 512;
	cvt.u64.u32 	%rd12, %r608;
	setp.le.u64 	%p35, %rd4, %rd12;
	@%p35 bra 	$L__BB7_50;
	st.global.u32 	[%rd2+2048], %r151;
$L__BB7_50:
	add.s32 	%r609, %r2, 768;
	cvt.u64.u32 	%rd13, %r609;
	setp.le.u64 	%p36, %rd4, %rd13;
	@%p36 bra 	$L__BB7_52;
	st.global.u32 	[%rd2+3072], %r152;
$L__BB7_52:
	or.b32  	%r610, %r2, 1024;
	cvt.u64.u32 	%rd14, %r610;
	setp.le.u64 	%p37, %rd4, %rd14;
	@%p37 bra 	$L__BB7_54;
	st.global.u32 	[%rd2+4096], %r153;
$L__BB7_54:
	add.s32 	%r611, %r2, 1280;
	cvt.u64.u32 	%rd15, %r611;
	setp.le.u64 	%p38, %rd4, %rd15;
	@%p38 bra 	$L__BB7_56;
	st.global.u32 	[%rd2+5120], %r154;
$L__BB7_56:
	add.s32 	%r612, %r2, 1536;
	cvt.u64.u32 	%rd16, %r612;
	setp.le.u64 	%p39, %rd4, %rd16;
	@%p39 bra 	$L__BB7_58;
	st.global.u32 	[%rd2+6144], %r155;
$L__BB7_58:
	add.s32 	%r613, %r2, 1792;
	cvt.u64.u32 	%rd17, %r613;
	setp.le.u64 	%p40, %rd4, %rd17;
	@%p40 bra 	$L__BB7_60;
	st.global.u32 	[%rd2+7168], %r156;
$L__BB7_60:
	or.b32  	%r614, %r2, 2048;
	cvt.u64.u32 	%rd18, %r614;
	setp.le.u64 	%p41, %rd4, %rd18;
	@%p41 bra 	$L__BB7_62;
	st.global.u32 	[%rd2+8192], %r157;
$L__BB7_62:
	add.s32 	%r615, %r2, 2304;
	cvt.u64.u32 	%rd19, %r615;
	setp.le.u64 	%p42, %rd4, %rd19;
	@%p42 bra 	$L__BB7_64;
	st.global.u32 	[%rd2+9216], %r158;
$L__BB7_64:
	add.s32 	%r616, %r2, 2560;
	cvt.u64.u32 	%rd20, %r616;
	setp.le.u64 	%p43, %rd4, %rd20;
	@%p43 bra 	$L__BB7_66;
	st.global.u32 	[%rd2+10240], %r159;
$L__BB7_66:
	add.s32 	%r617, %r2, 2816;
	cvt.u64.u32 	%rd21, %r617;
	setp.le.u64 	%p44, %rd4, %rd21;
	@%p44 bra 	$L__BB7_68;
	st.global.u32 	[%rd2+11264], %r160;
$L__BB7_68:
	or.b32  	%r618, %r2, 3072;
	cvt.u64.u32 	%rd22, %r618;
	setp.le.u64 	%p45, %rd4, %rd22;
	@%p45 bra 	$L__BB7_70;
	st.global.u32 	[%rd2+12288], %r161;
$L__BB7_70:
	add.s32 	%r619, %r2, 3328;
	cvt.u64.u32 	%rd23, %r619;
	setp.le.u64 	%p46, %rd4, %rd23;
	@%p46 bra 	$L__BB7_72;
	st.global.u32 	[%rd2+13312], %r162;
$L__BB7_72:
	add.s32 	%r620, %r2, 3584;
	cvt.u64.u32 	%rd24, %r620;
	setp.le.u64 	%p47, %rd4, %rd24;
	@%p47 bra 	$L__BB7_74;
	st.global.u32 	[%rd2+14336], %r163;
$L__BB7_74:
	add.s32 	%r621, %r2, 3840;
	cvt.u64.u32 	%rd25, %r621;
	setp.le.u64 	%p48, %rd4, %rd25;
	@%p48 bra 	$L__BB7_76;
	st.global.u32 	[%rd2+15360], %r164;
$L__BB7_76:
	or.b32  	%r622, %r2, 4096;
	cvt.u64.u32 	%rd26, %r622;
	setp.le.u64 	%p49, %rd4, %rd26;
	@%p49 bra 	$L__BB7_78;
	st.global.u32 	[%rd2+16384], %r165;
$L__BB7_78:
	add.s32 	%r623, %r2, 4352;
	cvt.u64.u32 	%rd27, %r623;
	setp.le.u64 	%p50, %rd4, %rd27;
	@%p50 bra 	$L__BB7_80;
	st.global.u32 	[%rd2+17408], %r166;
$L__BB7_80:
	add.s32 	%r624, %r2, 4608;
	cvt.u64.u32 	%rd28, %r624;
	setp.le.u64 	%p51, %rd4, %rd28;
	@%p51 bra 	$L__BB7_82;
	st.global.u32 	[%rd2+18432], %r167;
$L__BB7_82:
	ret;
$L__BB7_83:
	shl.b32 	%r625, %r130, 2;
	mov.u32 	%r626, _ZZN3cub18CUB_300001_SM_10006detail10radix_sort31DeviceRadixSortSingleTileKernelINS1_5radix10policy_hubIjNS0_8NullTypeEyE10Policy1000ELNS0_9SortOrderE0EjS6_yNS1_21identity_decomposer_tEEEvPKT1_PSB_PKT2_PSF_T3_iiT4_E12temp_storage;
	add.s32 	%r627, %r626, %r625;
	st.shared.u32 	[%r627], %r703;
	shl.b32 	%r628, %r131, 2;
	add.s32 	%r629, %r626, %r628;
	st.shared.u32 	[%r629], %r702;
	shl.b32 	%r630, %r132, 2;
	add.s32 	%r631, %r626, %r630;
	st.shared.u32 	[%r631], %r701;
	shl.b32 	%r632, %r133, 2;
	add.s32 	%r633, %r626, %r632;
	st.shared.u32 	[%r633], %r700;
	shl.b32 	%r634, %r134, 2;
	add.s32 	%r635, %r626, %r634;
	st.shared.u32 	[%r635], %r699;
	shl.b32 	%r636, %r135, 2;
	add.s32 	%r637, %r626, %r636;
	st.shared.u32 	[%r637], %r698;
	shl.b32 	%r638, %r136, 2;
	add.s32 	%r639, %r626, %r638;
	st.shared.u32 	[%r639], %r697;
	shl.b32 	%r640, %r137, 2;
	add.s32 	%r641, %r626, %r640;
	st.shared.u32 	[%r641], %r696;
	shl.b32 	%r642, %r138, 2;
	add.s32 	%r643, %r626, %r642;
	st.shared.u32 	[%r643], %r695;
	shl.b32 	%r644, %r139, 2;
	add.s32 	%r645, %r626, %r644;
	st.shared.u32 	[%r645], %r694;
	shl.b32 	%r646, %r140, 2;
	add.s32 	%r647, %r626, %r646;
	st.shared.u32 	[%r647], %r693;
	shl.b32 	%r648, %r141, 2;
	add.s32 	%r649, %r626, %r648;
	st.shared.u32 	[%r649], %r692;
	shl.b32 	%r650, %r142, 2;
	add.s32 	%r651, %r626, %r650;
	st.shared.u32 	[%r651], %r691;
	shl.b32 	%r652, %r143, 2;
	add.s32 	%r653, %r626, %r652;
	st.shared.u32 	[%r653], %r690;
	shl.b32 	%r654, %r144, 2;
	add.s32 	%r655, %r626, %r654;
	st.shared.u32 	[%r655], %r689;
	shl.b32 	%r656, %r145, 2;
	add.s32 	%r657, %r626, %r656;
	st.shared.u32 	[%r657], %r688;
	shl.b32 	%r658, %r146, 2;
	add.s32 	%r659, %r626, %r658;
	st.shared.u32 	[%r659], %r687;
	shl.b32 	%r660, %r147, 2;
	add.s32 	%r661, %r626, %r660;
	st.shared.u32 	[%r661], %r686;
	shl.b32 	%r662, %r148, 2;
	add.s32 	%r663, %r626, %r662;
	st.shared.u32 	[%r663], %r685;
	bar.sync 	0;
	ld.shared.u32 	%r703, [%r46];
	ld.shared.u32 	%r702, [%r46+4];
	ld.shared.u32 	%r701, [%r46+8];
	ld.shared.u32 	%r700, [%r46+12];
	ld.shared.u32 	%r699, [%r46+16];
	ld.shared.u32 	%r698, [%r46+20];
	ld.shared.u32 	%r697, [%r46+24];
	ld.shared.u32 	%r696, [%r46+28];
	ld.shared.u32 	%r695, [%r46+32];
	ld.shared.u32 	%r694, [%r46+36];
	ld.shared.u32 	%r693, [%r46+40];
	ld.shared.u32 	%r692, [%r46+44];
	ld.shared.u32 	%r691, [%r46+48];
	ld.shared.u32 	%r690, [%r46+52];
	ld.shared.u32 	%r689, [%r46+56];
	ld.shared.u32 	%r688, [%r46+60];
	ld.shared.u32 	%r687, [%r46+64];
	ld.shared.u32 	%r686, [%r46+68];
	ld.shared.u32 	%r685, [%r46+72];
	bar.sync 	0;
	add.s32 	%r684, %r684, 6;
	add.s32 	%r683, %r683, -6;
	bra.uni 	$L__BB7_39;

}
	// .globl	_ZN3cub18CUB_300001_SM_10006detail10radix_sort30DeviceRadixSortHistogramKernelINS1_5radix10policy_hubIjNS0_8NullTypeEyE10Policy1000ELNS0_9SortOrderE0EjyNS1_21identity_decomposer_tEEEvPT2_PKT1_SB_iiT3_
.visible .entry _ZN3cub18CUB_300001_SM_10006detail10radix_sort30DeviceRadixSortHistogramKernelINS1_5radix10policy_hubIjNS0_8NullTypeEyE10Policy1000ELNS0_9SortOrderE0EjyNS1_21identity_decomposer_tEEEvPT2_PKT1_SB_iiT3_(
	.param .u64 .ptr .align 1 _ZN3cub18CUB_300001_SM_10006detail10radix_sort30DeviceRadixSortHistogramKernelINS1_5radix10policy_hubIjNS0_8NullTypeEyE10Policy1000ELNS0_9SortOrderE0EjyNS1_21identity_decomposer_tEEEvPT2_PKT1_SB_iiT3__param_0,
	.param .u64 .ptr .align 1 _ZN3cub18CUB_300001_SM_10006detail10radix_sort30DeviceRadixSortHistogramKernelINS1_5radix10policy_hubIjNS0_8NullTypeEyE10Policy1000ELNS0_9SortOrderE0EjyNS1_21identity_decomposer_tEEEvPT2_PKT1_SB_iiT3__param_1,
	.param .u64 _ZN3cub18CUB_300001_SM_10006detail10radix_sort30DeviceRadixSortHistogramKernelINS1_5radix10policy_hubIjNS0_8NullTypeEyE10Policy1000ELNS0_9SortOrderE0EjyNS1_21identity_decomposer_tEEEvPT2_PKT1_SB_iiT3__param_2,
	.param .u32 _ZN3cub18CUB_300001_SM_10006detail10radix_sort30DeviceRadixSortHistogramKernelINS1_5radix10policy_hubIjNS0_8NullTypeEyE10Policy1000ELNS0_9SortOrderE0EjyNS1_21identity_decomposer_tEEEvPT2_PKT1_SB_iiT3__param_3,
	.param .u32 _ZN3cub18CUB_300001_SM_10006detail10radix_sort30DeviceRadixSortHistogramKernelINS1_5radix10policy_hubIjNS0_8NullTypeEyE10Policy1000ELNS0_9SortOrderE0EjyNS1_21identity_decomposer_tEEEvPT2_PKT1_SB_iiT3__param_4,
	.param .align 1 .b8 _ZN3cub18CUB_300001_SM_10006detail10radix_sort30DeviceRadixSortHistogramKernelINS1_5radix10policy_hubIjNS0_8NullTypeEyE10Policy1000ELNS0_9SortOrderE0EjyNS1_21identity_decomposer_tEEEvPT2_PKT1_SB_iiT3__param_5[1]
)
.maxntid 128
{
	.reg .pred 	%p<91>;
	.reg .b32 	%r<470>;
	.reg .b64 	%rd<137>;
	// demoted variable
	.shared .align 4 .b8 _ZZN3cub18CUB_300001_SM_10006detail10radix_sort30DeviceRadixSortHistogramKernelINS1_5radix10policy_hubIjNS0_8NullTypeEyE10Policy1000ELNS0_9SortOrderE0EjyNS1_21identity_decomposer_tEEEvPT2_PKT1_SB_iiT3_E12temp_storage[4096];
	ld.param.u64 	%rd18, [_ZN3cub18CUB_300001_SM_10006detail10radix_sort30DeviceRadixSortHistogramKernelINS1_5radix10policy_hubIjNS0_8NullTypeEyE10Policy1000ELNS0_9SortOrderE0EjyNS1_21identity_decomposer_tEEEvPT2_PKT1_SB_iiT3__param_0];
	ld.param.u64 	%rd19, [_ZN3cub18CUB_300001_SM_10006detail10radix_sort30DeviceRadixSortHistogramKernelINS1_5radix10policy_hubIjNS0_8NullTypeEyE10Policy1000ELNS0_9SortOrderE0EjyNS1_21identity_decomposer_tEEEvPT2_PKT1_SB_iiT3__param_1];
	ld.param.u64 	%rd17, [_ZN3cub18CUB_300001_SM_10006detail10radix_sort30DeviceRadixSortHistogramKernelINS1_5radix10policy_hubIjNS0_8NullTypeEyE10Policy1000ELNS0_9SortOrderE0EjyNS1_21identity_decomposer_tEEEvPT2_PKT1_SB_iiT3__param_2];
	ld.param.u32 	%r158, [_ZN3cub18CUB_300001_SM_10006detail10radix_sort30DeviceRadixSortHistogramKernelINS1_5radix10policy_hubIjNS0_8NullTypeEyE10Policy1000ELNS0_9SortOrderE0EjyNS1_21identity_decomposer_tEEEvPT2_PKT1_SB_iiT3__param_3];
	ld.param.u32 	%r159, [_ZN3cub18CUB_300001_SM_10006detail10radix_sort30DeviceRadixSortHistogramKernelINS1_5radix10policy_hubIjNS0_8NullTypeEyE10Policy1000ELNS0_9SortOrderE0EjyNS1_21identity_decomposer_tEEEvPT2_PKT1_SB_iiT3__param_4];
	cvta.to.global.u64 	%rd1, %rd19;
	cvta.to.global.u64 	%rd2, %rd18;
	setp.eq.s64 	%p2, %rd17, 0;
	@%p2 bra 	$L__BB8_153;
	sub.s32 	%r160, %r159, %r158;
	add.s32 	%r161, %r160, 7;
	shr.s32 	%r162, %r161, 31;
	shr.u32 	%r163, %r162, 29;
	add.s32 	%r164, %r161, %r163;
	shr.s32 	%r165, %r164, 3;
	mov.u32 	%r166, %tid.x;
	setp.gt.u32 	%p3, %r166, 255;
	setp.lt.s32 	%p4, %r161, 8;
	mov.u32 	%r167, %ctaid.x;
	shl.b32 	%r168, %r167, 11;
	cvt.u64.u32 	%rd3, %r168;
	mov.u32 	%r169, %nctaid.x;
	shl.b32 	%r170, %r169, 11;
	cvt.u64.u32 	%rd4, %r170;
	add.s32 	%r1, %r165, -1;
	and.b32  	%r2, %r165, 15;
	and.b32  	%r3, %r165, 7;
	add.s32 	%r4, %r3, -1;
	and.b32  	%r5, %r165, 3;
	or.pred  	%p1, %p3, %p4;
	shl.b32 	%r171, %r166, 2;
	mov.u32 	%r172, _ZZN3cub18CUB_300001_SM_10006detail10radix_sort30DeviceRadixSortHistogramKernelINS1_5radix10policy_hubIjNS0_8NullTypeEyE10Policy1000ELNS0_9SortOrderE0EjyNS1_21identity_decomposer_tEEEvPT2_PKT1_SB_iiT3_E12temp_storage;
	add.s32 	%r6, %r172, %r171;
	and.b32  	%r7, %r165, 268435440;
	cvt.u64.u32 	%rd5, %r166;
	add.s32 	%r8, %r166, 128;
	add.s32 	%r9, %r166, 256;
	add.s32 	%r10, %r166, 384;
	add.s32 	%r11, %r166, 512;
	add.s32 	%r12, %r166, 640;
	add.s32 	%r13, %r166, 768;
	add.s32 	%r14, %r166, 1280;
	add.s32 	%r15, %r166, 1920;
	and.b32  	%r16, %r165, 268435448;
	and.b32  	%r17, %r165, 1;
	neg.s32 	%r18, %r7;
	add.s32 	%r19, %r6, 8192;
	add.s64 	%rd21, %rd17, -1;
	shr.u64 	%rd22, %rd21, 30;
	add.s64 	%rd23, %rd22, 1;
	min.u64 	%rd6, %rd23, %rd17;
	mov.b64 	%rd135, 0;
$L__BB8_2:
	@%p1 bra 	$L__BB8_30;
	setp.lt.u32 	%p5, %r1, 15;
	mov.b32 	%r423, 0;
	@%p5 bra 	$L__BB8_6;
	mov.u32 	%r420, %r19;
	mov.u32 	%r421, %r18;
$L__BB8_5:
	.pragma "nounroll";
	mov.b32 	%r174, 0;
	st.shared.u32 	[%r420+-8192], %r174;
	st.shared.u32 	[%r420+-7168], %r174;
	st.shared.u32 	[%r420+-6144], %r174;
	st.shared.u32 	[%r420+-5120], %r174;
	st.shared.u32 	[%r420+-4096], %r174;
	st.shared.u32 	[%r420+-3072], %r174;
	st.shared.u32 	[%r420+-2048], %r174;
	st.shared.u32 	[%r420+-1024], %r174;
	st.shared.u32 	[%r420], %r174;
	st.shared.u32 	[%r420+1024], %r174;
	st.shared.u32 	[%r420+2048], %r174;
	st.shared.u32 	[%r420+3072], %r174;
	st.shared.u32 	[%r420+4096], %r174;
	st.shared.u32 	[%r420+5120], %r174;
	st.shared.u32 	[%r420+6144], %r174;
	st.shared.u32 	[%r420+7168], %r174;
	add.s32 	%r421, %r421, 16;
	add.s32 	%r420, %r420, 16384;
	setp.ne.s32 	%p6, %r421, 0;
	mov.u32 	%r423, %r7;
	@%p6 bra 	$L__BB8_5;
$L__BB8_6:
	add.s32 	%r25, %r2, -1;
	setp.eq.s32 	%p7, %r2, 0;
	@%p7 bra 	$L__BB8_16;
	setp.lt.u32 	%p8, %r25, 7;
	@%p8 bra 	$L__BB8_9;
	shl.b32 	%r175, %r423, 10;
	add.s32 	%r176, %r6, %r175;
	mov.b32 	%r177, 0;
	st.shared.u32 	[%r176], %r177;
	st.shared.u32 	[%r176+1024], %r177;
	st.shared.u32 	[%r176+2048], %r177;
	st.shared.u32 	[%r176+3072], %r177;
	st.shared.u32 	[%r176+4096], %r177;
	st.shared.u32 	[%r176+5120], %r177;
	st.shared.u32 	[%r176+6144], %r177;
	st.shared.u32 	[%r176+7168], %r177;
	add.s32 	%r423, %r423, 8;
$L__BB8_9:
	setp.eq.s32 	%p9, %r3, 0;
	@%p9 bra 	$L__BB8_16;
	setp.lt.u32 	%p10, %r4, 3;
	@%p10 bra 	$L__BB8_12;
	shl.b32 	%r178, %r423, 10;
	add.s32 	%r179, %r6, %r178;
	mov.b32 	%r180, 0;
	st.shared.u32 	[%r179], %r180;
	st.shared.u32 	[%r179+1024], %r180;
	st.shared.u32 	[%r179+2048], %r180;
	st.shared.u32 	[%r179+3072], %r180;
	add.s32 	%r423, %r423, 4;
$L__BB8_12:
	setp.eq.s32 	%p11, %r5, 0;
	@%p11 bra 	$L__BB8_16;
	setp.eq.s32 	%p12, %r5, 1;
	shl.b32 	%r181, %r423, 10;
	add.s32 	%r30, %r6, %r181;
	mov.b32 	%r182, 0;
	st.shared.u32 	[%r30], %r182;
	@%p12 bra 	$L__BB8_16;
	setp.eq.s32 	%p13, %r5, 2;
	mov.b32 	%r183, 0;
	st.shared.u32 	[%r30+1024], %r183;
	@%p13 bra 	$L__BB8_16;
	mov.b32 	%r184, 0;
	st.shared.u32 	[%r30+2048], %r184;
$L__BB8_16:
	cvt.u32.u64 	%r185, %rd5;
	setp.gt.u32 	%p14, %r185, 127;
	@%p14 bra 	$L__BB8_30;
	setp.lt.u32 	%p15, %r1, 15;
	mov.b32 	%r427, 0;
	@%p15 bra 	$L__BB8_20;
	mov.b32 	%r425, 0;
$L__BB8_19:
	.pragma "nounroll";
	shl.b32 	%r188, %r425, 10;
	add.s32 	%r189, %r6, %r188;
	mov.b32 	%r190, 0;
	st.shared.u32 	[%r189+512], %r190;
	st.shared.u32 	[%r189+1536], %r190;
	st.shared.u32 	[%r189+2560], %r190;
	st.shared.u32 	[%r189+3584], %r190;
	st.shared.u32 	[%r189+4608], %r190;
	st.shared.u32 	[%r189+5632], %r190;
	st.shared.u32 	[%r189+6656], %r190;
	st.shared.u32 	[%r189+7680], %r190;
	st.shared.u32 	[%r189+8704], %r190;
	st.shared.u32 	[%r189+9728], %r190;
	st.shared.u32 	[%r189+10752], %r190;
	st.shared.u32 	[%r189+11776], %r190;
	st.shared.u32 	[%r189+12800], %r190;
	st.shared.u32 	[%r189+13824], %r190;
	st.shared.u32 	[%r189+14848], %r190;
	st.shared.u32 	[%r189+15872], %r190;
	add.s32 	%r425, %r425, 16;
	setp.ne.s32 	%p16, %r425, %r7;
	mov.u32 	%r427, %r7;
	@%p16 bra 	$L__BB8_19;
$L__BB8_20:
	setp.eq.s32 	%p17, %r2, 0;
	@%p17 bra 	$L__BB8_30;
	setp.lt.u32 	%p18, %r25, 7;
	@%p18 bra 	$L__BB8_23;
	shl.b32 	%r191, %r427, 10;
	add.s32 	%r192, %r6, %r191;
	mov.b32 	%r193, 0;
	st.shared.u32 	[%r192+512], %r193;
	st.shared.u32 	[%r192+1536], %r193;
	st.shared.u32 	[%r192+2560], %r193;
	st.shared.u32 	[%r192+3584], %r193;
	st.shared.u32 	[%r192+4608], %r193;
	st.shared.u32 	[%r192+5632], %r193;
	st.shared.u32 	[%r192+6656], %r193;
	st.shared.u32 	[%r192+7680], %r193;
	add.s32 	%r427, %r427, 8;
$L__BB8_23:
	setp.eq.s32 	%p19, %r3, 0;
	@%p19 bra 	$L__BB8_30;
	setp.lt.u32 	%p20, %r4, 3;
	@%p20 bra 	$L__BB8_26;
	shl.b32 	%r194, %r427, 10;
	add.s32 	%r195, %r6, %r194;
	mov.b32 	%r196, 0;
	st.shared.u32 	[%r195+512], %r196;
	st.shared.u32 	[%r195+1536], %r196;
	st.shared.u32 	[%r195+2560], %r196;
	st.shared.u32 	[%r195+3584], %r196;
	add.s32 	%r427, %r427, 4;
$L__BB8_26:
	setp.eq.s32 	%p21, %r5, 0;
	@%p21 bra 	$L__BB8_30;
	setp.eq.s32 	%p22, %r5, 1;
	shl.b32 	%r197, %r427, 10;
	add.s32 	%r38, %r6, %r197;
	mov.b32 	%r198, 0;
	st.shared.u32 	[%r38+512], %r198;
	@%p22 bra 	$L__BB8_30;
	setp.eq.s32 	%p23, %r5, 2;
	mov.b32 	%r199, 0;
	st.shared.u32 	[%r38+1536], %r199;
	@%p23 bra 	$L__BB8_30;
	mov.b32 	%r200, 0;
	st.shared.u32 	[%r38+2560], %r200;
$L__BB8_30:
	bar.sync 	0;
	bar.sync 	0;
	shl.b64 	%rd8, %rd135, 30;
	sub.s64 	%rd24, %rd17, %rd8;
	min.u64 	%rd9, %rd24, 1073741824;
	setp.le.u64 	%p24, %rd9, %rd3;
	@%p24 bra 	$L__BB8_70;
	mov.u64 	%rd136, %rd3;
$L__BB8_32:
	add.s64 	%rd11, %rd136, %rd8;
	sub.s64 	%rd12, %rd17, %rd11;
	setp.lt.u64 	%p25, %rd12, 2048;
	@%p25 bra 	$L__BB8_34;
	add.s64 	%rd27, %rd11, %rd5;
	shl.b64 	%rd28, %rd27, 2;
	add.s64 	%rd29, %rd1, %rd28;
	ld.global.u32 	%r459, [%rd29];
	ld.global.u32 	%r458, [%rd29+512];
	ld.global.u32 	%r457, [%rd29+1024];
	ld.global.u32 	%r456, [%rd29+1536];
	ld.global.u32 	%r455, [%rd29+2048];
	ld.global.u32 	%r454, [%rd29+2560];
	ld.global.u32 	%r453, [%rd29+3072];
	ld.global.u32 	%r452, [%rd29+3584];
	ld.global.u32 	%r451, [%rd29+4096];
	ld.global.u32 	%r450, [%rd29+4608];
	ld.global.u32 	%r449, [%rd29+5120];
	ld.global.u32 	%r448, [%rd29+5632];
	ld.global.u32 	%r447, [%rd29+6144];
	ld.global.u32 	%r446, [%rd29+6656];
	ld.global.u32 	%r445, [%rd29+7168];
	ld.global.u32 	%r444, [%rd29+7680];
	bra.uni 	$L__BB8_66;
$L__BB8_34:
	cvt.u32.u64 	%r202, %rd5;
	cvt.u32.u64 	%r55, %rd12;
	setp.ge.s32 	%p26, %r202, %r55;
	add.s64 	%rd25, %rd11, %rd5;
	shl.b64 	%rd26, %rd25, 2;
	add.s64 	%rd13, %rd1, %rd26;
	mov.b32 	%r459, -1;
	@%p26 bra 	$L__BB8_36;
	ld.global.u32 	%r459, [%rd13];
$L__BB8_36:
	setp.ge.s32 	%p27, %r8, %r55;
	mov.b32 	%r458, -1;
	@%p27 bra 	$L__BB8_38;
	ld.global.u32 	%r458, [%rd13+512];
$L__BB8_38:
	setp.ge.s32 	%p28, %r9, %r55;
	mov.b32 	%r457, -1;
	@%p28 bra 	$L__BB8_40;
	ld.global.u32 	%r457, [%rd13+1024];
$L__BB8_40:
	setp.ge.s32 	%p29, %r10, %r55;
	mov.b32 	%r456, -1;
	@%p29 bra 	$L__BB8_42;
	ld.global.u32 	%r456, [%rd13+1536];
$L__BB8_42:
	setp.ge.s32 	%p30, %r11, %r55;
	mov.b32 	%r455, -1;
	@%p30 bra 	$L__BB8_44;
	ld.global.u32 	%r455, [%rd13+2048];
$L__BB8_44:
	setp.ge.s32 	%p31, %r12, %r55;
	mov.b32 	%r454, -1;
	@%p31 bra 	$L__BB8_46;
	ld.global.u32 	%r454, [%rd13+2560];
$L__BB8_46:
	setp.ge.s32 	%p32, %r13, %r55;
	mov.b32 	%r453, -1;
	@%p32 bra 	$L__BB8_48;
	ld.global.u32 	%r453, [%rd13+3072];
$L__BB8_48:
	mov.u32 	%r210, %tid.x;
	add.s32 	%r211, %r210, 896;
	setp.ge.s32 	%p33, %r211, %r55;
	mov.b32 	%r452, -1;
	@%p33 bra 	$L__BB8_50;
	ld.global.u32 	%r452, [%rd13+3584];
$L__BB8_50:
	or.b32  	%r214, %r210, 1024;
	setp.ge.s32 	%p34, %r214, %r55;
	mov.b32 	%r451, -1;
	@%p34 bra 	$L__BB8_52;
	ld.global.u32 	%r451, [%rd13+4096];
$L__BB8_52:
	add.s32 	%r217, %r210, 1152;
	setp.ge.s32 	%p35, %r217, %r55;
	mov.b32 	%r450, -1;
	@%p35 bra 	$L__BB8_54;
	ld.global.u32 	%r450, [%rd13+4608];
$L__BB8_54:
	setp.ge.s32 	%p36, %r14, %r55;
	mov.b32 	%r449, -1;
	@%p36 bra 	$L__BB8_56;
	ld.global.u32 	%r449, [%rd13+5120];
$L__BB8_56:
	add.s32 	%r221, %r210, 1408;
	setp.ge.s32 	%p37, %r221, %r55;
	mov.b32 	%r448, -1;
	@%p37 bra 	$L__BB8_58;
	ld.global.u32 	%r448, [%rd13+5632];
$L__BB8_58:
	add.s32 	%r224, %r210, 1536;
	setp.ge.s32 	%p38, %r224, %r55;
	mov.b32 	%r447, -1;
	@%p38 bra 	$L__BB8_60;
	ld.global.u32 	%r447, [%rd13+6144];
$L__BB8_60:
	add.s32 	%r227, %r210, 1664;
	setp.ge.s32 	%p39, %r227, %r55;
	mov.b32 	%r446, -1;
	@%p39 bra 	$L__BB8_62;
	ld.global.u32 	%r446, [%rd13+6656];
$L__BB8_62:
	add.s32 	%r230, %r210, 1792;
	setp.ge.s32 	%p40, %r230, %r55;
	mov.b32 	%r445, -1;
	@%p40 bra 	$L__BB8_64;
	ld.global.u32 	%r445, [%rd13+7168];
$L__BB8_64:
	setp.ge.s32 	%p41, %r15, %r55;
	mov.b32 	%r444, -1;
	@%p41 bra 	$L__BB8_66;
	ld.global.u32 	%r444, [%rd13+7680];
$L__BB8_66:
	setp.le.s32 	%p42, %r159, %r158;
	@%p42 bra 	$L__BB8_69;
	mov.b32 	%r460, 0;
	mov.u32 	%r461, %r158;
$L__BB8_68:
	sub.s32 	%r233, %r159, %r461;
	shl.b32 	%r234, %r460, 10;
	mov.u32 	%r235, _ZZN3cub18CUB_300001_SM_10006detail10radix_sort30DeviceRadixSortHistogramKernelINS1_5radix10policy_hubIjNS0_8NullTypeEyE10Policy1000ELNS0_9SortOrderE0EjyNS1_21identity_decomposer_tEEEvPT2_PKT1_SB_iiT3_E12temp_storage;
	add.s32 	%r236, %r235, %r234;
	min.s32 	%r237, %r233, 8;
	mov.b32 	%r238, -1;
	shl.b32 	%r239, %r238, %r237;
	not.b32 	%r240, %r239;
	shr.u32 	%r241, %r459, %r461;
	and.b32  	%r242, %r241, %r240;
	shl.b32 	%r243, %r242, 2;
	add.s32 	%r244, %r236, %r243;
	atom.shared.add.u32 	%r245, [%r244], 1;
	shr.u32 	%r246, %r458, %r461;
	and.b32  	%r247, %r246, %r240;
	shl.b32 	%r248, %r247, 2;
	add.s32 	%r249, %r236, %r248;
	atom.shared.add.u32 	%r250, [%r249], 1;
	shr.u32 	%r251, %r457, %r461;
	and.b32  	%r252, %r251, %r240;
	shl.b32 	%r253, %r252, 2;
	add.s32 	%r254, %r236, %r253;
	atom.shared.add.u32 	%r255, [%r254], 1;
	shr.u32 	%r256, %r456, %r461;
	and.b32  	%r257, %r256, %r240;
	shl.b32 	%r258, %r257, 2;
	add.s32 	%r259, %r236, %r258;
	atom.shared.add.u32 	%r260, [%r259], 1;
	shr.u32 	%r261, %r455, %r461;
	and.b32  	%r262, %r261, %r240;
	shl.b32 	%r263, %r262, 2;
	add.s32 	%r264, %r236, %r263;
	atom.shared.add.u32 	%r265, [%r264], 1;
	shr.u32 	%r266, %r454, %r461;
	and.b32  	%r267, %r266, %r240;
	shl.b32 	%r268, %r267, 2;
	add.s32 	%r269, %r236, %r268;
	atom.shared.add.u32 	%r270, [%r269], 1;
	shr.u32 	%r271, %r453, %r461;
	and.b32  	%r272, %r271, %r240;
	shl.b32 	%r273, %r272, 2;
	add.s32 	%r274, %r236, %r273;
	atom.shared.add.u32 	%r275, [%r274], 1;
	shr.u32 	%r276, %r452, %r461;
	and.b32  	%r277, %r276, %r240;
	shl.b32 	%r278, %r277, 2;
	add.s32 	%r279, %r236, %r278;
	atom.shared.add.u32 	%r280, [%r279], 1;
	shr.u32 	%r281, %r451, %r461;
	and.b32  	%r282, %r281, %r240;
	shl.b32 	%r283, %r282, 2;
	add.s32 	%r284, %r236, %r283;
	atom.shared.add.u32 	%r285, [%r284], 1;
	shr.u32 	%r286, %r450, %r461;
	and.b32  	%r287, %r286, %r240;
	shl.b32 	%r288, %r287, 2;
	add.s32 	%r289, %r236, %r288;
	atom.shared.add.u32 	%r290, [%r289], 1;
	shr.u32 	%r291, %r449, %r461;
	and.b32  	%r292, %r291, %r240;
	shl.b32 	%r293, %r292, 2;
	add.s32 	%r294, %r236, %r293;
	atom.shared.add.u32 	%r295, [%r294], 1;
	shr.u32 	%r296, %r448, %r461;
	and.b32  	%r297, %r296, %r240;
	shl.b32 	%r298, %r297, 2;
	add.s32 	%r299, %r236, %r298;
	atom.shared.add.u32 	%r300, [%r299], 1;
	shr.u32 	%r301, %r447, %r461;
	and.b32  	%r302, %r301, %r240;
	shl.b32 	%r303, %r302, 2;
	add.s32 	%r304, %r236, %r303;
	atom.shared.add.u32 	%r305, [%r304], 1;
	shr.u32 	%r306, %r446, %r461;
	and.b32  	%r307, %r306, %r240;
	shl.b32 	%r308, %r307, 2;
	add.s32 	%r309, %r236, %r308;
	atom.shared.add.u32 	%r310, [%r309], 1;
	shr.u32 	%r311, %r445, %r461;
	and.b32  	%r312, %r311, %r240;
	shl.b32 	%r313, %r312, 2;
	add.s32 	%r314, %r236, %r313;
	atom.shared.add.u32 	%r315, [%r314], 1;
	shr.u32 	%r316, %r444, %r461;
	and.b32  	%r317, %r316, %r240;
	shl.b32 	%r318, %r317, 2;
	add.s32 	%r319, %r236, %r318;
	atom.shared.add.u32 	%r320, [%r319], 1;
	add.s32 	%r461, %r461, 8;
	add.s32 	%r460, %r460, 1;
	setp.lt.s32 	%p43, %r461, %r159;
	@%p43 bra 	$L__BB8_68;
$L__BB8_69:
	add.s64 	%rd136, %rd136, %rd4;
	setp.lt.u64 	%p44, %rd136, %rd9;
	@%p44 bra 	$L__BB8_32;
$L__BB8_70:
	bar.sync 	0;
	@%p1 bra 	$L__BB8_152;
	setp.lt.u32 	%p45, %r1, 7;
	mov.b32 	%r464, 0;
	@%p45 bra 	$L__BB8_90;
	mov.b32 	%r462, 0;
$L__BB8_73:
	.pragma "nounroll";
	shl.b32 	%r323, %r462, 10;
	add.s32 	%r108, %r6, %r323;
	ld.shared.u32 	%r109, [%r108];
	setp.eq.s32 	%p46, %r109, 0;
	@%p46 bra 	$L__BB8_75;
	cvt.u32.u64 	%r324, %rd5;
	shl.b32 	%r325, %r462, 8;
	add.s32 	%r326, %r325, %r324;
	mul.wide.u32 	%rd30, %r326, 8;
	add.s64 	%rd31, %rd2, %rd30;
	cvt.u64.u32 	%rd32, %r109;
	atom.global.add.u64 	%rd33, [%rd31], %rd32;
$L__BB8_75:
	ld.shared.u32 	%r110, [%r108+1024];
	setp.eq.s32 	%p47, %r110, 0;
	@%p47 bra 	$L__BB8_77;
	cvt.u32.u64 	%r327, %rd5;
	shl.b32 	%r328, %r462, 8;
	add.s32 	%r329, %r328, %r327;
	add.s32 	%r330, %r329, 256;
	mul.wide.u32 	%rd34, %r330, 8;
	add.s64 	%rd35, %rd2, %rd34;
	cvt.u64.u32 	%rd36, %r110;
	atom.global.add.u64 	%rd37, [%rd35], %rd36;
$L__BB8_77:
	ld.shared.u32 	%r111, [%r108+2048];
	setp.eq.s32 	%p48, %r111, 0;
	@%p48 bra 	$L__BB8_79;
	cvt.u32.u64 	%r331, %rd5;
	shl.b32 	%r332, %r462, 8;
	add.s32 	%r333, %r332, %r331;
	add.s32 	%r334, %r333, 512;
	mul.wide.u32 	%rd38, %r334, 8;
	add.s64 	%rd39, %rd2, %rd38;
	cvt.u64.u32 	%rd40, %r111;
	atom.global.add.u64 	%rd41, [%rd39], %rd40;
$L__BB8_79:
	ld.shared.u32 	%r112, [%r108+3072];
	setp.eq.s32 	%p49, %r112, 0;
	@%p49 bra 	$L__BB8_81;
	cvt.u32.u64 	%r335, %rd5;
	shl.b32 	%r336, %r462, 8;
	add.s32 	%r337, %r336, %r335;
	add.s32 	%r338, %r337, 768;
	mul.wide.u32 	%rd42, %r338, 8;
	add.s64 	%rd43, %rd2, %rd42;
	cvt.u64.u32 	%rd44, %r112;
	atom.global.add.u64 	%rd45, [%rd43], %rd44;
$L__BB8_81:
	ld.shared.u32 	%r113, [%r108+4096];
	setp.eq.s32 	%p50, %r113, 0;
	@%p50 bra 	$L__BB8_83;
	cvt.u32.u64 	%r339, %rd5;
	shl.b32 	%r340, %r462, 8;
	add.s32 	%r341, %r340, %r339;
	add.s32 	%r342, %r341, 1024;
	mul.wide.u32 	%rd46, %r342, 8;
	add.s64 	%rd47, %rd2, %rd46;
	cvt.u64.u32 	%rd48, %r113;
	atom.global.add.u64 	%rd49, [%rd47], %rd48;
$L__BB8_83:
	ld.shared.u32 	%r114, [%r108+5120];
	setp.eq.s32 	%p51, %r114, 0;
	@%p51 bra 	$L__BB8_85;
	cvt.u32.u64 	%r343, %rd5;
	shl.b32 	%r344, %r462, 8;
	add.s32 	%r345, %r344, %r343;
	add.s32 	%r346, %r345, 1280;
	mul.wide.u32 	%rd50, %r346, 8;
	add.s64 	%rd51, %rd2, %rd50;
	cvt.u64.u32 	%rd52, %r114;
	atom.global.add.u64 	%rd53, [%rd51], %rd52;
$L__BB8_85:
	ld.shared.u32 	%r115, [%r108+6144];
	setp.eq.s32 	%p52, %r115, 0;
	@%p52 bra 	$L__BB8_87;
	cvt.u32.u64 	%r347, %rd5;
	shl.b32 	%r348, %r462, 8;
	add.s32 	%r349, %r348, %r347;
	add.s32 	%r350, %r349, 1536;
	mul.wide.u32 	%rd54, %r350, 8;
	add.s64 	%rd55, %rd2, %rd54;
	cvt.u64.u32 	%rd56, %r115;
	atom.global.add.u64 	%rd57, [%rd55], %rd56;
$L__BB8_87:
	ld.shared.u32 	%r116, [%r108+7168];
	setp.eq.s32 	%p53, %r116, 0;
	@%p53 bra 	$L__BB8_89;
	cvt.u32.u64 	%r351, %rd5;
	shl.b32 	%r352, %r462, 8;
	add.s32 	%r353, %r352, %r351;
	add.s32 	%r354, %r353, 1792;
	mul.wide.u32 	%rd58, %r354, 8;
	add.s64 	%rd59, %rd2, %rd58;
	cvt.u64.u32 	%rd60, %r116;
	atom.global.add.u64 	%rd61, [%rd59], %rd60;
$L__BB8_89:
	add.s32 	%r462, %r462, 8;
	setp.ne.s32 	%p54, %r462, %r16;
	mov.u32 	%r464, %r16;
	@%p54 bra 	$L__BB8_73;
$L__BB8_90:
	add.s32 	%r119, %r5, -1;
	setp.eq.s32 	%p55, %r3, 0;
	@%p55 bra 	$L__BB8_111;
	setp.lt.u32 	%p56, %r4, 3;
	@%p56 bra 	$L__BB8_101;
	shl.b32 	%r355, %r464, 10;
	add.s32 	%r120, %r6, %r355;
	ld.shared.u32 	%r121, [%r120];
	setp.eq.s32 	%p57, %r121, 0;
	@%p57 bra 	$L__BB8_94;
	cvt.u32.u64 	%r356, %rd5;
	shl.b32 	%r357, %r464, 8;
	add.s32 	%r358, %r357, %r356;
	mul.wide.u32 	%rd62, %r358, 8;
	add.s64 	%rd63, %rd2, %rd62;
	cvt.u64.u32 	%rd64, %r121;
	atom.global.add.u64 	%rd65, [%rd63], %rd64;
$L__BB8_94:
	ld.shared.u32 	%r122, [%r120+1024];
	setp.eq.s32 	%p58, %r122, 0;
	@%p58 bra 	$L__BB8_96;
	cvt.u32.u64 	%r359, %rd5;
	shl.b32 	%r360, %r464, 8;
	add.s32 	%r361, %r360, %r359;
	add.s32 	%r362, %r361, 256;
	mul.wide.u32 	%rd66, %r362, 8;
	add.s64 	%rd67, %rd2, %rd66;
	cvt.u64.u32 	%rd68, %r122;
	atom.global.add.u64 	%rd69, [%rd67], %rd68;
$L__BB8_96:
	ld.shared.u32 	%r123, [%r120+2048];
	setp.eq.s32 	%p59, %r123, 0;
	@%p59 bra 	$L__BB8_98;
	cvt.u32.u64 	%r363, %rd5;
	shl.b32 	%r364, %r464, 8;
	add.s32 	%r365, %r364, %r363;
	add.s32 	%r366, %r365, 512;
	mul.wide.u32 	%rd70, %r366, 8;
	add.s64 	%rd71, %rd2, %rd70;
	cvt.u64.u32 	%rd72, %r123;
	atom.global.add.u64 	%rd73, [%rd71], %rd72;
$L__BB8_98:
	ld.shared.u32 	%r124, [%r120+3072];
	setp.eq.s32 	%p60, %r124, 0;
	@%p60 bra 	$L__BB8_100;
	cvt.u32.u64 	%r367, %rd5;
	shl.b32 	%r368, %r464, 8;
	add.s32 	%r369, %r368, %r367;
	add.s32 	%r370, %r369, 768;
	mul.wide.u32 	%rd74, %r370, 8;
	add.s64 	%rd75, %rd2, %rd74;
	cvt.u64.u32 	%rd76, %r124;
	atom.global.add.u64 	%rd77, [%rd75], %rd76;
$L__BB8_100:
	add.s32 	%r464, %r464, 4;
$L__BB8_101:
	setp.eq.s32 	%p61, %r5, 0;
	@%p61 bra 	$L__BB8_111;
	setp.eq.s32 	%p62, %r119, 0;
	@%p62 bra 	$L__BB8_108;
	shl.b32 	%r371, %r464, 10;
	add.s32 	%r127, %r6, %r371;
	ld.shared.u32 	%r128, [%r127];
	setp.eq.s32 	%p63, %r128, 0;
	@%p63 bra 	$L__BB8_105;
	cvt.u32.u64 	%r372, %rd5;
	shl.b32 	%r373, %r464, 8;
	add.s32 	%r374, %r373, %r372;
	mul.wide.u32 	%rd78, %r374, 8;
	add.s64 	%rd79, %rd2, %rd78;
	cvt.u64.u32 	%rd80, %r128;
	atom.global.add.u64 	%rd81, [%rd79], %rd80;
$L__BB8_105:
	ld.shared.u32 	%r129, [%r127+1024];
	setp.eq.s32 	%p64, %r129, 0;
	@%p64 bra 	$L__BB8_107;
	cvt.u32.u64 	%r375, %rd5;
	shl.b32 	%r376, %r464, 8;
	add.s32 	%r377, %r376, %r375;
	add.s32 	%r378, %r377, 256;
	mul.wide.u32 	%rd82, %r378, 8;
	add.s64 	%rd83, %rd2, %rd82;
	cvt.u64.u32 	%rd84, %r129;
	atom.global.add.u64 	%rd85, [%rd83], %rd84;
$L__BB8_107:
	add.s32 	%r464, %r464, 2;
$L__BB8_108:
	setp.eq.s32 	%p65, %r17, 0;
	@%p65 bra 	$L__BB8_111;
	shl.b32 	%r379, %r464, 10;
	add.s32 	%r380, %r6, %r379;
	ld.shared.u32 	%r132, [%r380];
	setp.eq.s32 	%p66, %r132, 0;
	@%p66 bra 	$L__BB8_111;
	cvt.u32.u64 	%r381, %rd5;
	shl.b32 	%r382, %r464, 8;
	add.s32 	%r383, %r382, %r381;
	mul.wide.u32 	%rd86, %r383, 8;
	add.s64 	%rd87, %rd2, %rd86;
	cvt.u64.u32 	%rd88, %r132;
	atom.global.add.u64 	%rd89, [%rd87], %rd88;
$L__BB8_111:
	cvt.u32.u64 	%r384, %rd5;
	setp.gt.u32 	%p67, %r384, 127;
	@%p67 bra 	$L__BB8_152;
	setp.lt.u32 	%p68, %r1, 7;
	mov.b32 	%r468, 0;
	@%p68 bra 	$L__BB8_131;
	mov.b32 	%r466, 0;
$L__BB8_114:
	.pragma "nounroll";
	shl.b32 	%r388, %r466, 10;
	add.s32 	%r134, %r6, %r388;
	ld.shared.u32 	%r135, [%r134+512];
	setp.eq.s32 	%p69, %r135, 0;
	shl.b32 	%r389, %r466, 8;
	add.s32 	%r390, %r389, %r384;
	mul.wide.u32 	%rd90, %r390, 8;
	add.s64 	%rd15, %rd2, %rd90;
	@%p69 bra 	$L__BB8_116;
	cvt.u64.u32 	%rd91, %r135;
	atom.global.add.u64 	%rd92, [%rd15+1024], %rd91;
$L__BB8_116:
	ld.shared.u32 	%r136, [%r134+1536];
	setp.eq.s32 	%p70, %r136, 0;
	@%p70 bra 	$L__BB8_118;
	cvt.u64.u32 	%rd93, %r136;
	atom.global.add.u64 	%rd94, [%rd15+3072], %rd93;
$L__BB8_118:
	ld.shared.u32 	%r137, [%r134+2560];
	setp.eq.s32 	%p71, %r137, 0;
	@%p71 bra 	$L__BB8_120;
	cvt.u64.u32 	%rd95, %r137;
	atom.global.add.u64 	%rd96, [%rd15+5120], %rd95;
$L__BB8_120:
	ld.shared.u32 	%r138, [%r134+3584];
	setp.eq.s32 	%p72, %r138, 0;
	@%p72 bra 	$L__BB8_122;
	cvt.u64.u32 	%rd97, %r138;
	atom.global.add.u64 	%rd98, [%rd15+7168], %rd97;
$L__BB8_122:
	ld.shared.u32 	%r139, [%r134+4608];
	setp.eq.s32 	%p73, %r139, 0;
	@%p73 bra 	$L__BB8_124;
	cvt.u64.u32 	%rd99, %r139;
	atom.global.add.u64 	%rd100, [%rd15+9216], %rd99;
$L__BB8_124:
	ld.shared.u32 	%r140, [%r134+5632];
	setp.eq.s32 	%p74, %r140, 0;
	@%p74 bra 	$L__BB8_126;
	cvt.u64.u32 	%rd101, %r140;
	atom.global.add.u64 	%rd102, [%rd15+11264], %rd101;
$L__BB8_126:
	ld.shared.u32 	%r141, [%r134+6656];
	setp.eq.s32 	%p75, %r141, 0;
	@%p75 bra 	$L__BB8_128;
	cvt.u64.u32 	%rd103, %r141;
	atom.global.add.u64 	%rd104, [%rd15+13312], %rd103;
$L__BB8_128:
	ld.shared.u32 	%r142, [%r134+7680];
	setp.eq.s32 	%p76, %r142, 0;
	@%p76 bra 	$L__BB8_130;
	cvt.u64.u32 	%rd105, %r142;
	atom.global.add.u64 	%rd106, [%rd15+15360], %rd105;
$L__BB8_130:
	add.s32 	%r466, %r466, 8;
	setp.ne.s32 	%p77, %r466, %r16;
	mov.u32 	%r468, %r16;
	@%p77 bra 	$L__BB8_114;
$L__BB8_131:
	setp.eq.s32 	%p78, %r3, 0;
	@%p78 bra 	$L__BB8_152;
	setp.lt.u32 	%p79, %r4, 3;
	@%p79 bra 	$L__BB8_142;
	shl.b32 	%r391, %r468, 10;
	add.s32 	%r145, %r6, %r391;
	ld.shared.u32 	%r146, [%r145+512];
	setp.eq.s32 	%p80, %r146, 0;
	@%p80 bra 	$L__BB8_135;
	shl.b32 	%r393, %r468, 8;
	add.s32 	%r394, %r393, %r384;
	mul.wide.u32 	%rd107, %r394, 8;
	add.s64 	%rd108, %rd2, %rd107;
	cvt.u64.u32 	%rd109, %r146;
	atom.global.add.u64 	%rd110, [%rd108+1024], %rd109;
$L__BB8_135:
	ld.shared.u32 	%r147, [%r145+1536];
	setp.eq.s32 	%p81, %r147, 0;
	@%p81 bra 	$L__BB8_137;
	shl.b32 	%r396, %r468, 8;
	add.s32 	%r397, %r396, %r384;
	add.s32 	%r398, %r397, 256;
	mul.wide.u32 	%rd111, %r398, 8;
	add.s64 	%rd112, %rd2, %rd111;
	cvt.u64.u32 	%rd113, %r147;
	atom.global.add.u64 	%rd114, [%rd112+1024], %rd113;
$L__BB8_137:
	ld.shared.u32 	%r148, [%r145+2560];
	setp.eq.s32 	%p82, %r148, 0;
	@%p82 bra 	$L__BB8_139;
	shl.b32 	%r400, %r468, 8;
	add.s32 	%r401, %r400, %r384;
	add.s32 	%r402, %r401, 512;
	mul.wide.u32 	%rd115, %r402, 8;
	add.s64 	%rd116, %rd2, %rd115;
	cvt.u64.u32 	%rd117, %r148;
	atom.global.add.u64 	%rd118, [%rd116+1024], %rd117;
$L__BB8_139:
	ld.shared.u32 	%r149, [%r145+3584];
	setp.eq.s32 	%p83, %r149, 0;
	@%p83 bra 	$L__BB8_141;
	shl.b32 	%r404, %r468, 8;
	add.s32 	%r405, %r404, %r384;
	add.s32 	%r406, %r405, 768;
	mul.wide.u32 	%rd119, %r406, 8;
	add.s64 	%rd120, %rd2, %rd119;
	cvt.u64.u32 	%rd121, %r149;
	atom.global.add.u64 	%rd122, [%rd120+1024], %rd121;
$L__BB8_141:
	add.s32 	%r468, %r468, 4;
$L__BB8_142:
	setp.eq.s32 	%p84, %r5, 0;
	@%p84 bra 	$L__BB8_152;
	setp.eq.s32 	%p85, %r119, 0;
	@%p85 bra 	$L__BB8_149;
	shl.b32 	%r407, %r468, 10;
	add.s32 	%r152, %r6, %r407;
	ld.shared.u32 	%r153, [%r152+512];
	setp.eq.s32 	%p86, %r153, 0;
	@%p86 bra 	$L__BB8_146;
	shl.b32 	%r409, %r468, 8;
	add.s32 	%r410, %r409, %r384;
	mul.wide.u32 	%rd123, %r410, 8;
	add.s64 	%rd124, %rd2, %rd123;
	cvt.u64.u32 	%rd125, %r153;
	atom.global.add.u64 	%rd126, [%rd124+1024], %rd125;
$L__BB8_146:
	ld.shared.u32 	%r154, [%r152+1536];
	setp.eq.s32 	%p87, %r154, 0;
	@%p87 bra 	$L__BB8_148;
	shl.b32 	%r412, %r468, 8;
	add.s32 	%r413, %r412, %r384;
	add.s32 	%r414, %r413, 256;
	mul.wide.u32 	%rd127, %r414, 8;
	add.s64 	%rd128, %rd2, %rd127;
	cvt.u64.u32 	%rd129, %r154;
	atom.global.add.u64 	%rd130, [%rd128+1024], %rd129;
$L__BB8_148:
	add.s32 	%r468, %r468, 2;
$L__BB8_149:
	setp.eq.s32 	%p88, %r17, 0;
	@%p88 bra 	$L__BB8_152;
	shl.b32 	%r415, %r468, 10;
	add.s32 	%r416, %r6, %r415;
	ld.shared.u32 	%r157, [%r416+512];
	setp.eq.s32 	%p89, %r157, 0;
	@%p89 bra 	$L__BB8_152;
	shl.b32 	%r418, %r468, 8;
	add.s32 	%r419, %r418, %r384;
	mul.wide.u32 	%rd131, %r419, 8;
	add.s64 	%rd132, %rd2, %rd131;
	cvt.u64.u32 	%rd133, %r157;
	atom.global.add.u64 	%rd134, [%rd132+1024], %rd133;
$L__BB8_152:
	bar.sync 	0;
	add.s64 	%rd135, %rd135, 1;
	setp.ne.s64 	%p90, %rd135, %rd6;
	@%p90 bra 	$L__BB8_2;
$L__BB8_153:
	ret;

}
	// .globl	_ZN3cub18CUB_300001_SM_10006detail10radix_sort33DeviceRadixSortExclusiveSumKernelINS1_5radix10policy_hubIjNS0_8NullTypeEyE10Policy1000EyEEvPT0_
.visible .entry _ZN3cub18CUB_300001_SM_10006detail10radix_sort33DeviceRadixSortExclusiveSumKernelINS1_5radix10policy_hubIjNS0_8NullTypeEyE10Policy1000EyEEvPT0_(
	.param .u64 .ptr .align 1 _ZN3cub18CUB_300001_SM_10006detail10radix_sort33DeviceRadixSortExclusiveSumKernelINS1_5radix10policy_hubIjNS0_8NullTypeEyE10Policy1000EyEEvPT0__param_0
)
{
	.reg .pred 	%p<4>;
	.reg .b32 	%r<28>;
	.reg .b64 	%rd<54>;
	// demoted variable
	.shared .align 16 .b8 _ZZN3cub18CUB_300001_SM_10006detail10radix_sort33DeviceRadixSortExclusiveSumKernelINS1_5radix10policy_hubIjNS0_8NullTypeEyE10Policy1000EyEEvPT0_E12temp_storage[2336];
	ld.param.u64 	%rd5, [_ZN3cub18CUB_300001_SM_10006detail10radix_sort33DeviceRadixSortExclusiveSumKernelINS1_5radix10policy_hubIjNS0_8NullTypeEyE10Policy1000EyEEvPT0__param_0];
	cvta.to.global.u64 	%rd6, %rd5;
	mov.u32 	%r3, %ctaid.x;
	shl.b32 	%r4, %r3, 8;
	mov.u32 	%r1, %tid.x;
	setp.gt.u32 	%p1, %r1, 255;
	add.s32 	%r5, %r4, %r1;
	mul.wide.s32 	%rd7, %r5, 8;
	add.s64 	%rd1, %rd6, %rd7;
	@%p1 bra 	$L__BB9_2;
	ld.global.u64 	%rd53, [%rd1];
$L__BB9_2:
	shr.u32 	%r6, %r1, 3;
	add.s32 	%r7, %r6, %r1;
	shl.b32 	%r8, %r7, 3;
	mov.u32 	%r9, _ZZN3cub18CUB_300001_SM_10006detail10radix_sort33DeviceRadixSortExclusiveSumKernelINS1_5radix10policy_hubIjNS0_8NullTypeEyE10Policy1000EyEEvPT0_E12temp_storage;
	add.s32 	%r10, %r9, %r8;
	add.s32 	%r2, %r10, 16;
	st.shared.u64 	[%r10+16], %rd53;
	bar.sync 	0;
	setp.gt.u32 	%p2, %r1, 31;
	@%p2 bra 	$L__BB9_4;
	mad.lo.s32 	%r27, %r1, 72, %r9;
	ld.shared.u64 	%rd23, [%r27+16];
	ld.shared.u64 	%rd24, [%r27+24];
	ld.shared.u64 	%rd25, [%r27+32];
	ld.shared.u64 	%rd26, [%r27+40];
	ld.shared.u64 	%rd27, [%r27+48];
	ld.shared.u64 	%rd28, [%r27+56];
	ld.shared.u64 	%rd29, [%r27+64];
	ld.shared.u64 	%rd30, [%r27+72];
	add.s64 	%rd31, %rd24, %rd23;
	add.s64 	%rd32, %rd31, %rd25;
	add.s64 	%rd33, %rd32, %rd26;
	add.s64 	%rd34, %rd33, %rd27;
	add.s64 	%rd35, %rd34, %rd28;
	add.s64 	%rd36, %rd35, %rd29;
	add.s64 	%rd10, %rd36, %rd30;
	mov.b32 	%r11, 1;
	mov.b32 	%r24, 0;
	mov.b32 	%r25, -1;
	// begin inline asm
	{  .reg .u64 r0;  .reg .u32 lo;  .reg .u32 hi;  .reg .pred p;  mov.b64 {lo, hi}, %rd10;  shfl.sync.up.b32 lo|p, lo, %r11, %r24, %r25;  shfl.sync.up.b32 hi|p, hi, %r11, %r24, %r25;  mov.b64 r0, {lo, hi};  @p add.u64 r0, r0, %rd10;  mov.u64 %rd8, r0;}
	// end inline asm
	mov.b32 	%r14, 2;
	// begin inline asm
	{  .reg .u64 r0;  .reg .u32 lo;  .reg .u32 hi;  .reg .pred p;  mov.b64 {lo, hi}, %rd8;  shfl.sync.up.b32 lo|p, lo, %r14, %r24, %r25;  shfl.sync.up.b32 hi|p, hi, %r14, %r24, %r25;  mov.b64 r0, {lo, hi};  @p add.u64 r0, r0, %rd8;  mov.u64 %rd11, r0;}
	// end inline asm
	mov.b32 	%r17, 4;
	// begin inline asm
	{  .reg .u64 r0;  .reg .u32 lo;  .reg .u32 hi;  .reg .pred p;  mov.b64 {lo, hi}, %rd11;  shfl.sync.up.b32 lo|p, lo, %r17, %r24, %r25;  shfl.sync.up.b32 hi|p, hi, %r17, %r24, %r25;  mov.b64 r0, {lo, hi};  @p add.u64 r0, r0, %rd11;  mov.u64 %rd14, r0;}
	// end inline asm
	mov.b32 	%r20, 8;
	// begin inline asm
	{  .reg .u64 r0;  .reg .u32 lo;  .reg .u32 hi;  .reg .pred p;  mov.b64 {lo, hi}, %rd14;  shfl.sync.up.b32 lo|p, lo, %r20, %r24, %r25;  shfl.sync.up.b32 hi|p, hi, %r20, %r24, %r25;  mov.b64 r0, {lo, hi};  @p add.u64 r0, r0, %rd14;  mov.u64 %rd17, r0;}
	// end inline asm
	mov.b32 	%r23, 16;
	// begin inline asm
	{  .reg .u64 r0;  .reg .u32 lo;  .reg .u32 hi;  .reg .pred p;  mov.b64 {lo, hi}, %rd17;  shfl.sync.up.b32 lo|p, lo, %r23, %r24, %r25;  shfl.sync.up.b32 hi|p, hi, %r23, %r24, %r25;  mov.b64 r0, {lo, hi};  @p add.u64 r0, r0, %rd17;  mov.u64 %rd20, r0;}
	// end inline asm
	sub.s64 	%rd37, %rd20, %rd10;
	ld.shared.u64 	%rd38, [%r27+16];
	ld.shared.u64 	%rd39, [%r27+24];
	ld.shared.u64 	%rd40, [%r27+32];
	ld.shared.u64 	%rd41, [%r27+40];
	ld.shared.u64 	%rd42, [%r27+48];
	ld.shared.u64 	%rd43, [%r27+56];
	ld.shared.u64 	%rd44, [%r27+64];
	add.s64 	%rd45, %rd38, %rd37;
	add.s64 	%rd46, %rd39, %rd45;
	add.s64 	%rd47, %rd40, %rd46;
	add.s64 	%rd48, %rd41, %rd47;
	add.s64 	%rd49, %rd42, %rd48;
	add.s64 	%rd50, %rd43, %rd49;
	add.s64 	%rd51, %rd44, %rd50;
	st.shared.u64 	[%r27+16], %rd37;
	st.shared.u64 	[%r27+24], %rd45;
	st.shared.u64 	[%r27+32], %rd46;
	st.shared.u64 	[%r27+40], %rd47;
	st.shared.u64 	[%r27+48], %rd48;
	st.shared.u64 	[%r27+56], %rd49;
	st.shared.u64 	[%r27+64], %rd50;
	st.shared.u64 	[%r27+72], %rd51;
$L__BB9_4:
	setp.gt.u32 	%p3, %r1, 255;
	bar.sync 	0;
	@%p3 bra 	$L__BB9_6;
	ld.shared.u64 	%rd52, [%r2];
	st.global.u64 	[%rd1], %rd52;
$L__BB9_6:
	ret;

}
	// .globl	_ZN3cub18CUB_300001_SM_10006detail10radix_sort29DeviceRadixSortOnesweepKernelINS1_5radix10policy_hubIjNS0_8NullTypeEyE10Policy1000ELNS0_9SortOrderE0EjS6_yiiNS1_21identity_decomposer_tEEEvPT5_SC_PT3_PKSD_PT1_PKSH_PT2_PKSL_T4_iiT6_
.visible .entry _ZN3cub18CUB_300001_SM_10006detail10radix_sort29DeviceRadixSortOnesweepKernelINS1_5radix10policy_hubIjNS0_8NullTypeEyE10Policy1000ELNS0_9SortOrderE0EjS6_yiiNS1_21identity_decomposer_tEEEvPT5_SC_PT3_PKSD_PT1_PKSH_PT2_PKSL_T4_iiT6_(
	.param .u64 .ptr .align 1 _ZN3cub18CUB_300001_SM_10006detail10radix_sort29DeviceRadixSortOnesweepKernelINS1_5radix10policy_hubIjNS0_8NullTypeEyE10Policy1000ELNS0_9SortOrderE0EjS6_yiiNS1_21identity_decomposer_tEEEvPT5_SC_PT3_PKSD_PT1_PKSH_PT2_PKSL_T4_iiT6__param_0,
	.param .u64 .ptr .align 1 _ZN3cub18CUB_300001_SM_10006detail10radix_sort29DeviceRadixSortOnesweepKernelINS1_5radix10policy_hubIjNS0_8NullTypeEyE10Policy1000ELNS0_9SortOrderE0EjS6_yiiNS1_21identity_decomposer_tEEEvPT5_SC_PT3_PKSD_PT1_PKSH_PT2_PKSL_T4_iiT6__param_1,
	.param .u64 .ptr .align 1 _ZN3cub18CUB_300001_SM_10006detail10radix_sort29DeviceRadixSortOnesweepKernelINS1_5radix10policy_hubIjNS0_8NullTypeEyE10Policy1000ELNS0_9SortOrderE0EjS6_yiiNS1_21identity_decomposer_tEEEvPT5_SC_PT3_PKSD_PT1_PKSH_PT2_PKSL_T4_iiT6__param_2,
	.param .u64 .ptr .align 1 _ZN3cub18CUB_300001_SM_10006detail10radix_sort29DeviceRadixSortOnesweepKernelINS1_5radix10policy_hubIjNS0_8NullTypeEyE10Policy1000ELNS0_9SortOrderE0EjS6_yiiNS1_21identity_decomposer_tEEEvPT5_SC_PT3_PKSD_PT1_PKSH_PT2_PKSL_T4_iiT6__param_3,
	.param .u64 .ptr .align 1 _ZN3cub18CUB_300001_SM_10006detail10radix_sort29DeviceRadixSortOnesweepKernelINS1_5radix10policy_hubIjNS0_8NullTypeEyE10Policy1000ELNS0_9SortOrderE0EjS6_yiiNS1_21identity_decomposer_tEEEvPT5_SC_PT3_PKSD_PT1_PKSH_PT2_PKSL_T4_iiT6__param_4,
	.param .u64 .ptr .align 1 _ZN3cub18CUB_300001_SM_10006detail10radix_sort29DeviceRadixSortOnesweepKernelINS1_5radix10policy_hubIjNS0_8NullTypeEyE10Policy1000ELNS0_9SortOrderE0EjS6_yiiNS1_21identity_decomposer_tEEEvPT5_SC_PT3_PKSD_PT1_PKSH_PT2_PKSL_T4_iiT6__param_5,
	.param .u64 .ptr .align 1 _ZN3cub18CUB_300001_SM_10006detail10radix_sort29DeviceRadixSortOnesweepKernelINS1_5radix10policy_hubIjNS0_8NullTypeEyE10Policy1000ELNS0_9SortOrderE0EjS6_yiiNS1_21identity_decomposer_tEEEvPT5_SC_PT3_PKSD_PT1_PKSH_PT2_PKSL_T4_iiT6__param_6,
	.param .u64 .ptr .align 1 _ZN3cub18CUB_300001_SM_10006detail10radix_sort29DeviceRadixSortOnesweepKernelINS1_5radix10policy_hubIjNS0_8NullTypeEyE10Policy1000ELNS0_9SortOrderE0EjS6_yiiNS1_21identity_decomposer_tEEEvPT5_SC_PT3_PKSD_PT1_PKSH_PT2_PKSL_T4_iiT6__param_7,
	.param .u32 _ZN3cub18CUB_300001_SM_10006detail10radix_sort29DeviceRadixSortOnesweepKernelINS1_5radix10policy_hubIjNS0_8NullTypeEyE10Policy1000ELNS0_9SortOrderE0EjS6_yiiNS1_21identity_decomposer_tEEEvPT5_SC_PT3_PKSD_PT1_PKSH_PT2_PKSL_T4_iiT6__param_8,
	.param .u32 _ZN3cub18CUB_300001_SM_10006detail10radix_sort29DeviceRadixSortOnesweepKernelINS1_5radix10policy_hubIjNS0_8NullTypeEyE10Policy1000ELNS0_9SortOrderE0EjS6_yiiNS1_21identity_decomposer_tEEEvPT5_SC_PT3_PKSD_PT1_PKSH_PT2_PKSL_T4_iiT6__param_9,
	.param .u32 _ZN3cub18CUB_300001_SM_10006detail10radix_sort29DeviceRadixSortOnesweepKernelINS1_5radix10policy_hubIjNS0_8NullTypeEyE10Policy1000ELNS0_9SortOrderE0EjS6_yiiNS1_21identity_decomposer_tEEEvPT5_SC_PT3_PKSD_PT1_PKSH_PT2_PKSL_T4_iiT6__param_10,
	.param .align 1 .b8 _ZN3cub18CUB_300001_SM_10006detail10radix_sort29DeviceRadixSortOnesweepKernelINS1_5radix10policy_hubIjNS0_8NullTypeEyE10Policy1000ELNS0_9SortOrderE0EjS6_yiiNS1_21identity_decomposer_tEEEvPT5_SC_PT3_PKSD_PT1_PKSH_PT2_PKSL_T4_iiT6__param_11[1]
)
.maxntid 384
{
	.reg .pred 	%p<143>;
	.reg .b32 	%r<1708>;
	.reg .b64 	%rd<242>;
	// demoted variable
	.shared .align 16 .b8 _ZZN3cub18CUB_300001_SM_10006detail10radix_sort29DeviceRadixSortOnesweepKernelINS1_5radix10policy_hubIjNS0_8NullTypeEyE10Policy1000ELNS0_9SortOrderE0EjS6_yiiNS1_21identity_decomposer_tEEEvPT5_SC_PT3_PKSD_PT1_PKSH_PT2_PKSL_T4_iiT6_E1s[31232];
	ld.param.u64 	%rd18, [_ZN3cub18CUB_300001_SM_10006detail10radix_sort29DeviceRadixSortOnesweepKernelINS1_5radix10policy_hubIjNS0_8NullTypeEyE10Policy1000ELNS0_9SortOrderE0EjS6_yiiNS1_21identity_decomposer_tEEEvPT5_SC_PT3_PKSD_PT1_PKSH_PT2_PKSL_T4_iiT6__param_1];
	ld.param.u64 	%rd22, [_ZN3cub18CUB_300001_SM_10006detail10radix_sort29DeviceRadixSortOnesweepKernelINS1_5radix10policy_hubIjNS0_8NullTypeEyE10Policy1000ELNS0_9SortOrderE0EjS6_yiiNS1_21identity_decomposer_tEEEvPT5_SC_PT3_PKSD_PT1_PKSH_PT2_PKSL_T4_iiT6__param_5];
	ld.param.u32 	%r247, [_ZN3cub18CUB_300001_SM_10006detail10radix_sort29DeviceRadixSortOnesweepKernelINS1_5radix10policy_hubIjNS0_8NullTypeEyE10Policy1000ELNS0_9SortOrderE0EjS6_yiiNS1_21identity_decomposer_tEEEvPT5_SC_PT3_PKSD_PT1_PKSH_PT2_PKSL_T4_iiT6__param_10];
	cvta.to.global.u64 	%rd1, %rd22;
	mov.u32 	%r1, %tid.x;
	shr.u32 	%r2, %r1, 5;
	// begin inline asm
	mov.u32 %r248, %laneid;
	// end inline asm
	setp.ne.s32 	%p1, %r1, 0;
	@%p1 bra 	$L__BB10_2;
	cvta.to.global.u64 	%rd23, %rd18;
	atom.global.add.u32 	%r249, [%rd23], 1;
	st.shared.u32 	[_ZZN3cub18CUB_300001_SM_10006detail10radix_sort29DeviceRadixSortOnesweepKernelINS1_5radix10policy_hubIjNS0_8NullTypeEyE10Policy1000ELNS0_9SortOrderE0EjS6_yiiNS1_21identity_decomposer_tEEEvPT5_SC_PT3_PKSD_PT1_PKSH_PT2_PKSL_T4_iiT6_E1s+29184], %r249;
$L__BB10_2:
	ld.param.u32 	%r1582, [_ZN3cub18CUB_300001_SM_10006detail10radix_sort29DeviceRadixSortOnesweepKernelINS1_5radix10policy_hubIjNS0_8NullTypeEyE10Policy1000ELNS0_9SortOrderE0EjS6_yiiNS1_21identity_decomposer_tEEEvPT5_SC_PT3_PKSD_PT1_PKSH_PT2_PKSL_T4_iiT6__param_8];
	bar.sync 	0;
	ld.shared.u32 	%r4, [_ZZN3cub18CUB_300001_SM_10006detail10radix_sort29DeviceRadixSortOnesweepKernelINS1_5radix10policy_hubIjNS0_8NullTypeEyE10Policy1000ELNS0_9SortOrderE0EjS6_yiiNS1_21identity_decomposer_tEEEvPT5_SC_PT3_PKSD_PT1_PKSH_PT2_PKSL_T4_iiT6_E1s+29184];
	mul.lo.s32 	%r250, %r4, 7296;
	add.s32 	%r251, %r250, 7296;
	setp.gt.s32 	%p2, %r251, %r1582;
	cvt.s64.s32 	%rd2, %r250;
	@%p2 bra 	$L__BB10_4;
	and.b32  	%r252, %r1, 31;
	and.b32  	%r253, %r1, 992;
	mul.lo.s32 	%r254, %r253, 19;
	or.b32  	%r255, %r254, %r252;
	cvt.u64.u32 	%rd24, %r255;
	add.s64 	%rd25, %rd24, %rd2;
	shl.b64 	%rd26, %rd25, 2;
	add.s64 	%rd27, %rd1, %rd26;
	ld.global.u32 	%r1653, [%rd27];
	ld.global.u32 	%r1654, [%rd27+128];
	ld.global.u32 	%r1655, [%rd27+256];
	ld.global.u32 	%r1656, [%rd27+384];
	ld.global.u32 	%r1657, [%rd27+512];
	ld.global.u32 	%r1658, [%rd27+640];
	ld.global.u32 	%r1659, [%rd27+768];
	ld.global.u32 	%r1660, [%rd27+896];
	ld.global.u32 	%r1661, [%rd27+1024];
	ld.global.u32 	%r1662, [%rd27+1152];
	ld.global.u32 	%r1663, [%rd27+1280];
	ld.global.u32 	%r1664, [%rd27+1408];
	ld.global.u32 	%r1665, [%rd27+1536];
	ld.global.u32 	%r1666, [%rd27+1664];
	ld.global.u32 	%r1667, [%rd27+1792];
	ld.global.u32 	%r1668, [%rd27+1920];
	ld.global.u32 	%r1669, [%rd27+2048];
	ld.global.u32 	%r1670, [%rd27+2176];
	ld.global.u32 	%r1671, [%rd27+2304];
	bra.uni 	$L__BB10_42;
$L__BB10_4:
	ld.param.u32 	%r1583, [_ZN3cub18CUB_300001_SM_10006detail10radix_sort29DeviceRadixSortOnesweepKernelINS1_5radix10policy_hubIjNS0_8NullTypeEyE10Policy1000ELNS0_9SortOrderE0EjS6_yiiNS1_21identity_decomposer_tEEEvPT5_SC_PT3_PKSD_PT1_PKSH_PT2_PKSL_T4_iiT6__param_8];
	cvt.u32.u64 	%r257, %rd2;
	sub.s32 	%r24, %r1583, %r257;
	and.b32  	%r258, %r1, 31;
	and.b32  	%r259, %r1, 992;
	mul.lo.s32 	%r260, %r259, 19;
	or.b32  	%r25, %r260, %r258;
	setp.ge.s32 	%p3, %r25, %r24;
	cvt.u64.u32 	%rd28, %r25;
	add.s64 	%rd29, %rd28, %rd2;
	shl.b64 	%rd30, %rd29, 2;
	add.s64 	%rd3, %rd1, %rd30;
	mov.b32 	%r1653, -1;
	@%p3 bra 	$L__BB10_6;
	ld.global.u32 	%r1653, [%rd3];
$L__BB10_6:
	add.s32 	%r262, %r25, 32;
	setp.ge.s32 	%p4, %r262, %r24;
	mov.b32 	%r1654, -1;
	@%p4 bra 	$L__BB10_8;
	ld.global.u32 	%r1654, [%rd3+128];
$L__BB10_8:
	add.s32 	%r264, %r25, 64;
	setp.ge.s32 	%p5, %r264, %r24;
	mov.b32 	%r1655, -1;
	@%p5 bra 	$L__BB10_10;
	ld.global.u32 	%r1655, [%rd3+256];
$L__BB10_10:
	add.s32 	%r266, %r25, 96;
	setp.ge.s32 	%p6, %r266, %r24;
	mov.b32 	%r1656, -1;
	@%p6 bra 	$L__BB10_12;
	ld.global.u32 	%r1656, [%rd3+384];
$L__BB10_12:
	add.s32 	%r268, %r25, 128;
	setp.ge.s32 	%p7, %r268, %r24;
	mov.b32 	%r1657, -1;
	@%p7 bra 	$L__BB10_14;
	ld.global.u32 	%r1657, [%rd3+512];
$L__BB10_14:
	add.s32 	%r270, %r25, 160;
	setp.ge.s32 	%p8, %r270, %r24;
	mov.b32 	%r1658, -1;
	@%p8 bra 	$L__BB10_16;
	ld.global.u32 	%r1658, [%rd3+640];
$L__BB10_16:
	add.s32 	%r272, %r25, 192;
	setp.ge.s32 	%p9, %r272, %r24;
	mov.b32 	%r1659, -1;
	@%p9 bra 	$L__BB10_18;
	ld.global.u32 	%r1659, [%rd3+768];
$L__BB10_18:
	add.s32 	%r274, %r25, 224;
	setp.ge.s32 	%p10, %r274, %r24;
	mov.b32 	%r1660, -1;
	@%p10 bra 	$L__BB10_20;
	ld.global.u32 	%r1660, [%rd3+896];
$L__BB10_20:
	add.s32 	%r276, %r25, 256;
	setp.ge.s32 	%p11, %r276, %r24;
	mov.b32 	%r1661, -1;
	@%p11 bra 	$L__BB10_22;
	ld.global.u32 	%r1661, [%rd3+1024];
$L__BB10_22:
	add.s32 	%r278, %r25, 288;
	setp.ge.s32 	%p12, %r278, %r24;
	mov.b32 	%r1662, -1;
	@%p12 bra 	$L__BB10_24;
	ld.global.u32 	%r1662, [%rd3+1152];
$L__BB10_24:
	add.s32 	%r280, %r25, 320;
	setp.ge.s32 	%p13, %r280, %r24;
	mov.b32 	%r1663, -1;
	@%p13 bra 	$L__BB10_26;
	ld.global.u32 	%r1663, [%rd3+1280];
$L__BB10_26:
	add.s32 	%r282, %r25, 352;
	setp.ge.s32 	%p14, %r282, %r24;
	mov.b32 	%r1664, -1;
	@%p14 bra 	$L__BB10_28;
	ld.global.u32 	%r1664, [%rd3+1408];
$L__BB10_28:
	add.s32 	%r284, %r25, 384;
	setp.ge.s32 	%p15, %r284, %r24;
	mov.b32 	%r1665, -1;
	@%p15 bra 	$L__BB10_30;
	ld.global.u32 	%r1665, [%rd3+1536];
$L__BB10_30:
	add.s32 	%r286, %r25, 416;
	setp.ge.s32 	%p16, %r286, %r24;
	mov.b32 	%r1666, -1;
	@%p16 bra 	$L__BB10_32;
	ld.global.u32 	%r1666, [%rd3+1664];
$L__BB10_32:
	add.s32 	%r288, %r25, 448;
	setp.ge.s32 	%p17, %r288, %r24;
	mov.b32 	%r1667, -1;
	@%p17 bra 	$L__BB10_34;
	ld.global.u32 	%r1667, [%rd3+1792];
$L__BB10_34:
	add.s32 	%r290, %r25, 480;
	setp.ge.s32 	%p18, %r290, %r24;
	mov.b32 	%r1668, -1;
	@%p18 bra 	$L__BB10_36;
	ld.global.u32 	%r1668, [%rd3+1920];
$L__BB10_36:
	add.s32 	%r292, %r25, 512;
	setp.ge.s32 	%p19, %r292, %r24;
	mov.b32 	%r1669, -1;
	@%p19 bra 	$L__BB10_38;
	ld.global.u32 	%r1669, [%rd3+2048];
$L__BB10_38:
	add.s32 	%r294, %r25, 544;
	setp.ge.s32 	%p20, %r294, %r24;
	mov.b32 	%r1670, -1;
	@%p20 bra 	$L__BB10_40;
	ld.global.u32 	%r1670, [%rd3+2176];
$L__BB10_40:
	add.s32 	%r296, %r25, 576;
	setp.ge.s32 	%p21, %r296, %r24;
	mov.b32 	%r1671, -1;
	@%p21 bra 	$L__BB10_42;
	ld.global.u32 	%r1671, [%rd3+2304];
$L__BB10_42:
	mov.b32 	%r297, -1;
	shl.b32 	%r298, %r297, %r247;
	not.b32 	%r82, %r298;
	shl.b32 	%r299, %r2, 10;
	mov.u32 	%r300, _ZZN3cub18CUB_300001_SM_10006detail10radix_sort29DeviceRadixSortOnesweepKernelINS1_5radix10policy_hubIjNS0_8NullTypeEyE10Policy1000ELNS0_9SortOrderE0EjS6_yiiNS1_21identity_decomposer_tEEEvPT5_SC_PT3_PKSD_PT1_PKSH_PT2_PKSL_T4_iiT6_E1s;
	add.s32 	%r83, %r300, %r299;
	setp.gt.s32 	%p22, %r248, 255;
	@%p22 bra 	$L__BB10_55;
	max.s32 	%r301, %r248, 224;
	sub.s32 	%r302, %r301, %r248;
	add.s32 	%r303, %r302, 31;
	shr.u32 	%r304, %r303, 5;
	add.s32 	%r84, %r304, 1;
	and.b32  	%r85, %r84, 15;
	setp.lt.u32 	%p23, %r303, 480;
	mov.u32 	%r1675, %r248;
	@%p23 bra 	$L__BB10_46;
	and.b32  	%r305, %r84, 268435440;
	neg.s32 	%r1673, %r305;
	shl.b32 	%r307, %r248, 2;
	add.s32 	%r308, %r299, %r307;
	add.s32 	%r310, %r308, %r300;
	add.s32 	%r1672, %r310, 1024;
	mov.u32 	%r1675, %r248;
$L__BB10_45:
	.pragma "nounroll";
	mov.b32 	%r311, 0;
	st.shared.u32 	[%r1672+-1024], %r311;
	st.shared.u32 	[%r1672+-896], %r311;
	st.shared.u32 	[%r1672+-768], %r311;
	st.shared.u32 	[%r1672+-640], %r311;
	st.shared.u32 	[%r1672+-512], %r311;
	st.shared.u32 	[%r1672+-384], %r311;
	st.shared.u32 	[%r1672+-256], %r311;
	st.shared.u32 	[%r1672+-128], %r311;
	st.shared.u32 	[%r1672], %r311;
	st.shared.u32 	[%r1672+128], %r311;
	st.shared.u32 	[%r1672+256], %r311;
	st.shared.u32 	[%r1672+384], %r311;
	st.shared.u32 	[%r1672+512], %r311;
	st.shared.u32 	[%r1672+640], %r311;
	st.shared.u32 	[%r1672+768], %r311;
	st.shared.u32 	[%r1672+896], %r311;
	add.s32 	%r1675, %r1675, 512;
	add.s32 	%r1673, %r1673, 16;
	add.s32 	%r1672, %r1672, 2048;
	setp.ne.s32 	%p24, %r1673, 0;
	@%p24 bra 	$L__BB10_45;
$L__BB10_46:
	setp.eq.s32 	%p25, %r85, 0;
	@%p25 bra 	$L__BB10_55;
	and.b32  	%r95, %r84, 7;
	setp.lt.u32 	%p26, %r85, 8;
	@%p26 bra 	$L__BB10_49;
	shl.b32 	%r312, %r1675, 2;
	add.s32 	%r313, %r83, %r312;
	mov.b32 	%r314, 0;
	st.shared.u32 	[%r313], %r314;
	st.shared.u32 	[%r313+128], %r314;
	st.shared.u32 	[%r313+256], %r314;
	st.shared.u32 	[%r313+384], %r314;
	st.shared.u32 	[%r313+512], %r314;
	st.shared.u32 	[%r313+640], %r314;
	st.shared.u32 	[%r313+768], %r314;
	st.shared.u32 	[%r313+896], %r314;
	add.s32 	%r1675, %r1675, 256;
$L__BB10_49:
	setp.eq.s32 	%p27, %r95, 0;
	@%p27 bra 	$L__BB10_55;
	and.b32  	%r98, %r84, 3;
	setp.lt.u32 	%p28, %r95, 4;
	@%p28 bra 	$L__BB10_52;
	shl.b32 	%r315, %r1675, 2;
	add.s32 	%r316, %r83, %r315;
	mov.b32 	%r317, 0;
	st.shared.u32 	[%r316], %r317;
	st.shared.u32 	[%r316+128], %r317;
	st.shared.u32 	[%r316+256], %r317;
	st.shared.u32 	[%r316+384], %r317;
	add.s32 	%r1675, %r1675, 128;
$L__BB10_52:
	setp.eq.s32 	%p29, %r98, 0;
	@%p29 bra 	$L__BB10_55;
	shl.b32 	%r319, %r1675, 2;
	add.s32 	%r320, %r299, %r319;
	add.s32 	%r1679, %r300, %r320;
	neg.s32 	%r1678, %r98;
$L__BB10_54:
	.pragma "nounroll";
	mov.b32 	%r322, 0;
	st.shared.u32 	[%r1679], %r322;
	add.s32 	%r1679, %r1679, 128;
	add.s32 	%r1678, %r1678, 1;
	setp.ne.s32 	%p30, %r1678, 0;
	@%p30 bra 	$L__BB10_54;
$L__BB10_55:
	ld.param.u32 	%r1590, [_ZN3cub18CUB_300001_SM_10006detail10radix_sort29DeviceRadixSortOnesweepKernelINS1_5radix10policy_hubIjNS0_8NullTypeEyE10Policy1000ELNS0_9SortOrderE0EjS6_yiiNS1_21identity_decomposer_tEEEvPT5_SC_PT3_PKSD_PT1_PKSH_PT2_PKSL_T4_iiT6__param_9];
	bar.warp.sync 	-1;
	shr.u32 	%r324, %r1653, %r1590;
	and.b32  	%r107, %r324, %r82;
	shl.b32 	%r325, %r1, 5;
	and.b32  	%r326, %r325, 31744;
	mov.u32 	%r327, _ZZN3cub18CUB_300001_SM_10006detail10radix_sort29DeviceRadixSortOnesweepKernelINS1_5radix10policy_hubIjNS0_8NullTypeEyE10Policy1000ELNS0_9SortOrderE0EjS6_yiiNS1_21identity_decomposer_tEEEvPT5_SC_PT3_PKSD_PT1_PKSH_PT2_PKSL_T4_iiT6_E1s;
	add.s32 	%r328, %r327, %r326;
	shl.b32 	%r329, %r107, 2;
	add.s32 	%r108, %r328, %r329;
	atom.shared.add.u32 	%r330, [%r108], 1;
	shr.u32 	%r331, %r1654, %r1590;
	and.b32  	%r332, %r331, %r82;
	shl.b32 	%r333, %r332, 2;
	add.s32 	%r109, %r328, %r333;
	atom.shared.add.u32 	%r334, [%r109], 1;
	shr.u32 	%r335, %r1655, %r1590;
	and.b32  	%r336, %r335, %r82;
	shl.b32 	%r337, %r336, 2;
	add.s32 	%r110, %r328, %r337;
	atom.shared.add.u32 	%r338, [%r110], 1;
	shr.u32 	%r339, %r1656, %r1590;
	and.b32  	%r340, %r339, %r82;
	shl.b32 	%r341, %r340, 2;
	add.s32 	%r111, %r328, %r341;
	atom.shared.add.u32 	%r342, [%r111], 1;
	shr.u32 	%r343, %r1657, %r1590;
	and.b32  	%r344, %r343, %r82;
	shl.b32 	%r345, %r344, 2;
	add.s32 	%r112, %r328, %r345;
	atom.shared.add.u32 	%r346, [%r112], 1;
	shr.u32 	%r347, %r1658, %r1590;
	and.b32  	%r348, %r347, %r82;
	shl.b32 	%r349, %r348, 2;
	add.s32 	%r113, %r328, %r349;
	atom.shared.add.u32 	%r350, [%r113], 1;
	shr.u32 	%r351, %r1659, %r1590;
	and.b32  	%r352, %r351, %r82;
	shl.b32 	%r353, %r352, 2;
	add.s32 	%r114, %r328, %r353;
	atom.shared.add.u32 	%r354, [%r114], 1;
	shr.u32 	%r355, %r1660, %r1590;
	and.b32  	%r356, %r355, %r82;
	shl.b32 	%r357, %r356, 2;
	add.s32 	%r358, %r328, %r357;
	atom.shared.add.u32 	%r359, [%r358], 1;
	shr.u32 	%r360, %r1661, %r1590;
	and.b32  	%r361, %r360, %r82;
	shl.b32 	%r362, %r361, 2;
	add.s32 	%r363, %r328, %r362;
	atom.shared.add.u32 	%r364, [%r363], 1;
	shr.u32 	%r365, %r1662, %r1590;
	and.b32  	%r366, %r365, %r82;
	shl.b32 	%r367, %r366, 2;
	add.s32 	%r115, %r328, %r367;
	atom.shared.add.u32 	%r368, [%r115], 1;
	shr.u32 	%r369, %r1663, %r1590;
	and.b32  	%r370, %r369, %r82;
	shl.b32 	%r371, %r370, 2;
	add.s32 	%r116, %r328, %r371;
	atom.shared.add.u32 	%r372, [%r116], 1;
	shr.u32 	%r373, %r1664, %r1590;
	and.b32  	%r374, %r373, %r82;
	shl.b32 	%r375, %r374, 2;
	add.s32 	%r117, %r328, %r375;
	atom.shared.add.u32 	%r376, [%r117], 1;
	shr.u32 	%r377, %r1665, %r1590;
	and.b32  	%r378, %r377, %r82;
	shl.b32 	%r379, %r378, 2;
	add.s32 	%r118, %r328, %r379;
	atom.shared.add.u32 	%r380, [%r118], 1;
	shr.u32 	%r381, %r1666, %r1590;
	and.b32  	%r382, %r381, %r82;
	shl.b32 	%r383, %r382, 2;
	add.s32 	%r119, %r328, %r383;
	atom.shared.add.u32 	%r384, [%r119], 1;
	shr.u32 	%r385, %r1667, %r1590;
	and.b32  	%r386, %r385, %r82;
	shl.b32 	%r387, %r386, 2;
	add.s32 	%r120, %r328, %r387;
	atom.shared.add.u32 	%r388, [%r120], 1;
	shr.u32 	%r389, %r1668, %r1590;
	and.b32  	%r390, %r389, %r82;
	shl.b32 	%r391, %r390, 2;
	add.s32 	%r392, %r328, %r391;
	atom.shared.add.u32 	%r393, [%r392], 1;
	shr.u32 	%r394, %r1669, %r1590;
	and.b32  	%r395, %r394, %r82;
	shl.b32 	%r396, %r395, 2;
	add.s32 	%r397, %r328, %r396;
	atom.shared.add.u32 	%r398, [%r397], 1;
	shr.u32 	%r399, %r1670, %r1590;
	and.b32  	%r400, %r399, %r82;
	shl.b32 	%r401, %r400, 2;
	add.s32 	%r402, %r328, %r401;
	atom.shared.add.u32 	%r403, [%r402], 1;
	shr.u32 	%r404, %r1671, %r1590;
	and.b32  	%r405, %r404, %r82;
	shl.b32 	%r406, %r405, 2;
	add.s32 	%r407, %r328, %r406;
	atom.shared.add.u32 	%r408, [%r407], 1;
	bar.sync 	0;
	setp.gt.u32 	%p31, %r1, 255;
	shl.b32 	%r409, %r1, 2;
	add.s32 	%r121, %r327, %r409;
	mov.b32 	%r1680, 0;
	@%p31 bra 	$L__BB10_57;
	ld.shared.u32 	%r410, [%r121];
	mov.b32 	%r411, 0;
	st.shared.u32 	[%r121], %r411;
	ld.shared.u32 	%r412, [%r121+1024];
	st.shared.u32 	[%r121+1024], %r410;
	add.s32 	%r413, %r412, %r410;
	ld.shared.u32 	%r414, [%r121+2048];
	st.shared.u32 	[%r121+2048], %r413;
	add.s32 	%r415, %r414, %r413;
	ld.shared.u32 	%r416, [%r121+3072];
	st.shared.u32 	[%r121+3072], %r415;
	add.s32 	%r417, %r416, %r415;
	ld.shared.u32 	%r418, [%r121+4096];
	st.shared.u32 	[%r121+4096], %r417;
	add.s32 	%r419, %r418, %r417;
	ld.shared.u32 	%r420, [%r121+5120];
	st.shared.u32 	[%r121+5120], %r419;
	add.s32 	%r421, %r420, %r419;
	ld.shared.u32 	%r422, [%r121+6144];
	st.shared.u32 	[%r121+6144], %r421;
	add.s32 	%r423, %r422, %r421;
	ld.shared.u32 	%r424, [%r121+7168];
	st.shared.u32 	[%r121+7168], %r423;
	add.s32 	%r425, %r424, %r423;
	ld.shared.u32 	%r426, [%r121+8192];
	st.shared.u32 	[%r121+8192], %r425;
	add.s32 	%r427, %r426, %r425;
	ld.shared.u32 	%r428, [%r121+9216];
	st.shared.u32 	[%r121+9216], %r427;
	add.s32 	%r429, %r428, %r427;
	ld.shared.u32 	%r430, [%r121+10240];
	st.shared.u32 	[%r121+10240], %r429;
	add.s32 	%r431, %r430, %r429;
	ld.shared.u32 	%r432, [%r121+11264];
	st.shared.u32 	[%r121+11264], %r431;
	add.s32 	%r1680, %r432, %r431;
$L__BB10_57:
	ld.param.u64 	%rd230, [_ZN3cub18CUB_300001_SM_10006detail10radix_sort29DeviceRadixSortOnesweepKernelINS1_5radix10policy_hubIjNS0_8NullTypeEyE10Policy1000ELNS0_9SortOrderE0EjS6_yiiNS1_21identity_decomposer_tEEEvPT5_SC_PT3_PKSD_PT1_PKSH_PT2_PKSL_T4_iiT6__param_0];
	cvta.to.global.u64 	%rd4, %rd230;
	setp.gt.u32 	%p32, %r1, 255;
	@%p32 bra 	$L__BB10_59;
	or.b32  	%r433, %r1680, 1073741824;
	shl.b32 	%r434, %r4, 8;
	add.s32 	%r435, %r434, %r1;
	mul.wide.s32 	%rd31, %r435, 4;
	add.s64 	%rd32, %rd4, %rd31;
	st.volatile.global.u32 	[%rd32], %r433;
$L__BB10_59:
	ld.param.u64 	%rd239, [_ZN3cub18CUB_300001_SM_10006detail10radix_sort29DeviceRadixSortOnesweepKernelINS1_5radix10policy_hubIjNS0_8NullTypeEyE10Policy1000ELNS0_9SortOrderE0EjS6_yiiNS1_21identity_decomposer_tEEEvPT5_SC_PT3_PKSD_PT1_PKSH_PT2_PKSL_T4_iiT6__param_4];
	cvta.to.global.u64 	%rd5, %rd239;
	setp.lt.u32 	%p33, %r1, 256;
	setp.eq.s32 	%p34, %r1680, 7296;
	and.pred  	%p35, %p33, %p34;
	selp.u32 	%r436, 1, 0, %p35;
	{ 
	.reg .pred 	%p1; 
	.reg .pred 	%p2; 
	setp.ne.u32 	%p1, %r436, 0; 
	bar.red.or.pred 	%p2, 0, %p1; 
	selp.u32 	%r437, 1, 0, %p2; 
	}
	setp.eq.s32 	%p36, %r437, 0;
	cvt.u64.u32 	%rd6, %r1;
	@%p36 bra 	$L__BB10_111;
	shl.b32 	%r438, %r1, 3;
	add.s32 	%r440, %r327, %r438;
	add.s32 	%r124, %r440, 29184;
	@%p32 bra 	$L__BB10_68;
	ld.param.u64 	%rd237, [_ZN3cub18CUB_300001_SM_10006detail10radix_sort29DeviceRadixSortOnesweepKernelINS1_5radix10policy_hubIjNS0_8NullTypeEyE10Policy1000ELNS0_9SortOrderE0EjS6_yiiNS1_21identity_decomposer_tEEEvPT5_SC_PT3_PKSD_PT1_PKSH_PT2_PKSL_T4_iiT6__param_3];
	cvta.to.global.u64 	%rd33, %rd237;
	shl.b64 	%rd34, %rd6, 3;
	add.s64 	%rd35, %rd33, %rd34;
	ld.global.u64 	%rd36, [%rd35];
	setp.gt.u32 	%p38, %r1, %r107;
	selp.b64 	%rd37, 7296, 0, %p38;
	sub.s64 	%rd240, %rd36, %rd37;
	st.shared.u64 	[%r124], %rd240;
	setp.lt.s32 	%p39, %r4, 1;
	mov.u32 	%r1684, %r1680;
	@%p39 bra 	$L__BB10_67;
	mov.b32 	%r1682, -1;
	mov.u32 	%r1681, %r4;
	mov.u32 	%r1684, %r1680;
$L__BB10_63:
	add.s32 	%r128, %r1681, -1;
$L__BB10_64:
	membar.cta;
	shl.b32 	%r442, %r128, 8;
	add.s32 	%r443, %r442, %r1;
	mul.wide.s32 	%rd38, %r443, 4;
	add.s64 	%rd39, %rd4, %rd38;
	ld.volatile.global.u32 	%r129, [%rd39];
	setp.eq.s32 	%p40, %r129, 0;
	@%p40 bra 	$L__BB10_64;
	and.b32  	%r444, %r129, 1073741823;
	add.s32 	%r1684, %r444, %r1684;
	setp.gt.s32 	%p41, %r129, -1;
	vote.sync.ballot.b32 	%r1682, %p41, %r1682;
	setp.gt.u32 	%p43, %r1681, 1;
	and.pred  	%p44, %p41, %p43;
	mov.u32 	%r1681, %r128;
	@%p44 bra 	$L__BB10_63;
	ld.shared.u64 	%rd240, [%r124];
$L__BB10_67:
	or.b32  	%r445, %r1684, -2147483648;
	shl.b32 	%r446, %r4, 8;
	add.s32 	%r447, %r446, %r1;
	mul.wide.s32 	%rd40, %r447, 4;
	add.s64 	%rd41, %rd4, %rd40;
	st.volatile.global.u32 	[%rd41], %r445;
	sub.s32 	%r448, %r1684, %r1680;
	cvt.s64.s32 	%rd42, %r448;
	add.s64 	%rd43, %rd240, %rd42;
	st.shared.u64 	[%r124], %rd43;
$L__BB10_68:
	ld.param.u32 	%r1584, [_ZN3cub18CUB_300001_SM_10006detail10radix_sort29DeviceRadixSortOnesweepKernelINS1_5radix10policy_hubIjNS0_8NullTypeEyE10Policy1000ELNS0_9SortOrderE0EjS6_yiiNS1_21identity_decomposer_tEEEvPT5_SC_PT3_PKSD_PT1_PKSH_PT2_PKSL_T4_iiT6__param_8];
	ld.param.u64 	%rd233, [_ZN3cub18CUB_300001_SM_10006detail10radix_sort29DeviceRadixSortOnesweepKernelINS1_5radix10policy_hubIjNS0_8NullTypeEyE10Policy1000ELNS0_9SortOrderE0EjS6_yiiNS1_21identity_decomposer_tEEEvPT5_SC_PT3_PKSD_PT1_PKSH_PT2_PKSL_T4_iiT6__param_2];
	mad.lo.s32 	%r133, %r4, 7296, 7296;
	setp.lt.s32 	%p46, %r133, %r1584;
	setp.eq.s64 	%p47, %rd233, 0;
	or.pred  	%p48, %p47, %p46;
	or.pred  	%p49, %p32, %p48;
	@%p49 bra 	$L__BB10_70;
	ld.param.u64 	%rd234, [_ZN3cub18CUB_300001_SM_10006detail10radix_sort29DeviceRadixSortOnesweepKernelINS1_5radix10policy_hubIjNS0_8NullTypeEyE10Policy1000ELNS0_9SortOrderE0EjS6_yiiNS1_21identity_decomposer_tEEEvPT5_SC_PT3_PKSD_PT1_PKSH_PT2_PKSL_T4_iiT6__param_2];
	ld.shared.u64 	%rd44, [%r124];
	setp.gt.u32 	%p50, %r1, %r107;
	selp.b64 	%rd45, 7296, 0, %p50;
	cvt.s64.s32 	%rd46, %r1680;
	add.s64 	%rd47, %rd45, %rd46;
	add.s64 	%rd48, %rd47, %rd44;
	cvta.to.global.u64 	%rd49, %rd234;
	shl.b64 	%rd50, %rd6, 3;
	add.s64 	%rd51, %rd49, %rd50;
	st.global.u64 	[%rd51], %rd48;
$L__BB10_70:
	ld.param.u32 	%r1585, [_ZN3cub18CUB_300001_SM_10006detail10radix_sort29DeviceRadixSortOnesweepKernelINS1_5radix10policy_hubIjNS0_8NullTypeEyE10Policy1000ELNS0_9SortOrderE0EjS6_yiiNS1_21identity_decomposer_tEEEvPT5_SC_PT3_PKSD_PT1_PKSH_PT2_PKSL_T4_iiT6__param_8];
	setp.gt.s32 	%p51, %r133, %r1585;
	bar.sync 	0;
	shl.b32 	%r449, %r107, 3;
	add.s32 	%r451, %r327, %r449;
	ld.shared.u64 	%rd10, [%r451+29184];
	@%p51 bra 	$L__BB10_72;
	and.b32  	%r452, %r1, 31;
	and.b32  	%r453, %r1, 992;
	mul.lo.s32 	%r454, %r453, 19;
	or.b32  	%r455, %r454, %r452;
	cvt.u64.u32 	%rd52, %r455;
	add.s64 	%rd53, %rd10, %rd52;
	shl.b64 	%rd54, %rd53, 2;
	add.s64 	%rd55, %rd5, %rd54;
	st.global.u32 	[%rd55], %r1653;
	st.global.u32 	[%rd55+128], %r1654;
	st.global.u32 	[%rd55+256], %r1655;
	st.global.u32 	[%rd55+384], %r1656;
	st.global.u32 	[%rd55+512], %r1657;
	st.global.u32 	[%rd55+640], %r1658;
	st.global.u32 	[%rd55+768], %r1659;
	st.global.u32 	[%rd55+896], %r1660;
	st.global.u32 	[%rd55+1024], %r1661;
	st.global.u32 	[%rd55+1152], %r1662;
	st.global.u32 	[%rd55+1280], %r1663;
	st.global.u32 	[%rd55+1408], %r1664;
	st.global.u32 	[%rd55+1536], %r1665;
	st.global.u32 	[%rd55+1664], %r1666;
	st.global.u32 	[%rd55+1792], %r1667;
	st.global.u32 	[%rd55+1920], %r1668;
	st.global.u32 	[%rd55+2048], %r1669;
	st.global.u32 	[%rd55+2176], %r1670;
	st.global.u32 	[%rd55+2304], %r1671;
	bra.uni 	$L__BB10_110;
$L__BB10_72:
	ld.param.u32 	%r1586, [_ZN3cub18CUB_300001_SM_10006detail10radix_sort29DeviceRadixSortOnesweepKernelINS1_5radix10policy_hubIjNS0_8NullTypeEyE10Policy1000ELNS0_9SortOrderE0EjS6_yiiNS1_21identity_decomposer_tEEEvPT5_SC_PT3_PKSD_PT1_PKSH_PT2_PKSL_T4_iiT6__param_8];
	mad.lo.s32 	%r134, %r4, -7296, %r1586;
	and.b32  	%r456, %r1, 31;
	and.b32  	%r457, %r1, 992;
	mul.lo.s32 	%r458, %r457, 19;
	or.b32  	%r135, %r458, %r456;
	setp.ge.s32 	%p52, %r135, %r134;
	cvt.u64.u32 	%rd56, %r135;
	add.s64 	%rd57, %rd10, %rd56;
	shl.b64 	%rd58, %rd57, 2;
	add.s64 	%rd11, %rd5, %rd58;
	@%p52 bra 	$L__BB10_74;
	st.global.u32 	[%rd11], %r1653;
$L__BB10_74:
	add.s32 	%r459, %r135, 32;
	setp.ge.s32 	%p53, %r459, %r134;
	@%p53 bra 	$L__BB10_76;
	st.global.u32 	[%rd11+128], %r1654;
$L__BB10_76:
	add.s32 	%r460, %r135, 64;
	setp.ge.s32 	%p54, %r460, %r134;
	@%p54 bra 	$L__BB10_78;
	st.global.u32 	[%rd11+256], %r1655;
$L__BB10_78:
	add.s32 	%r461, %r135, 96;
	setp.ge.s32 	%p55, %r461, %r134;
	@%p55 bra 	$L__BB10_80;
	st.global.u32 	[%rd11+384], %r1656;
$L__BB10_80:
	add.s32 	%r462, %r135, 128;
	setp.ge.s32 	%p56, %r462, %r134;
	@%p56 bra 	$L__BB10_82;
	st.global.u32 	[%rd11+512], %r1657;
$L__BB10_82:
	add.s32 	%r463, %r135, 160;
	setp.ge.s32 	%p57, %r463, %r134;
	@%p57 bra 	$L__BB10_84;
	st.global.u32 	[%rd11+640], %r1658;
$L__BB10_84:
	add.s32 	%r464, %r135, 192;
	setp.ge.s32 	%p58, %r464, %r134;
	@%p58 bra 	$L__BB10_86;
	st.global.u32 	[%rd11+768], %r1659;
$L__BB10_86:
	add.s32 	%r465, %r135, 224;
	setp.ge.s32 	%p59, %r465, %r134;
	@%p59 bra 	$L__BB10_88;
	st.global.u32 	[%rd11+896], %r1660;
$L__BB10_88:
	add.s32 	%r466, %r135, 256;
	setp.ge.s32 	%p60, %r466, %r134;
	@%p60 bra 	$L__BB10_90;
	st.global.u32 	[%rd11+1024], %r1661;
$L__BB10_90:
	add.s32 	%r467, %r135, 288;
	setp.ge.s32 	%p61, %r467, %r134;
	@%p61 bra 	$L__BB10_92;
	st.global.u32 	[%rd11+1152], %r1662;
$L__BB10_92:
	add.s32 	%r468, %r135, 320;
	setp.ge.s32 	%p62, %r468, %r134;
	@%p62 bra 	$L__BB10_94;
	st.global.u32 	[%rd11+1280], %r1663;
$L__BB10_94:
	add.s32 	%r469, %r135, 352;
	setp.ge.s32 	%p63, %r469, %r134;
	@%p63 bra 	$L__BB10_96;
	st.global.u32 	[%rd11+1408], %r1664;
$L__BB10_96:
	add.s32 	%r470, %r135, 384;
	setp.ge.s32 	%p64, %r470, %r134;
	@%p64 bra 	$L__BB10_98;
	st.global.u32 	[%rd11+1536], %r1665;
$L__BB10_98:
	add.s32 	%r471, %r135, 416;
	setp.ge.s32 	%p65, %r471, %r134;
	@%p65 bra 	$L__BB10_100;
	st.global.u32 	[%rd11+1664], %r1666;
$L__BB10_100:
	add.s32 	%r472, %r135, 448;
	setp.ge.s32 	%p66, %r472, %r134;
	@%p66 bra 	$L__BB10_102;
	st.global.u32 	[%rd11+1792], %r1667;
$L__BB10_102:
	add.s32 	%r473, %r135, 480;
	setp.ge.s32 	%p67, %r473, %r134;
	@%p67 bra 	$L__BB10_104;
	st.global.u32 	[%rd11+1920], %r1668;
$L__BB10_104:
	add.s32 	%r474, %r135, 512;
	setp.ge.s32 	%p68, %r474, %r134;
	@%p68 bra 	$L__BB10_106;
	st.global.u32 	[%rd11+2048], %r1669;
$L__BB10_106:
	add.s32 	%r475, %r135, 544;
	setp.ge.s32 	%p69, %r475, %r134;
	@%p69 bra 	$L__BB10_108;
	st.global.u32 	[%rd11+2176], %r1670;
$L__BB10_108:
	add.s32 	%r476, %r135, 576;
	setp.ge.s32 	%p70, %r476, %r134;
	@%p70 bra 	$L__BB10_110;
	st.global.u32 	[%rd11+2304], %r1671;
$L__BB10_110:
	// begin inline asm
	exit;
	// end inline asm
$L__BB10_111:
	mul.hi.u32 	%r477, %r1, 357913942;
	add.s32 	%r478, %r477, %r1;
	shl.b32 	%r479, %r478, 2;
	add.s32 	%r481, %r327, %r479;
	add.s32 	%r136, %r481, 13328;
	st.shared.u32 	[%r481+13328], %r1680;
	bar.sync 	0;
	setp.gt.u32 	%p71, %r1, 31;
	@%p71 bra 	$L__BB10_113;
	mov.u32 	%r512, _ZZN3cub18CUB_300001_SM_10006detail10radix_sort29DeviceRadixSortOnesweepKernelINS1_5radix10policy_hubIjNS0_8NullTypeEyE10Policy1000ELNS0_9SortOrderE0EjS6_yiiNS1_21identity_decomposer_tEEEvPT5_SC_PT3_PKSD_PT1_PKSH_PT2_PKSL_T4_iiT6_E1s;
	mad.lo.s32 	%r513, %r1, 52, %r512;
	ld.shared.u32 	%r514, [%r513+13328];
	ld.shared.u32 	%r515, [%r513+13332];
	ld.shared.u32 	%r516, [%r513+13336];
	ld.shared.u32 	%r517, [%r513+13340];
	ld.shared.u32 	%r518, [%r513+13344];
	ld.shared.u32 	%r519, [%r513+13348];
	ld.shared.u32 	%r520, [%r513+13352];
	ld.shared.u32 	%r521, [%r513+13356];
	ld.shared.u32 	%r522, [%r513+13360];
	ld.shared.u32 	%r523, [%r513+13364];
	ld.shared.u32 	%r524, [%r513+13368];
	ld.shared.u32 	%r525, [%r513+13372];
	add.s32 	%r526, %r515, %r514;
	add.s32 	%r527, %r526, %r516;
	add.s32 	%r528, %r527, %r517;
	add.s32 	%r529, %r528, %r518;
	add.s32 	%r530, %r529, %r519;
	add.s32 	%r531, %r530, %r520;
	add.s32 	%r532, %r531, %r521;
	add.s32 	%r533, %r532, %r522;
	add.s32 	%r534, %r533, %r523;
	add.s32 	%r535, %r534, %r524;
	add.s32 	%r486, %r535, %r525;
	mov.b32 	%r484, 1;
	mov.b32 	%r509, 0;
	mov.b32 	%r511, -1;
	// begin inline asm
	{  .reg .s32 r0;  .reg .pred p;  shfl.sync.up.b32 r0|p, %r486, %r484, %r509, %r511;  @p add.s32 r0, r0, %r486;  mov.s32 %r482, r0;}
	// end inline asm
	mov.b32 	%r490, 2;
	// begin inline asm
	{  .reg .s32 r0;  .reg .pred p;  shfl.sync.up.b32 r0|p, %r482, %r490, %r509, %r511;  @p add.s32 r0, r0, %r482;  mov.s32 %r488, r0;}
	// end inline asm
	mov.b32 	%r496, 4;
	// begin inline asm
	{  .reg .s32 r0;  .reg .pred p;  shfl.sync.up.b32 r0|p, %r488, %r496, %r509, %r511;  @p add.s32 r0, r0, %r488;  mov.s32 %r494, r0;}
	// end inline asm
	mov.b32 	%r502, 8;
	// begin inline asm
	{  .reg .s32 r0;  .reg .pred p;  shfl.sync.up.b32 r0|p, %r494, %r502, %r509, %r511;  @p add.s32 r0, r0, %r494;  mov.s32 %r500, r0;}
	// end inline asm
	mov.b32 	%r508, 16;
	// begin inline asm
	{  .reg .s32 r0;  .reg .pred p;  shfl.sync.up.b32 r0|p, %r500, %r508, %r509, %r511;  @p add.s32 r0, r0, %r500;  mov.s32 %r506, r0;}
	// end inline asm
	sub.s32 	%r536, %r506, %r486;
	add.s32 	%r537, %r514, %r536;
	add.s32 	%r538, %r515, %r537;
	add.s32 	%r539, %r516, %r538;
	add.s32 	%r540, %r517, %r539;
	add.s32 	%r541, %r518, %r540;
	add.s32 	%r542, %r519, %r541;
	add.s32 	%r543, %r520, %r542;
	add.s32 	%r544, %r521, %r543;
	add.s32 	%r545, %r522, %r544;
	add.s32 	%r546, %r523, %r545;
	add.s32 	%r547, %r524, %r546;
	st.shared.u32 	[%r513+13328], %r536;
	st.shared.u32 	[%r513+13332], %r537;
	st.shared.u32 	[%r513+13336], %r538;
	st.shared.u32 	[%r513+13340], %r539;
	st.shared.u32 	[%r513+13344], %r540;
	st.shared.u32 	[%r513+13348], %r541;
	st.shared.u32 	[%r513+13352], %r542;
	st.shared.u32 	[%r513+13356], %r543;
	st.shared.u32 	[%r513+13360], %r544;
	st.shared.u32 	[%r513+13364], %r545;
	st.shared.u32 	[%r513+13368], %r546;
	st.shared.u32 	[%r513+13372], %r547;
$L__BB10_113:
	setp.gt.u32 	%p72, %r1, 255;
	bar.sync 	0;
	ld.shared.u32 	%r137, [%r136];
	@%p72 bra 	$L__BB10_115;
	ld.shared.u32 	%r548, [%r121];
	add.s32 	%r549, %r548, %r137;
	st.shared.u32 	[%r121], %r549;
	ld.shared.u32 	%r550, [%r121+1024];
	add.s32 	%r551, %r550, %r137;
	st.shared.u32 	[%r121+1024], %r551;
	ld.shared.u32 	%r552, [%r121+2048];
	add.s32 	%r553, %r552, %r137;
	st.shared.u32 	[%r121+2048], %r553;
	ld.shared.u32 	%r554, [%r121+3072];
	add.s32 	%r555, %r554, %r137;
	st.shared.u32 	[%r121+3072], %r555;
	ld.shared.u32 	%r556, [%r121+4096];
	add.s32 	%r557, %r556, %r137;
	st.shared.u32 	[%r121+4096], %r557;
	ld.shared.u32 	%r558, [%r121+5120];
	add.s32 	%r559, %r558, %r137;
	st.shared.u32 	[%r121+5120], %r559;
	ld.shared.u32 	%r560, [%r121+6144];
	add.s32 	%r561, %r560, %r137;
	st.shared.u32 	[%r121+6144], %r561;
	ld.shared.u32 	%r562, [%r121+7168];
	add.s32 	%r563, %r562, %r137;
	st.shared.u32 	[%r121+7168], %r563;
	ld.shared.u32 	%r564, [%r121+8192];
	add.s32 	%r565, %r564, %r137;
	st.shared.u32 	[%r121+8192], %r565;
	ld.shared.u32 	%r566, [%r121+9216];
	add.s32 	%r567, %r566, %r137;
	st.shared.u32 	[%r121+9216], %r567;
	ld.shared.u32 	%r568, [%r121+10240];
	add.s32 	%r569, %r568, %r137;
	st.shared.u32 	[%r121+10240], %r569;
	ld.shared.u32 	%r570, [%r121+11264];
	add.s32 	%r571, %r570, %r137;
	st.shared.u32 	[%r121+11264], %r571;
$L__BB10_115:
	bar.sync 	0;
	// begin inline asm
	mov.u32 %r572, %lanemask_le;
	// end inline asm
	mov.b32 	%r575, 1;
	// begin inline asm
	{
    .reg .pred p;
    and.b32 %r573, %r107, %r575;    setp.ne.u32 p, %r573, 0;
    vote.ballot.sync.b32 %r573, p, 0xffffffff;
    @!p not.b32 %r573, %r573;
}

	// end inline asm
	mov.b32 	%r578, 2;
	// begin inline asm
	{
    .reg .pred p;
    and.b32 %r576, %r107, %r578;    setp.ne.u32 p, %r576, 0;
    vote.ballot.sync.b32 %r576, p, 0xffffffff;
    @!p not.b32 %r576, %r576;
}

	// end inline asm
	and.b32  	%r598, %r576, %r573;
	mov.b32 	%r581, 4;
	// begin inline asm
	{
    .reg .pred p;
    and.b32 %r579, %r107, %r581;    setp.ne.u32 p, %r579, 0;
    vote.ballot.sync.b32 %r579, p, 0xffffffff;
    @!p not.b32 %r579, %r579;
}

	// end inline asm
	and.b32  	%r599, %r579, %r598;
	mov.b32 	%r584, 8;
	// begin inline asm
	{
    .reg .pred p;
    and.b32 %r582, %r107, %r584;    setp.ne.u32 p, %r582, 0;
    vote.ballot.sync.b32 %r582, p, 0xffffffff;
    @!p not.b32 %r582, %r582;
}

	// end inline asm
	and.b32  	%r600, %r582, %r599;
	mov.b32 	%r587, 16;
	// begin inline asm
	{
    .reg .pred p;
    and.b32 %r585, %r107, %r587;    setp.ne.u32 p, %r585, 0;
    vote.ballot.sync.b32 %r585, p, 0xffffffff;
    @!p not.b32 %r585, %r585;
}

	// end inline asm
	and.b32  	%r601, %r585, %r600;
	mov.b32 	%r590, 32;
	// begin inline asm
	{
    .reg .pred p;
    and.b32 %r588, %r107, %r590;    setp.ne.u32 p, %r588, 0;
    vote.ballot.sync.b32 %r588, p, 0xffffffff;
    @!p not.b32 %r588, %r588;
}

	// end inline asm
	and.b32  	%r602, %r588, %r601;
	mov.b32 	%r593, 64;
	// begin inline asm
	{
    .reg .pred p;
    and.b32 %r591, %r107, %r593;    setp.ne.u32 p, %r591, 0;
    vote.ballot.sync.b32 %r591, p, 0xffffffff;
    @!p not.b32 %r591, %r591;
}

	// end inline asm
	and.b32  	%r603, %r591, %r602;
	mov.b32 	%r596, 128;
	// begin inline asm
	{
    .reg .pred p;
    and.b32 %r594, %r107, %r596;    setp.ne.u32 p, %r594, 0;
    vote.ballot.sync.b32 %r594, p, 0xffffffff;
    @!p not.b32 %r594, %r594;
}

	// end inline asm
	and.b32  	%r604, %r594, %r603;
	clz.b32 	%r605, %r604;
	sub.s32 	%r139, 31, %r605;
	and.b32  	%r606, %r572, %r604;
	popc.b32 	%r140, %r606;
	setp.ne.s32 	%p73, %r248, %r139;
	mov.b32 	%r1685, 0;
	@%p73 bra 	$L__BB10_117;
	atom.shared.add.u32 	%r1685, [%r108], %r140;
$L__BB10_117:
	ld.param.u32 	%r1591, [_ZN3cub18CUB_300001_SM_10006detail10radix_sort29DeviceRadixSortOnesweepKernelINS1_5radix10policy_hubIjNS0_8NullTypeEyE10Policy1000ELNS0_9SortOrderE0EjS6_yiiNS1_21identity_decomposer_tEEEvPT5_SC_PT3_PKSD_PT1_PKSH_PT2_PKSL_T4_iiT6__param_9];
	shfl.sync.idx.b32	%r632|%p74, %r1685, %r139, 31, -1;
	add.s32 	%r143, %r140, %r632;
	shr.u32 	%r633, %r1654, %r1591;
	and.b32  	%r629, %r633, %r82;
	mov.b32 	%r609, 1;
	// begin inline asm
	{
    .reg .pred p;
    and.b32 %r607, %r629, %r609;    setp.ne.u32 p, %r607, 0;
    vote.ballot.sync.b32 %r607, p, 0xffffffff;
    @!p not.b32 %r607, %r607;
}

	// end inline asm
	mov.b32 	%r612, 2;
	// begin inline asm
	{
    .reg .pred p;
    and.b32 %r610, %r629, %r612;    setp.ne.u32 p, %r610, 0;
    vote.ballot.sync.b32 %r610, p, 0xffffffff;
    @!p not.b32 %r610, %r610;
}

	// end inline asm
	and.b32  	%r634, %r610, %r607;
	mov.b32 	%r615, 4;
	// begin inline asm
	{
    .reg .pred p;
    and.b32 %r613, %r629, %r615;    setp.ne.u32 p, %r613, 0;
    vote.ballot.sync.b32 %r613, p, 0xffffffff;
    @!p not.b32 %r613, %r613;
}

	// end inline asm
	and.b32  	%r635, %r613, %r634;
	mov.b32 	%r618, 8;
	// begin inline asm
	{
    .reg .pred p;
    and.b32 %r616, %r629, %r618;    setp.ne.u32 p, %r616, 0;
    vote.ballot.sync.b32 %r616, p, 0xffffffff;
    @!p not.b32 %r616, %r616;
}

	// end inline asm
	and.b32  	%r636, %r616, %r635;
	mov.b32 	%r621, 16;
	// begin inline asm
	{
    .reg .pred p;
    and.b32 %r619, %r629, %r621;    setp.ne.u32 p, %r619, 0;
    vote.ballot.sync.b32 %r619, p, 0xffffffff;
    @!p not.b32 %r619, %r619;
}

	// end inline asm
	and.b32  	%r637, %r619, %r636;
	mov.b32 	%r624, 32;
	// begin inline asm
	{
    .reg .pred p;
    and.b32 %r622, %r629, %r624;    setp.ne.u32 p, %r622, 0;
    vote.ballot.sync.b32 %r622, p, 0xffffffff;
    @!p not.b32 %r622, %r622;
}

	// end inline asm
	and.b32  	%r638, %r622, %r637;
	mov.b32 	%r627, 64;
	// begin inline asm
	{
    .reg .pred p;
    and.b32 %r625, %r629, %r627;    setp.ne.u32 p, %r625, 0;
    vote.ballot.sync.b32 %r625, p, 0xffffffff;
    @!p not.b32 %r625, %r625;
}

	// end inline asm
	and.b32  	%r639, %r625, %r638;
	mov.b32 	%r630, 128;
	// begin inline asm
	{
    .reg .pred p;
    and.b32 %r628, %r629, %r630;    setp.ne.u32 p, %r628, 0;
    vote.ballot.sync.b32 %r628, p, 0xffffffff;
    @!p not.b32 %r628, %r628;
}

	// end inline asm
	and.b32  	%r640, %r628, %r639;
	clz.b32 	%r641, %r640;
	sub.s32 	%r144, 31, %r641;
	and.b32  	%r642, %r572, %r640;
	popc.b32 	%r145, %r642;
	setp.ne.s32 	%p75, %r248, %r144;
	mov.b32 	%r1686, 0;
	@%p75 bra 	$L__BB10_119;
	atom.shared.add.u32 	%r1686, [%r109], %r145;
$L__BB10_119:
	ld.param.u32 	%r1592, [_ZN3cub18CUB_300001_SM_10006detail10radix_sort29DeviceRadixSortOnesweepKernelINS1_5radix10policy_hubIjNS0_8NullTypeEyE10Policy1000ELNS0_9SortOrderE0EjS6_yiiNS1_21identity_decomposer_tEEEvPT5_SC_PT3_PKSD_PT1_PKSH_PT2_PKSL_T4_iiT6__param_9];
	shfl.sync.idx.b32	%r668|%p76, %r1686, %r144, 31, -1;
	add.s32 	%r148, %r145, %r668;
	shr.u32 	%r669, %r1655, %r1592;
	and.b32  	%r665, %r669, %r82;
	mov.b32 	%r645, 1;
	// begin inline asm
	{
    .reg .pred p;
    and.b32 %r643, %r665, %r645;    setp.ne.u32 p, %r643, 0;
    vote.ballot.sync.b32 %r643, p, 0xffffffff;
    @!p not.b32 %r643, %r643;
}

	// end inline asm
	mov.b32 	%r648, 2;
	// begin inline asm
	{
    .reg .pred p;
    and.b32 %r646, %r665, %r648;    setp.ne.u32 p, %r646, 0;
    vote.ballot.sync.b32 %r646, p, 0xffffffff;
    @!p not.b32 %r646, %r646;
}

	// end inline asm
	and.b32  	%r670, %r646, %r643;
	mov.b32 	%r651, 4;
	// begin inline asm
	{
    .reg .pred p;
    and.b32 %r649, %r665, %r651;    setp.ne.u32 p, %r649, 0;
    vote.ballot.sync.b32 %r649, p, 0xffffffff;
    @!p not.b32 %r649, %r649;
}

	// end inline asm
	and.b32  	%r671, %r649, %r670;
	mov.b32 	%r654, 8;
	// begin inline asm
	{
    .reg .pred p;
    and.b32 %r652, %r665, %r654;    setp.ne.u32 p, %r652, 0;
    vote.ballot.sync.b32 %r652, p, 0xffffffff;
    @!p not.b32 %r652, %r652;
}

	// end inline asm
	and.b32  	%r672, %r652, %r671;
	mov.b32 	%r657, 16;
	// begin inline asm
	{
    .reg .pred p;
    and.b32 %r655, %r665, %r657;    setp.ne.u32 p, %r655, 0;
    vote.ballot.sync.b32 %r655, p, 0xffffffff;
    @!p not.b32 %r655, %r655;
}

	// end inline asm
	and.b32  	%r673, %r655, %r672;
	mov.b32 	%r660, 32;
	// begin inline asm
	{
    .reg .pred p;
    and.b32 %r658, %r665, %r660;    setp.ne.u32 p, %r658, 0;
    vote.ballot.sync.b32 %r658, p, 0xffffffff;
    @!p not.b32 %r658, %r658;
}

	// end inline asm
	and.b32  	%r674, %r658, %r673;
	mov.b32 	%r663, 64;
	// begin inline asm
	{
    .reg .pred p;
    and.b32 %r661, %r665, %r663;    setp.ne.u32 p, %r661, 0;
    vote.ballot.sync.b32 %r661, p, 0xffffffff;
    @!p not.b32 %r661, %r661;
}

	// end inline asm
	and.b32  	%r675, %r661, %r674;
	mov.b32 	%r666, 128;
	// begin inline asm
	{
    .reg .pred p;
    and.b32 %r664, %r665, %r666;    setp.ne.u32 p, %r664, 0;
    vote.ballot.sync.b32 %r664, p, 0xffffffff;
    @!p not.b32 %r664, %r664;
}

	// end inline asm
	and.b32  	%r676, %r664, %r675;
	clz.b32 	%r677, %r676;
	sub.s32 	%r149, 31, %r677;
	and.b32  	%r678, %r572, %r676;
	popc.b32 	%r150, %r678;
	setp.ne.s32 	%p77, %r248, %r149;
	mov.b32 	%r1687, 0;
	@%p77 bra 	$L__BB10_121;
	atom.shared.add.u32 	%r1687, [%r110], %r150;
$L__BB10_121:
	ld.param.u32 	%r1593, [_ZN3cub18CUB_300001_SM_10006detail10radix_sort29DeviceRadixSortOnesweepKernelINS1_5radix10policy_hubIjNS0_8NullTypeEyE10Policy1000ELNS0_9SortOrderE0EjS6_yiiNS1_21identity_decomposer_tEEEvPT5_SC_PT3_PKSD_PT1_PKSH_PT2_PKSL_T4_iiT6__param_9];
	shfl.sync.idx.b32	%r704|%p78, %r1687, %r149, 31, -1;
	add.s32 	%r153, %r150, %r704;
	shr.u32 	%r705, %r1656, %r1593;
	and.b32  	%r701, %r705, %r82;
	mov.b32 	%r681, 1;
	// begin inline asm
	{
    .reg .pred p;
    and.b32 %r679, %r701, %r681;    setp.ne.u32 p, %r679, 0;
    vote.ballot.sync.b32 %r679, p, 0xffffffff;
    @!p not.b32 %r679, %r679;
}

	// end inline asm
	mov.b32 	%r684, 2;
	// begin inline asm
	{
    .reg .pred p;
    and.b32 %r682, %r701, %r684;    setp.ne.u32 p, %r682, 0;
    vote.ballot.sync.b32 %r682, p, 0xffffffff;
    @!p not.b32 %r682, %r682;
}

	// end inline asm
	and.b32  	%r706, %r682, %r679;
	mov.b32 	%r687, 4;
	// begin inline asm
	{
    .reg .pred p;
    and.b32 %r685, %r701, %r687;    setp.ne.u32 p, %r685, 0;
    vote.ballot.sync.b32 %r685, p, 0xffffffff;
    @!p not.b32 %r685, %r685;
}

	// end inline asm
	and.b32  	%r707, %r685, %r706;
	mov.b32 	%r690, 8;
	// begin inline asm
	{
    .reg .pred p;
    and.b32 %r688, %r701, %r690;    setp.ne.u32 p, %r688, 0;
    vote.ballot.sync.b32 %r688, p, 0xffffffff;
    @!p not.b32 %r688, %r688;
}

	// end inline asm
	and.b32  	%r708, %r688, %r707;
	mov.b32 	%r693, 16;
	// begin inline asm
	{
    .reg .pred p;
    and.b32 %r691, %r701, %r693;    setp.ne.u32 p, %r691, 0;
    vote.ballot.sync.b32 %r691, p, 0xffffffff;
    @!p not.b32 %r691, %r691;
}

	// end inline asm
	and.b32  	%r709, %r691, %r708;
	mov.b32 	%r696, 32;
	// begin inline asm
	{
    .reg .pred p;
    and.b32 %r694, %r701, %r696;    setp.ne.u32 p, %r694, 0;
    vote.ballot.sync.b32 %r694, p, 0xffffffff;
    @!p not.b32 %r694, %r694;
}

	// end inline asm
	and.b32  	%r710, %r694, %r709;
	mov.b32 	%r699, 64;
	// begin inline asm
	{
    .reg .pred p;
    and.b32 %r697, %r701, %r699;    setp.ne.u32 p, %r697, 0;
    vote.ballot.sync.b32 %r697, p, 0xffffffff;
    @!p not.b32 %r697, %r697;
}

	// end inline asm
	and.b32  	%r711, %r697, %r710;
	mov.b32 	%r702, 128;
	// begin inline asm
	{
    .reg .pred p;
    and.b32 %r700, %r701, %r702;    setp.ne.u32 p, %r700, 0;
    vote.ballot.sync.b32 %r700, p, 0xffffffff;
    @!p not.b32 %r700, %r700;
}

	// end inline asm
	and.b32  	%r712, %r700, %r711;
	clz.b32 	%r713, %r712;
	sub.s32 	%r154, 31, %r713;
	and.b32  	%r714, %r572, %r712;
	popc.b32 	%r155, %r714;
	setp.ne.s32 	%p79, %r248, %r154;
	mov.b32 	%r1688, 0;
	@%p79 bra 	$L__BB10_123;
	atom.shared.add.u32 	%r1688, [%r111], %r155;
$L__BB10_123:
	ld.param.u32 	%r1594, [_ZN3cub18CUB_300001_SM_10006detail10radix_sort29DeviceRadixSortOnesweepKernelINS1_5radix10policy_hubIjNS0_8NullTypeEyE10Policy1000ELNS0_9SortOrderE0EjS6_yiiNS1_21identity_decomposer_tEEEvPT5_SC_PT3_PKSD_PT1_PKSH_PT2_PKSL_T4_iiT6__param_9];
	shfl.sync.idx.b32	%r740|%p80, %r1688, %r154, 31, -1;
	add.s32 	%r158, %r155, %r740;
	shr.u32 	%r741, %r1657, %r1594;
	and.b32  	%r737, %r741, %r82;
	mov.b32 	%r717, 1;
	// begin inline asm
	{
    .reg .pred p;
    and.b32 %r715, %r737, %r717;    setp.ne.u32 p, %r715, 0;
    vote.ballot.sync.b32 %r715, p, 0xffffffff;
    @!p not.b32 %r715, %r715;
}

	// end inline asm
	mov.b32 	%r720, 2;
	// begin inline asm
	{
    .reg .pred p;
    and.b32 %r718, %r737, %r720;    setp.ne.u32 p, %r718, 0;
    vote.ballot.sync.b32 %r718, p, 0xffffffff;
    @!p not.b32 %r718, %r718;
}

	// end inline asm
	and.b32  	%r742, %r718, %r715;
	mov.b32 	%r723, 4;
	// begin inline asm
	{
    .reg .pred p;
    and.b32 %r721, %r737, %r723;    setp.ne.u32 p, %r721, 0;
    vote.ballot.sync.b32 %r721, p, 0xffffffff;
    @!p not.b32 %r721, %r721;
}

	// end inline asm
	and.b32  	%r743, %r721, %r742;
	mov.b32 	%r726, 8;
	// begin inline asm
	{
    .reg .pred p;
    and.b32 %r724, %r737, %r726;    setp.ne.u32 p, %r724, 0;
    vote.ballot.sync.b32 %r724, p, 0xffffffff;
    @!p not.b32 %r724, %r724;
}

	// end inline asm
	and.b32  	%r744, %r724, %r743;
	mov.b32 	%r729, 16;
	// begin inline asm
	{
    .reg .pred p;
    and.b32 %r727, %r737, %r729;    setp.ne.u32 p, %r727, 0;
    vote.ballot.sync.b32 %r727, p, 0xffffffff;
    @!p not.b32 %r727, %r727;
}

	// end inline asm
	and.b32  	%r745, %r727, %r744;
	mov.b32 	%r732, 32;
	// begin inline asm
	{
    .reg .pred p;
    and.b32 %r730, %r737, %r732;    setp.ne.u32 p, %r730, 0;
    vote.ballot.sync.b32 %r730, p, 0xffffffff;
    @!p not.b32 %r730, %r730;
}

	// end inline asm
	and.b32  	%r746, %r730, %r745;
	mov.b32 	%r735, 64;
	// begin inline asm
	{
    .reg .pred p;
    and.b32 %r733, %r737, %r735;    setp.ne.u32 p, %r733, 0;
    vote.ballot.sync.b32 %r733, p, 0xffffffff;
    @!p not.b32 %r733, %r733;
}

	// end inline asm
	and.b32  	%r747, %r733, %r746;
	mov.b32 	%r738, 128;
	// begin inline asm
	{
    .reg .pred p;
    and.b32 %r736, %r737, %r738;    setp.ne.u32 p, %r736, 0;
    vote.ballot.sync.b32 %r736, p, 0xffffffff;
    @!p not.b32 %r736, %r736;
}

	// end inline asm
	and.b32  	%r748, %r736, %r747;
	clz.b32 	%r749, %r748;
	sub.s32 	%r159, 31, %r749;
	and.b32  	%r750, %r572, %r748;
	popc.b32 	%r160, %r750;
	setp.ne.s32 	%p81, %r248, %r159;
	mov.b32 	%r1689, 0;
	@%p81 bra 	$L__BB10_125;
	atom.shared.add.u32 	%r1689, [%r112], %r160;
$L__BB10_125:
	ld.param.u32 	%r1595, [_ZN3cub18CUB_300001_SM_10006detail10radix_sort29DeviceRadixSortOnesweepKernelINS1_5radix10policy_hubIjNS0_8NullTypeEyE10Policy1000ELNS0_9SortOrderE0EjS6_yiiNS1_21identity_decomposer_tEEEvPT5_SC_PT3_PKSD_PT1_PKSH_PT2_PKSL_T4_iiT6__param_9];
	shfl.sync.idx.b32	%r776|%p82, %r1689, %r159, 31, -1;
	add.s32 	%r163, %r160, %r776;
	shr.u32 	%r777, %r1658, %r1595;
	and.b32  	%r773, %r777, %r82;
	mov.b32 	%r753, 1;
	// begin inline asm
	{
    .reg .pred p;
    and.b32 %r751, %r773, %r753;    setp.ne.u32 p, %r751, 0;
    vote.ballot.sync.b32 %r751, p, 0xffffffff;
    @!p not.b32 %r751, %r751;
}

	// end inline asm
	mov.b32 	%r756, 2;
	// begin inline asm
	{
    .reg .pred p;
    and.b32 %r754, %r773, %r756;    setp.ne.u32 p, %r754, 0;
    vote.ballot.sync.b32 %r754, p, 0xffffffff;
    @!p not.b32 %r754, %r754;
}

	// end inline asm
	and.b32  	%r778, %r754, %r751;
	mov.b32 	%r759, 4;
	// begin inline asm
	{
    .reg .pred p;
    and.b32 %r757, %r773, %r759;    setp.ne.u32 p, %r757, 0;
    vote.ballot.sync.b32 %r757, p, 0xffffffff;
    @!p not.b32 %r757, %r757;
}

	// end inline asm
	and.b32  	%r779, %r757, %r778;
	mov.b32 	%r762, 8;
	// begin inline asm
	{
    .reg .pred p;
    and.b32 %r760, %r773, %r762;    setp.ne.u32 p, %r760, 0;
    vote.ballot.sync.b32 %r760, p, 0xffffffff;
    @!p not.b32 %r760, %r760;
}

	// end inline asm
	and.b32  	%r780, %r760, %r779;
	mov.b32 	%r765, 16;
	// begin inline asm
	{
    .reg .pred p;
    and.b32 %r763, %r773, %r765;    setp.ne.u32 p, %r763, 0;
    vote.ballot.sync.b32 %r763, p, 0xffffffff;
    @!p not.b32 %r763, %r763;
}

	// end inline asm
	and.b32  	%r781, %r763, %r780;
	mov.b32 	%r768, 32;
	// begin inline asm
	{
    .reg .pred p;
    and.b32 %r766, %r773, %r768;    setp.ne.u32 p, %r766, 0;
    vote.ballot.sync.b32 %r766, p, 0xffffffff;
    @!p not.b32 %r766, %r766;
}

	// end inline asm
	and.b32  	%r782, %r766, %r781;
	mov.b32 	%r771, 64;
	// begin inline asm
	{
    .reg .pred p;
    and.b32 %r769, %r773, %r771;    setp.ne.u32 p, %r769, 0;
    vote.ballot.sync.b32 %r769, p, 0xffffffff;
    @!p not.b32 %r769, %r769;
}

	// end inline asm
	and.b32  	%r783, %r769, %r782;
	mov.b32 	%r774, 128;
	// begin inline asm
	{
    .reg .pred p;
    and.b32 %r772, %r773, %r774;    setp.ne.u32 p, %r772, 0;
    vote.ballot.sync.b32 %r772, p, 0xffffffff;
    @!p not.b32 %r772, %r772;
}

	// end inline asm
	and.b32  	%r784, %r772, %r783;
	clz.b32 	%r785, %r784;
	sub.s32 	%r164, 31, %r785;
	and.b32  	%r786, %r572, %r784;
	popc.b32 	%r165, %r786;
	setp.ne.s32 	%p83, %r248, %r164;
	mov.b32 	%r1690, 0;
	@%p83 bra 	$L__BB10_127;
	atom.shared.add.u32 	%r1690, [%r113], %r165;
$L__BB10_127:
	ld.param.u32 	%r1596, [_ZN3cub18CUB_300001_SM_10006detail10radix_sort29DeviceRadixSortOnesweepKernelINS1_5radix10policy_hubIjNS0_8NullTypeEyE10Policy1000ELNS0_9SortOrderE0EjS6_yiiNS1_21identity_decomposer_tEEEvPT5_SC_PT3_PKSD_PT1_PKSH_PT2_PKSL_T4_iiT6__param_9];
	shfl.sync.idx.b32	%r812|%p84, %r1690, %r164, 31, -1;
	add.s32 	%r168, %r165, %r812;
	shr.u32 	%r813, %r1659, %r1596;
	and.b32  	%r809, %r813, %r82;
	mov.b32 	%r789, 1;
	// begin inline asm
	{
    .reg .pred p;
    and.b32 %r787, %r809, %r789;    setp.ne.u32 p, %r787, 0;
    vote.ballot.sync.b32 %r787, p, 0xffffffff;
    @!p not.b32 %r787, %r787;
}

	// end inline asm
	mov.b32 	%r792, 2;
	// begin inline asm
	{
    .reg .pred p;
    and.b32 %r790, %r809, %r792;    setp.ne.u32 p, %r790, 0;
    vote.ballot.sync.b32 %r790, p, 0xffffffff;
    @!p not.b32 %r790, %r790;
}

	// end inline asm
	and.b32  	%r814, %r790, %r787;
	mov.b32 	%r795, 4;
	// begin inline asm
	{
    .reg .pred p;
    and.b32 %r793, %r809, %r795;    setp.ne.u32 p, %r793, 0;
    vote.ballot.sync.b32 %r793, p, 0xffffffff;
    @!p not.b32 %r793, %r793;
}

	// end inline asm
	and.b32  	%r815, %r793, %r814;
	mov.b32 	%r798, 8;
	// begin inline asm
	{
    .reg .pred p;
    and.b32 %r796, %r809, %r798;    setp.ne.u32 p, %r796, 0;
    vote.ballot.sync.b32 %r796, p, 0xffffffff;
    @!p not.b32 %r796, %r796;
}

	// end inline asm
	and.b32  	%r816, %r796, %r815;
	mov.b32 	%r801, 16;
	// begin inline asm
	{
    .reg .pred p;
    and.b32 %r799, %r809, %r801;    setp.ne.u32 p, %r799, 0;
    vote.ballot.sync.b32 %r799, p, 0xffffffff;
    @!p not.b32 %r799, %r799;
}

	// end inline asm
	and.b32  	%r817, %r799, %r816;
	mov.b32 	%r804, 32;
	// begin inline asm
	{
    .reg .pred p;
    and.b32 %r802, %r809, %r804;    setp.ne.u32 p, %r802, 0;
    vote.ballot.sync.b32 %r802, p, 0xffffffff;
    @!p not.b32 %r802, %r802;
}

	// end inline asm
	and.b32  	%r818, %r802, %r817;
	mov.b32 	%r807, 64;
	// begin inline asm
	{
    .reg .pred p;
    and.b32 %r805, %r809, %r807;    setp.ne.u32 p, %r805, 0;
    vote.ballot.sync.b32 %r805, p, 0xffffffff;
    @!p not.b32 %r805, %r805;
}

	// end inline asm
	and.b32  	%r819, %r805, %r818;
	mov.b32 	%r810, 128;
	// begin inline asm
	{
    .reg .pred p;
    and.b32 %r808, %r809, %r810;    setp.ne.u32 p, %r808, 0;
    vote.ballot.sync.b32 %r808, p, 0xffffffff;
    @!p not.b32 %r808, %r808;
}

	// end inline asm
	and.b32  	%r820, %r808, %r819;
	clz.b32 	%r821, %r820;
	sub.s32 	%r169, 31, %r821;
	and.b32  	%r822, %r572, %r820;
	popc.b32 	%r170, %r822;
	setp.ne.s32 	%p85, %r248, %r169;
	mov.b32 	%r1691, 0;
	@%p85 bra 	$L__BB10_129;
	atom.shared.add.u32 	%r1691, [%r114], %r170;
$L__BB10_129:
	ld.param.u32 	%r1597, [_ZN3cub18CUB_300001_SM_10006detail10radix_sort29DeviceRadixSortOnesweepKernelINS1_5radix10policy_hubIjNS0_8NullTypeEyE10Policy1000ELNS0_9SortOrderE0EjS6_yiiNS1_21identity_decomposer_tEEEvPT5_SC_PT3_PKSD_PT1_PKSH_PT2_PKSL_T4_iiT6__param_9];
	shfl.sync.idx.b32	%r848|%p86, %r1691, %r169, 31, -1;
	add.s32 	%r173, %r170, %r848;
	shr.u32 	%r849, %r1660, %r1597;
	and.b32  	%r845, %r849, %r82;
	mov.b32 	%r825, 1;
	// begin inline asm
	{
    .reg .pred p;
    and.b32 %r823, %r845, %r825;    setp.ne.u32 p, %r823, 0;
    vote.ballot.sync.b32 %r823, p, 0xffffffff;
    @!p not.b32 %r823, %r823;
}

	// end inline asm
	mov.b32 	%r828, 2;
	// begin inline asm
	{
    .reg .pred p;
    and.b32 %r826, %r845, %r828;    setp.ne.u32 p, %r826, 0;
    vote.ballot.sync.b32 %r826, p, 0xffffffff;
    @!p not.b32 %r826, %r826;
}

	// end inline asm
	and.b32  	%r850, %r826, %r823;
	mov.b32 	%r831, 4;
	// begin inline asm
	{
    .reg .pred p;
    and.b32 %r829, %r845, %r831;    setp.ne.u32 p, %r829, 0;
    vote.ballot.sync.b32 %r829, p, 0xffffffff;
    @!p not.b32 %r829, %r829;
}

	// end inline asm
	and.b32  	%r851, %r829, %r850;
	mov.b32 	%r834, 8;
	// begin inline asm
	{
    .reg .pred p;
    and.b32 %r832, %r845, %r834;    setp.ne.u32 p, %r832, 0;
    vote.ballot.sync.b32 %r832, p, 0xffffffff;
    @!p not.b32 %r832, %r832;
}

	// end inline asm
	and.b32  	%r852, %r832, %r851;
	mov.b32 	%r837, 16;
	// begin inline asm
	{
    .reg .pred p;
    and.b32 %r835, %r845, %r837;    setp.ne.u32 p, %r835, 0;
    vote.ballot.sync.b32 %r835, p, 0xffffffff;
    @!p not.b32 %r835, %r835;
}

	// end inline asm
	and.b32  	%r853, %r835, %r852;
	mov.b32 	%r840, 32;
	// begin inline asm
	{
    .reg .pred p;
    and.b32 %r838, %r845, %r840;    setp.ne.u32 p, %r838, 0;
    vote.ballot.sync.b32 %r838, p, 0xffffffff;
    @!p not.b32 %r838, %r838;
}

	// end inline asm
	and.b32  	%r854, %r838, %r853;
	mov.b32 	%r843, 64;
	// begin inline asm
	{
    .reg .pred p;
    and.b32 %r841, %r845, %r843;    setp.ne.u32 p, %r841, 0;
    vote.ballot.sync.b32 %r841, p, 0xffffffff;
    @!p not.b32 %r841, %r841;
}

	// end inline asm
	and.b32  	%r855, %r841, %r854;
	mov.b32 	%r846, 128;
	// begin inline asm
	{
    .reg .pred p;
    and.b32 %r844, %r845, %r846;    setp.ne.u32 p, %r844, 0;
    vote.ballot.sync.b32 %r844, p, 0xffffffff;
    @!p not.b32 %r844, %r844;
}

	// end inline asm
	and.b32  	%r856, %r844, %r855;
	clz.b32 	%r857, %r856;
	sub.s32 	%r174, 31, %r857;
	and.b32  	%r858, %r572, %r856;
	popc.b32 	%r175, %r858;
	setp.ne.s32 	%p87, %r248, %r174;
	mov.b32 	%r1692, 0;
	@%p87 bra 	$L__BB10_131;
	ld.param.u32 	%r1598, [_ZN3cub18CUB_300001_SM_10006detail10radix_sort29DeviceRadixSortOnesweepKernelINS1_5radix10policy_hubIjNS0_8NullTypeEyE10Policy1000ELNS0_9SortOrderE0EjS6_yiiNS1_21identity_decomposer_tEEEvPT5_SC_PT3_PKSD_PT1_PKSH_PT2_PKSL_T4_iiT6__param_9];
	shl.b32 	%r859, %r1, 5;
	and.b32  	%r860, %r859, 31744;
	mov.u32 	%r861, _ZZN3cub18CUB_300001_SM_10006detail10radix_sort29DeviceRadixSortOnesweepKernelINS1_5radix10policy_hubIjNS0_8NullTypeEyE10Policy1000ELNS0_9SortOrderE0EjS6_yiiNS1_21identity_decomposer_tEEEvPT5_SC_PT3_PKSD_PT1_PKSH_PT2_PKSL_T4_iiT6_E1s;
	add.s32 	%r862, %r861, %r860;
	shr.u32 	%r863, %r1660, %r1598;
	and.b32  	%r864, %r863, %r82;
	shl.b32 	%r865, %r864, 2;
	add.s32 	%r866, %r862, %r865;
	atom.shared.add.u32 	%r1692, [%r866], %r175;
$L__BB10_131:
	ld.param.u32 	%r1599, [_ZN3cub18CUB_300001_SM_10006detail10radix_sort29DeviceRadixSortOnesweepKernelINS1_5radix10policy_hubIjNS0_8NullTypeEyE10Policy1000ELNS0_9SortOrderE0EjS6_yiiNS1_21identity_decomposer_tEEEvPT5_SC_PT3_PKSD_PT1_PKSH_PT2_PKSL_T4_iiT6__param_9];
	shfl.sync.idx.b32	%r892|%p88, %r1692, %r174, 31, -1;
	add.s32 	%r178, %r175, %r892;
	shr.u32 	%r893, %r1661, %r1599;
	and.b32  	%r889, %r893, %r82;
	mov.b32 	%r869, 1;
	// begin inline asm
	{
    .reg .pred p;
    and.b32 %r867, %r889, %r869;    setp.ne.u32 p, %r867, 0;
    vote.ballot.sync.b32 %r867, p, 0xffffffff;
    @!p not.b32 %r867, %r867;
}

	// end inline asm
	mov.b32 	%r872, 2;
	// begin inline asm
	{
    .reg .pred p;
    and.b32 %r870, %r889, %r872;    setp.ne.u32 p, %r870, 0;
    vote.ballot.sync.b32 %r870, p, 0xffffffff;
    @!p not.b32 %r870, %r870;
}

	// end inline asm
	and.b32  	%r894, %r870, %r867;
	mov.b32 	%r875, 4;
	// begin inline asm
	{
    .reg .pred p;
    and.b32 %r873, %r889, %r875;    setp.ne.u32 p, %r873, 0;
    vote.ballot.sync.b32 %r873, p, 0xffffffff;
    @!p not.b32 %r873, %r873;
}

	// end inline asm
	and.b32  	%r895, %r873, %r894;
	mov.b32 	%r878, 8;
	// begin inline asm
	{
    .reg .pred p;
    and.b32 %r876, %r889, %r878;    setp.ne.u32 p, %r876, 0;
    vote.ballot.sync.b32 %r876, p, 0xffffffff;
    @!p not.b32 %r876, %r876;
}

	// end inline asm
	and.b32  	%r896, %r876, %r895;
	mov.b32 	%r881, 16;
	// begin inline asm
	{
    .reg .pred p;
    and.b32 %r879, %r889, %r881;    setp.ne.u32 p, %r879, 0;
    vote.ballot.sync.b32 %r879, p, 0xffffffff;
    @!p not.b32 %r879, %r879;
}

	// end inline asm
	and.b32  	%r897, %r879, %r896;
	mov.b32 	%r884, 32;
	// begin inline asm
	{
    .reg .pred p;
    and.b32 %r882, %r889, %r884;    setp.ne.u32 p, %r882, 0;
    vote.ballot.sync.b32 %r882, p, 0xffffffff;
    @!p not.b32 %r882, %r882;
}

	// end inline asm
	and.b32  	%r898, %r882, %r897;
	mov.b32 	%r887, 64;
	// begin inline asm
	{
    .reg .pred p;
    and.b32 %r885, %r889, %r887;    setp.ne.u32 p, %r885, 0;
    vote.ballot.sync.b32 %r885, p, 0xffffffff;
    @!p not.b32 %r885, %r885;
}

	// end inline asm
	and.b32  	%r899, %r885, %r898;
	mov.b32 	%r890, 128;
	// begin inline asm
	{
    .reg .pred p;
    and.b32 %r888, %r889, %r890;    setp.ne.u32 p, %r888, 0;
    vote.ballot.sync.b32 %r888, p, 0xffffffff;
    @!p not.b32 %r888, %r888;
}

	// end inline asm
	and.b32  	%r900, %r888, %r899;
	clz.b32 	%r901, %r900;
	sub.s32 	%r179, 31, %r901;
	and.b32  	%r902, %r572, %r900;
	popc.b32 	%r180, %r902;
	setp.ne.s32 	%p89, %r248, %r179;
	mov.b32 	%r1693, 0;
	@%p89 bra 	$L__BB10_133;
	ld.param.u32 	%r1600, [_ZN3cub18CUB_300001_SM_10006detail10radix_sort29DeviceRadixSortOnesweepKernelINS1_5radix10policy_hubIjNS0_8NullTypeEyE10Policy1000ELNS0_9SortOrderE0EjS6_yiiNS1_21identity_decomposer_tEEEvPT5_SC_PT3_PKSD_PT1_PKSH_PT2_PKSL_T4_iiT6__param_9];
	shl.b32 	%r903, %r1, 5;
	and.b32  	%r904, %r903, 31744;
	mov.u32 	%r905, _ZZN3cub18CUB_300001_SM_10006detail10radix_sort29DeviceRadixSortOnesweepKernelINS1_5radix10policy_hubIjNS0_8NullTypeEyE10Policy1000ELNS0_9SortOrderE0EjS6_yiiNS1_21identity_decomposer_tEEEvPT5_SC_PT3_PKSD_PT1_PKSH_PT2_PKSL_T4_iiT6_E1s;
	add.s32 	%r906, %r905, %r904;
	shr.u32 	%r907, %r1661, %r1600;
	and.b32  	%r908, %r907, %r82;
	shl.b32 	%r909, %r908, 2;
	add.s32 	%r910, %r906, %r909;
	atom.shared.add.u32 	%r1693, [%r910], %r180;
$L__BB10_133:
	ld.param.u32 	%r1601, [_ZN3cub18CUB_300001_SM_10006detail10radix_sort29DeviceRadixSortOnesweepKernelINS1_5radix10policy_hubIjNS0_8NullTypeEyE10Policy1000ELNS0_9SortOrderE0EjS6_yiiNS1_21identity_decomposer_tEEEvPT5_SC_PT3_PKSD_PT1_PKSH_PT2_PKSL_T4_iiT6__param_9];
	shfl.sync.idx.b32	%r936|%p90, %r1693, %r179, 31, -1;
	add.s32 	%r183, %r180, %r936;
	shr.u32 	%r937, %r1662, %r1601;
	and.b32  	%r933, %r937, %r82;
	mov.b32 	%r913, 1;
	// begin inline asm
	{
    .reg .pred p;
    and.b32 %r911, %r933, %r913;    setp.ne.u32 p, %r911, 0;
    vote.ballot.sync.b32 %r911, p, 0xffffffff;
    @!p not.b32 %r911, %r911;
}

	// end inline asm
	mov.b32 	%r916, 2;
	// begin inline asm
	{
    .reg .pred p;
    and.b32 %r914, %r933, %r916;    setp.ne.u32 p, %r914, 0;
    vote.ballot.sync.b32 %r914, p, 0xffffffff;
    @!p not.b32 %r914, %r914;
}

	// end inline asm
	and.b32  	%r938, %r914, %r911;
	mov.b32 	%r919, 4;
	// begin inline asm
	{
    .reg .pred p;
    and.b32 %r917, %r933, %r919;    setp.ne.u32 p, %r917, 0;
    vote.ballot.sync.b32 %r917, p, 0xffffffff;
    @!p not.b32 %r917, %r917;
}

	// end inline asm
	and.b32  	%r939, %r917, %r938;
	mov.b32 	%r922, 8;
	// begin inline asm
	{
    .reg .pred p;
    and.b32 %r920, %r933, %r922;    setp.ne.u32 p, %r920, 0;
    vote.ballot.sync.b32 %r920, p, 0xffffffff;
    @!p not.b32 %r920, %r920;
}

	// end inline asm
	and.b32  	%r940, %r920, %r939;
	mov.b32 	%r925, 16;
	// begin inline asm
	{
    .reg .pred p;
    and.b32 %r923, %r933, %r925;    setp.ne.u32 p, %r923, 0;
    vote.ballot.sync.b32 %r923, p, 0xffffffff;
    @!p not.b32 %r923, %r923;
}

	// end inline asm
	and.b32  	%r941, %r923, %r940;
	mov.b32 	%r928, 32;
	// begin inline asm
	{
    .reg .pred p;
    and.b32 %r926, %r933, %r928;    setp.ne.u32 p, %r926, 0;
    vote.ballot.sync.b32 %r926, p, 0xffffffff;
    @!p not.b32 %r926, %r926;
}

	// end inline asm
	and.b32  	%r942, %r926, %r941;
	mov.b32 	%r931, 64;
	// begin inline asm
	{
    .reg .pred p;
    and.b32 %r929, %r933, %r931;    setp.ne.u32 p, %r929, 0;
    vote.ballot.sync.b32 %r929, p, 0xffffffff;
    @!p not.b32 %r929, %r929;
}

	// end inline asm
	and.b32  	%r943, %r929, %r942;
	mov.b32 	%r934, 128;
	// begin inline asm
	{
    .reg .pred p;
    and.b32 %r932, %r933, %r934;    setp.ne.u32 p, %r932, 0;
    vote.ballot.sync.b32 %r932, p, 0xffffffff;
    @!p not.b32 %r932, %r932;
}

	// end inline asm
	and.b32  	%r944, %r932, %r943;
	clz.b32 	%r945, %r944;
	sub.s32 	%r184, 31, %r945;
	and.b32  	%r946, %r572, %r944;
	popc.b32 	%r185, %r946;
	setp.ne.s32 	%p91, %r248, %r184;
	mov.b32 	%r1694, 0;
	@%p91 bra 	$L__BB10_135;
	atom.shared.add.u32 	%r1694, [%r115], %r185;
$L__BB10_135:
	ld.param.u32 	%r1602, [_ZN3cub18CUB_300001_SM_10006detail10radix_sort29DeviceRadixSortOnesweepKernelINS1_5radix10policy_hubIjNS0_8NullTypeEyE10Policy1000ELNS0_9SortOrderE0EjS6_yiiNS1_21identity_decomposer_tEEEvPT5_SC_PT3_PKSD_PT1_PKSH_PT2_PKSL_T4_iiT6__param_9];
	shfl.sync.idx.b32	%r972|%p92, %r1694, %r184, 31, -1;
	add.s32 	%r188, %r185, %r972;
	shr.u32 	%r973, %r1663, %r1602;
	and.b32  	%r969, %r973, %r82;
	mov.b32 	%r949, 1;
	// begin inline asm
	{
    .reg .pred p;
    and.b32 %r947, %r969, %r949;    setp.ne.u32 p, %r947, 0;
    vote.ballot.sync.b32 %r947, p, 0xffffffff;
    @!p not.b32 %r947, %r947;
}

	// end inline asm
	mov.b32 	%r952, 2;
	// begin inline asm
	{
    .reg .pred p;
    and.b32 %r950, %r969, %r952;    setp.ne.u32 p, %r950, 0;
    vote.ballot.sync.b32 %r950, p, 0xffffffff;
    @!p not.b32 %r950, %r950;
}

	// end inline asm
	and.b32  	%r974, %r950, %r947;
	mov.b32 	%r955, 4;
	// begin inline asm
	{
    .reg .pred p;
    and.b32 %r953, %r969, %r955;    setp.ne.u32 p, %r953, 0;
    vote.ballot.sync.b32 %r953, p, 0xffffffff;
    @!p not.b32 %r953, %r953;
}

	// end inline asm
	and.b32  	%r975, %r953, %r974;
	mov.b32 	%r958, 8;
	// begin inline asm
	{
    .reg .pred p;
    and.b32 %r956, %r969, %r958;    setp.ne.u32 p, %r956, 0;
    vote.ballot.sync.b32 %r956, p, 0xffffffff;
    @!p not.b32 %r956, %r956;
}

	// end inline asm
	and.b32  	%r976, %r956, %r975;
	mov.b32 	%r961, 16;
	// begin inline asm
	{
    .reg .pred p;
    and.b32 %r959, %r969, %r961;    setp.ne.u32 p, %r959, 0;
    vote.ballot.sync.b32 %r959, p, 0xffffffff;
    @!p not.b32 %r959, %r959;
}

	// end inline asm
	and.b32  	%r977, %r959, %r976;
	mov.b32 	%r964, 32;
	// begin inline asm
	{
    .reg .pred p;
    and.b32 %r962, %r969, %r964;    setp.ne.u32 p, %r962, 0;
    vote.ballot.sync.b32 %r962, p, 0xffffffff;
    @!p not.b32 %r962, %r962;
}

	// end inline asm
	and.b32  	%r978, %r962, %r977;
	mov.b32 	%r967, 64;
	// begin inline asm
	{
    .reg .pred p;
    and.b32 %r965, %r969, %r967;    setp.ne.u32 p, %r965, 0;
    vote.ballot.sync.b32 %r965, p, 0xffffffff;
    @!p not.b32 %r965, %r965;
}

	// end inline asm
	and.b32  	%r979, %r965, %r978;
	mov.b32 	%r970, 128;
	// begin inline asm
	{
    .reg .pred p;
    and.b32 %r968, %r969, %r970;    setp.ne.u32 p, %r968, 0;
    vote.ballot.sync.b32 %r968, p, 0xffffffff;
    @!p not.b32 %r968, %r968;
}

	// end inline asm
	and.b32  	%r980, %r968, %r979;
	clz.b32 	%r981, %r980;
	sub.s32 	%r189, 31, %r981;
	and.b32  	%r982, %r572, %r980;
	popc.b32 	%r190, %r982;
	setp.ne.s32 	%p93, %r248, %r189;
	mov.b32 	%r1695, 0;
	@%p93 bra 	$L__BB10_137;
	atom.shared.add.u32 	%r1695, [%r116], %r190;
$L__BB10_137:
	ld.param.u32 	%r1603, [_ZN3cub18CUB_300001_SM_10006detail10radix_sort29DeviceRadixSortOnesweepKernelINS1_5radix10policy_hubIjNS0_8NullTypeEyE10Policy1000ELNS0_9SortOrderE0EjS6_yiiNS1_21identity_decomposer_tEEEvPT5_SC_PT3_PKSD_PT1_PKSH_PT2_PKSL_T4_iiT6__param_9];
	shfl.sync.idx.b32	%r1008|%p94, %r1695, %r189, 31, -1;
	add.s32 	%r193, %r190, %r1008;
	shr.u32 	%r1009, %r1664, %r1603;
	and.b32  	%r1005, %r1009, %r82;
	mov.b32 	%r985, 1;
	// begin inline asm
	{
    .reg .pred p;
    and.b32 %r983, %r1005, %r985;    setp.ne.u32 p, %r983, 0;
    vote.ballot.sync.b32 %r983, p, 0xffffffff;
    @!p not.b32 %r983, %r983;
}

	// end inline asm
	mov.b32 	%r988, 2;
	// begin inline asm
	{
    .reg .pred p;
    and.b32 %r986, %r1005, %r988;    setp.ne.u32 p, %r986, 0;
    vote.ballot.sync.b32 %r986, p, 0xffffffff;
    @!p not.b32 %r986, %r986;
}

	// end inline asm
	and.b32  	%r1010, %r986, %r983;
	mov.b32 	%r991, 4;
	// begin inline asm
	{
    .reg .pred p;
    and.b32 %r989, %r1005, %r991;    setp.ne.u32 p, %r989, 0;
    vote.ballot.sync.b32 %r989, p, 0xffffffff;
    @!p not.b32 %r989, %r989;
}

	// end inline asm
	and.b32  	%r1011, %r989, %r1010;
	mov.b32 	%r994, 8;
	// begin inline asm
	{
    .reg .pred p;
    and.b32 %r992, %r1005, %r994;    setp.ne.u32 p, %r992, 0;
    vote.ballot.sync.b32 %r992, p, 0xffffffff;
    @!p not.b32 %r992, %r992;
}

	// end inline asm
	and.b32  	%r1012, %r992, %r1011;
	mov.b32 	%r997, 16;
	// begin inline asm
	{
    .reg .pred p;
    and.b32 %r995, %r1005, %r997;    setp.ne.u32 p, %r995, 0;
    vote.ballot.sync.b32 %r995, p, 0xffffffff;
    @!p not.b32 %r995, %r995;
}

	// end inline asm
	and.b32  	%r1013, %r995, %r1012;
	mov.b32 	%r1000, 32;
	// begin inline asm
	{
    .reg .pred p;
    and.b32 %r998, %r1005, %r1000;    setp.ne.u32 p, %r998, 0;
    vote.ballot.sync.b32 %r998, p, 0xffffffff;
    @!p not.b32 %r998, %r998;
}

	// end inline asm
	and.b32  	%r1014, %r998, %r1013;
	mov.b32 	%r1003, 64;
	// begin inline asm
	{
    .reg .pred p;
    and.b32 %r1001, %r1005, %r1003;    setp.ne.u32 p, %r1001, 0;
    vote.ballot.sync.b32 %r1001, p, 0xffffffff;
    @!p not.b32 %r1001, %r1001;
}

	// end inline asm
	and.b32  	%r1015, %r1001, %r1014;
	mov.b32 	%r1006, 128;
	// begin inline asm
	{
    .reg .pred p;
    and.b32 %r1004, %r1005, %r1006;    setp.ne.u32 p, %r1004, 0;
    vote.ballot.sync.b32 %r1004, p, 0xffffffff;
    @!p not.b32 %r1004, %r1004;
}

	// end inline asm
	and.b32  	%r1016, %r1004, %r1015;
	clz.b32 	%r1017, %r1016;
	sub.s32 	%r194, 31, %r1017;
	and.b32  	%r1018, %r572, %r1016;
	popc.b32 	%r195, %r1018;
	setp.ne.s32 	%p95, %r248, %r194;
	mov.b32 	%r1696, 0;
	@%p95 bra 	$L__BB10_139;
	atom.shared.add.u32 	%r1696, [%r117], %r195;
$L__BB10_139:
	ld.param.u32 	%r1604, [_ZN3cub18CUB_300001_SM_10006detail10radix_sort29DeviceRadixSortOnesweepKernelINS1_5radix10policy_hubIjNS0_8NullTypeEyE10Policy1000ELNS0_9SortOrderE0EjS6_yiiNS1_21identity_decomposer_tEEEvPT5_SC_PT3_PKSD_PT1_PKSH_PT2_PKSL_T4_iiT6__param_9];
	shfl.sync.idx.b32	%r1044|%p96, %r1696, %r194, 31, -1;
	add.s32 	%r198, %r195, %r1044;
	shr.u32 	%r1045, %r1665, %r1604;
	and.b32  	%r1041, %r1045, %r82;
	mov.b32 	%r1021, 1;
	// begin inline asm
	{
    .reg .pred p;
    and.b32 %r1019, %r1041, %r1021;    setp.ne.u32 p, %r1019, 0;
    vote.ballot.sync.b32 %r1019, p, 0xffffffff;
    @!p not.b32 %r1019, %r1019;
}

	// end inline asm
	mov.b32 	%r1024, 2;
	// begin inline asm
	{
    .reg .pred p;
    and.b32 %r1022, %r1041, %r1024;    setp.ne.u32 p, %r1022, 0;
    vote.ballot.sync.b32 %r1022, p, 0xffffffff;
    @!p not.b32 %r1022, %r1022;
}

	// end inline asm
	and.b32  	%r1046, %r1022, %r1019;
	mov.b32 	%r1027, 4;
	// begin inline asm
	{
    .reg .pred p;
    and.b32 %r1025, %r1041, %r1027;    setp.ne.u32 p, %r1025, 0;
    vote.ballot.sync.b32 %r1025, p, 0xffffffff;
    @!p not.b32 %r1025, %r1025;
}

	// end inline asm
	and.b32  	%r1047, %r1025, %r1046;
	mov.b32 	%r1030, 8;
	// begin inline asm
	{
    .reg .pred p;
    and.b32 %r1028, %r1041, %r1030;    setp.ne.u32 p, %r1028, 0;
    vote.ballot.sync.b32 %r1028, p, 0xffffffff;
    @!p not.b32 %r1028, %r1028;
}

	// end inline asm
	and.b32  	%r1048, %r1028, %r1047;
	mov.b32 	%r1033, 16;
	// begin inline asm
	{
    .reg .pred p;
    and.b32 %r1031, %r1041, %r1033;    setp.ne.u32 p, %r1031, 0;
    vote.ballot.sync.b32 %r1031, p, 0xffffffff;
    @!p not.b32 %r1031, %r1031;
}

	// end inline asm
	and.b32  	%r1049, %r1031, %r1048;
	mov.b32 	%r1036, 32;
	// begin inline asm
	{
    .reg .pred p;
    and.b32 %r1034, %r1041, %r1036;    setp.ne.u32 p, %r1034, 0;
    vote.ballot.sync.b32 %r1034, p, 0xffffffff;
    @!p not.b32 %r1034, %r1034;
}

	// end inline asm
	and.b32  	%r1050, %r1034, %r1049;
	mov.b32 	%r1039, 64;
	// begin inline asm
	{
    .reg .pred p;
    and.b32 %r1037, %r1041, %r1039;    setp.ne.u32 p, %r1037, 0;
    vote.ballot.sync.b32 %r1037, p, 0xffffffff;
    @!p not.b32 %r1037, %r1037;
}

	// end inline asm
	and.b32  	%r1051, %r1037, %r1050;
	mov.b32 	%r1042, 128;
	// begin inline asm
	{
    .reg .pred p;
    and.b32 %r1040, %r1041, %r1042;    setp.ne.u32 p, %r1040, 0;
    vote.ballot.sync.b32 %r1040, p, 0xffffffff;
    @!p not.b32 %r1040, %r1040;
}

	// end inline asm
	and.b32  	%r1052, %r1040, %r1051;
	clz.b32 	%r1053, %r1052;
	sub.s32 	%r199, 31, %r1053;
	and.b32  	%r1054, %r572, %r1052;
	popc.b32 	%r200, %r1054;
	setp.ne.s32 	%p97, %r248, %r199;
	mov.b32 	%r1697, 0;
	@%p97 bra 	$L__BB10_141;
	atom.shared.add.u32 	%r1697, [%r118], %r200;
$L__BB10_141:
	ld.param.u32 	%r1605, [_ZN3cub18CUB_300001_SM_10006detail10radix_sort29DeviceRadixSortOnesweepKernelINS1_5radix10policy_hubIjNS0_8NullTypeEyE10Policy1000ELNS0_9SortOrderE0EjS6_yiiNS1_21identity_decomposer_tEEEvPT5_SC_PT3_PKSD_PT1_PKSH_PT2_PKSL_T4_iiT6__param_9];
	shfl.sync.idx.b32	%r1080|%p98, %r1697, %r199, 31, -1;
	add.s32 	%r203, %r200, %r1080;
	shr.u32 	%r1081, %r1666, %r1605;
	and.b32  	%r1077, %r1081, %r82;
	mov.b32 	%r1057, 1;
	// begin inline asm
	{
    .reg .pred p;
    and.b32 %r1055, %r1077, %r1057;    setp.ne.u32 p, %r1055, 0;
    vote.ballot.sync.b32 %r1055, p, 0xffffffff;
    @!p not.b32 %r1055, %r1055;
}

	// end inline asm
	mov.b32 	%r1060, 2;
	// begin inline asm
	{
    .reg .pred p;
    and.b32 %r1058, %r1077, %r1060;    setp.ne.u32 p, %r1058, 0;
    vote.ballot.sync.b32 %r1058, p, 0xffffffff;
    @!p not.b32 %r1058, %r1058;
}

	// end inline asm
	and.b32  	%r1082, %r1058, %r1055;
	mov.b32 	%r1063, 4;
	// begin inline asm
	{
    .reg .pred p;
    and.b32 %r1061, %r1077, %r1063;    setp.ne.u32 p, %r1061, 0;
    vote.ballot.sync.b32 %r1061, p, 0xffffffff;
    @!p not.b32 %r1061, %r1061;
}

	// end inline asm
	and.b32  	%r1083, %r1061, %r1082;
	mov.b32 	%r1066, 8;
	// begin inline asm
	{
    .reg .pred p;
    and.b32 %r1064, %r1077, %r1066;    setp.ne.u32 p, %r1064, 0;
    vote.ballot.sync.b32 %r1064, p, 0xffffffff;
    @!p not.b32 %r1064, %r1064;
}

	// end inline asm
	and.b32  	%r1084, %r1064, %r1083;
	mov.b32 	%r1069, 16;
	// begin inline asm
	{
    .reg .pred p;
    and.b32 %r1067, %r1077, %r1069;    setp.ne.u32 p, %r1067, 0;
    vote.ballot.sync.b32 %r1067, p, 0xffffffff;
    @!p not.b32 %r1067, %r1067;
}

	// end inline asm
	and.b32  	%r1085, %r1067, %r1084;
	mov.b32 	%r1072, 32;
	// begin inline asm
	{
    .reg .pred p;
    and.b32 %r1070, %r1077, %r1072;    setp.ne.u32 p, %r1070, 0;
    vote.ballot.sync.b32 %r1070, p, 0xffffffff;
    @!p not.b32 %r1070, %r1070;
}

	// end inline asm
	and.b32  	%r1086, %r1070, %r1085;
	mov.b32 	%r1075, 64;
	// begin inline asm
	{
    .reg .pred p;
    and.b32 %r1073, %r1077, %r1075;    setp.ne.u32 p, %r1073, 0;
    vote.ballot.sync.b32 %r1073, p, 0xffffffff;
    @!p not.b32 %r1073, %r1073;
}

	// end inline asm
	and.b32  	%r1087, %r1073, %r1086;
	mov.b32 	%r1078, 128;
	// begin inline asm
	{
    .reg .pred p;
    and.b32 %r1076, %r1077, %r1078;    setp.ne.u32 p, %r1076, 0;
    vote.ballot.sync.b32 %r1076, p, 0xffffffff;
    @!p not.b32 %r1076, %r1076;
}

	// end inline asm
	and.b32  	%r1088, %r1076, %r1087;
	clz.b32 	%r1089, %r1088;
	sub.s32 	%r204, 31, %r1089;
	and.b32  	%r1090, %r572, %r1088;
	popc.b32 	%r205, %r1090;
	setp.ne.s32 	%p99, %r248, %r204;
	mov.b32 	%r1698, 0;
	@%p99 bra 	$L__BB10_143;
	atom.shared.add.u32 	%r1698, [%r119], %r205;
$L__BB10_143:
	ld.param.u32 	%r1606, [_ZN3cub18CUB_300001_SM_10006detail10radix_sort29DeviceRadixSortOnesweepKernelINS1_5radix10policy_hubIjNS0_8NullTypeEyE10Policy1000ELNS0_9SortOrderE0EjS6_yiiNS1_21identity_decomposer_tEEEvPT5_SC_PT3_PKSD_PT1_PKSH_PT2_PKSL_T4_iiT6__param_9];
	shfl.sync.idx.b32	%r1116|%p100, %r1698, %r204, 31, -1;
	add.s32 	%r208, %r205, %r1116;
	shr.u32 	%r1117, %r1667, %r1606;
	and.b32  	%r1113, %r1117, %r82;
	mov.b32 	%r1093, 1;
	// begin inline asm
	{
    .reg .pred p;
    and.b32 %r1091, %r1113, %r1093;    setp.ne.u32 p, %r1091, 0;
    vote.ballot.sync.b32 %r1091, p, 0xffffffff;
    @!p not.b32 %r1091, %r1091;
}

	// end inline asm
	mov.b32 	%r1096, 2;
	// begin inline asm
	{
    .reg .pred p;
    and.b32 %r1094, %r1113, %r1096;    setp.ne.u32 p, %r1094, 0;
    vote.ballot.sync.b32 %r1094, p, 0xffffffff;
    @!p not.b32 %r1094, %r1094;
}

	// end inline asm
	and.b32  	%r1118, %r1094, %r1091;
	mov.b32 	%r1099, 4;
	// begin inline asm
	{
    .reg .pred p;
    and.b32 %r1097, %r1113, %r1099;    setp.ne.u32 p, %r1097, 0;
    vote.ballot.sync.b32 %r1097, p, 0xffffffff;
    @!p not.b32 %r1097, %r1097;
}

	// end inline asm
	and.b32  	%r1119, %r1097, %r1118;
	mov.b32 	%r1102, 8;
	// begin inline asm
	{
    .reg .pred p;
    and.b32 %r1100, %r1113, %r1102;    setp.ne.u32 p, %r1100, 0;
    vote.ballot.sync.b32 %r1100, p, 0xffffffff;
    @!p not.b32 %r1100, %r1100;
}

	// end inline asm
	and.b32  	%r1120, %r1100, %r1119;
	mov.b32 	%r1105, 16;
	// begin inline asm
	{
    .reg .pred p;
    and.b32 %r1103, %r1113, %r1105;    setp.ne.u32 p, %r1103, 0;
    vote.ballot.sync.b32 %r1103, p, 0xffffffff;
    @!p not.b32 %r1103, %r1103;
}

	// end inline asm
	and.b32  	%r1121, %r1103, %r1120;
	mov.b32 	%r1108, 32;
	// begin inline asm
	{
    .reg .pred p;
    and.b32 %r1106, %r1113, %r1108;    setp.ne.u32 p, %r1106, 0;
    vote.ballot.sync.b32 %r1106, p, 0xffffffff;
    @!p not.b32 %r1106, %r1106;
}

	// end inline asm
	and.b32  	%r1122, %r1106, %r1121;
	mov.b32 	%r1111, 64;
	// begin inline asm
	{
    .reg .pred p;
    and.b32 %r1109, %r1113, %r1111;    setp.ne.u32 p, %r1109, 0;
    vote.ballot.sync.b32 %r1109, p, 0xffffffff;
    @!p not.b32 %r1109, %r1109;
}

	// end inline asm
	and.b32  	%r1123, %r1109, %r1122;
	mov.b32 	%r1114, 128;
	// begin inline asm
	{
    .reg .pred p;
    and.b32 %r1112, %r1113, %r1114;    setp.ne.u32 p, %r1112, 0;
    vote.ballot.sync.b32 %r1112, p, 0xffffffff;
    @!p not.b32 %r1112, %r1112;
}

	// end inline asm
	and.b32  	%r1124, %r1112, %r1123;
	clz.b32 	%r1125, %r1124;
	sub.s32 	%r209, 31, %r1125;
	and.b32  	%r1126, %r572, %r1124;
	popc.b32 	%r210, %r1126;
	setp.ne.s32 	%p101, %r248, %r209;
	mov.b32 	%r1699, 0;
	@%p101 bra 	$L__BB10_145;
	atom.shared.add.u32 	%r1699, [%r120], %r210;
$L__BB10_145:
	ld.param.u32 	%r1607, [_ZN3cub18CUB_300001_SM_10006detail10radix_sort29DeviceRadixSortOnesweepKernelINS1_5radix10policy_hubIjNS0_8NullTypeEyE10Policy1000ELNS0_9SortOrderE0EjS6_yiiNS1_21identity_decomposer_tEEEvPT5_SC_PT3_PKSD_PT1_PKSH_PT2_PKSL_T4_iiT6__param_9];
	shfl.sync.idx.b32	%r1152|%p102, %r1699, %r209, 31, -1;
	add.s32 	%r213, %r210, %r1152;
	shr.u32 	%r1153, %r1668, %r1607;
	and.b32  	%r1149, %r1153, %r82;
	mov.b32 	%r1129, 1;
	// begin inline asm
	{
    .reg .pred p;
    and.b32 %r1127, %r1149, %r1129;    setp.ne.u32 p, %r1127, 0;
    vote.ballot.sync.b32 %r1127, p, 0xffffffff;
    @!p not.b32 %r1127, %r1127;
}

	// end inline asm
	mov.b32 	%r1132, 2;
	// begin inline asm
	{
    .reg .pred p;
    and.b32 %r1130, %r1149, %r1132;    setp.ne.u32 p, %r1130, 0;
    vote.ballot.sync.b32 %r1130, p, 0xffffffff;
    @!p not.b32 %r1130, %r1130;
}

	// end inline asm
	and.b32  	%r1154, %r1130, %r1127;
	mov.b32 	%r1135, 4;
	// begin inline asm
	{
    .reg .pred p;
    and.b32 %r1133, %r1149, %r1135;    setp.ne.u32 p, %r1133, 0;
    vote.ballot.sync.b32 %r1133, p, 0xffffffff;
    @!p not.b32 %r1133, %r1133;
}

	// end inline asm
	and.b32  	%r1155, %r1133, %r1154;
	mov.b32 	%r1138, 8;
	// begin inline asm
	{
    .reg .pred p;
    and.b32 %r1136, %r1149, %r1138;    setp.ne.u32 p, %r1136, 0;
    vote.ballot.sync.b32 %r1136, p, 0xffffffff;
    @!p not.b32 %r1136, %r1136;
}

	// end inline asm
	and.b32  	%r1156, %r1136, %r1155;
	mov.b32 	%r1141, 16;
	// begin inline asm
	{
    .reg .pred p;
    and.b32 %r1139, %r1149, %r1141;    setp.ne.u32 p, %r1139, 0;
    vote.ballot.sync.b32 %r1139, p, 0xffffffff;
    @!p not.b32 %r1139, %r1139;
}

	// end inline asm
	and.b32  	%r1157, %r1139, %r1156;
	mov.b32 	%r1144, 32;
	// begin inline asm
	{
    .reg .pred p;
    and.b32 %r1142, %r1149, %r1144;    setp.ne.u32 p, %r1142, 0;
    vote.ballot.sync.b32 %r1142, p, 0xffffffff;
    @!p not.b32 %r1142, %r1142;
}

	// end inline asm
	and.b32  	%r1158, %r1142, %r1157;
	mov.b32 	%r1147, 64;
	// begin inline asm
	{
    .reg .pred p;
    and.b32 %r1145, %r1149, %r1147;    setp.ne.u32 p, %r1145, 0;
    vote.ballot.sync.b32 %r1145, p, 0xffffffff;
    @!p not.b32 %r1145, %r1145;
}

	// end inline asm
	and.b32  	%r1159, %r1145, %r1158;
	mov.b32 	%r1150, 128;
	// begin inline asm
	{
    .reg .pred p;
    and.b32 %r1148, %r1149, %r1150;    setp.ne.u32 p, %r1148, 0;
    vote.ballot.sync.b32 %r1148, p, 0xffffffff;
    @!p not.b32 %r1148, %r1148;
}

	// end inline asm
	and.b32  	%r1160, %r1148, %r1159;
	clz.b32 	%r1161, %r1160;
	sub.s32 	%r214, 31, %r1161;
	and.b32  	%r1162, %r572, %r1160;
	popc.b32 	%r215, %r1162;
	setp.ne.s32 	%p103, %r248, %r214;
	mov.b32 	%r1700, 0;
	@%p103 bra 	$L__BB10_147;
	ld.param.u32 	%r1608, [_ZN3cub18CUB_300001_SM_10006detail10radix_sort29DeviceRadixSortOnesweepKernelINS1_5radix10policy_hubIjNS0_8NullTypeEyE10Policy1000ELNS0_9SortOrderE0EjS6_yiiNS1_21identity_decomposer_tEEEvPT5_SC_PT3_PKSD_PT1_PKSH_PT2_PKSL_T4_iiT6__param_9];
	shl.b32 	%r1163, %r1, 5;
	and.b32  	%r1164, %r1163, 31744;
	mov.u32 	%r1165, _ZZN3cub18CUB_300001_SM_10006detail10radix_sort29DeviceRadixSortOnesweepKernelINS1_5radix10policy_hubIjNS0_8NullTypeEyE10Policy1000ELNS0_9SortOrderE0EjS6_yiiNS1_21identity_decomposer_tEEEvPT5_SC_PT3_PKSD_PT1_PKSH_PT2_PKSL_T4_iiT6_E1s;
	add.s32 	%r1166, %r1165, %r1164;
	shr.u32 	%r1167, %r1668, %r1608;
	and.b32  	%r1168, %r1167, %r82;
	shl.b32 	%r1169, %r1168, 2;
	add.s32 	%r1170, %r1166, %r1169;
	atom.shared.add.u32 	%r1700, [%r1170], %r215;
$L__BB10_147:
	ld.param.u32 	%r1609, [_ZN3cub18CUB_300001_SM_10006detail10radix_sort29DeviceRadixSortOnesweepKernelINS1_5radix10policy_hubIjNS0_8NullTypeEyE10Policy1000ELNS0_9SortOrderE0EjS6_yiiNS1_21identity_decomposer_tEEEvPT5_SC_PT3_PKSD_PT1_PKSH_PT2_PKSL_T4_iiT6__param_9];
	shfl.sync.idx.b32	%r1196|%p104, %r1700, %r214, 31, -1;
	add.s32 	%r218, %r215, %r1196;
	shr.u32 	%r1197, %r1669, %r1609;
	and.b32  	%r1193, %r1197, %r82;
	mov.b32 	%r1173, 1;
	// begin inline asm
	{
    .reg .pred p;
    and.b32 %r1171, %r1193, %r1173;    setp.ne.u32 p, %r1171, 0;
    vote.ballot.sync.b32 %r1171, p, 0xffffffff;
    @!p not.b32 %r1171, %r1171;
}

	// end inline asm
	mov.b32 	%r1176, 2;
	// begin inline asm
	{
    .reg .pred p;
    and.b32 %r1174, %r1193, %r1176;    setp.ne.u32 p, %r1174, 0;
    vote.ballot.sync.b32 %r1174, p, 0xffffffff;
    @!p not.b32 %r1174, %r1174;
}

	// end inline asm
	and.b32  	%r1198, %r1174, %r1171;
	mov.b32 	%r1179, 4;
	// begin inline asm
	{
    .reg .pred p;
    and.b32 %r1177, %r1193, %r1179;    setp.ne.u32 p, %r1177, 0;
    vote.ballot.sync.b32 %r1177, p, 0xffffffff;
    @!p not.b32 %r1177, %r1177;
}

	// end inline asm
	and.b32  	%r1199, %r1177, %r1198;
	mov.b32 	%r1182, 8;
	// begin inline asm
	{
    .reg .pred p;
    and.b32 %r1180, %r1193, %r1182;    setp.ne.u32 p, %r1180, 0;
    vote.ballot.sync.b32 %r1180, p, 0xffffffff;
    @!p not.b32 %r1180, %r1180;
}

	// end inline asm
	and.b32  	%r1200, %r1180, %r1199;
	mov.b32 	%r1185, 16;
	// begin inline asm
	{
    .reg .pred p;
    and.b32 %r1183, %r1193, %r1185;    setp.ne.u32 p, %r1183, 0;
    vote.ballot.sync.b32 %r1183, p, 0xffffffff;
    @!p not.b32 %r1183, %r1183;
}

	// end inline asm
	and.b32  	%r1201, %r1183, %r1200;
	mov.b32 	%r1188, 32;
	// begin inline asm
	{
    .reg .pred p;
    and.b32 %r1186, %r1193, %r1188;    setp.ne.u32 p, %r1186, 0;
    vote.ballot.sync.b32 %r1186, p, 0xffffffff;
    @!p not.b32 %r1186, %r1186;
}

	// end inline asm
	and.b32  	%r1202, %r1186, %r1201;
	mov.b32 	%r1191, 64;
	// begin inline asm
	{
    .reg .pred p;
    and.b32 %r1189, %r1193, %r1191;    setp.ne.u32 p, %r1189, 0;
    vote.ballot.sync.b32 %r1189, p, 0xffffffff;
    @!p not.b32 %r1189, %r1189;
}

	// end inline asm
	and.b32  	%r1203, %r1189, %r1202;
	mov.b32 	%r1194, 128;
	// begin inline asm
	{
    .reg .pred p;
    and.b32 %r1192, %r1193, %r1194;    setp.ne.u32 p, %r1192, 0;
    vote.ballot.sync.b32 %r1192, p, 0xffffffff;
    @!p not.b32 %r1192, %r1192;
}

	// end inline asm
	and.b32  	%r1204, %r1192, %r1203;
	clz.b32 	%r1205, %r1204;
	sub.s32 	%r219, 31, %r1205;
	and.b32  	%r1206, %r572, %r1204;
	popc.b32 	%r220, %r1206;
	setp.ne.s32 	%p105, %r248, %r219;
	mov.b32 	%r1701, 0;
	@%p105 bra 	$L__BB10_149;
	ld.param.u32 	%r1610, [_ZN3cub18CUB_300001_SM_10006detail10radix_sort29DeviceRadixSortOnesweepKernelINS1_5radix10policy_hubIjNS0_8NullTypeEyE10Policy1000ELNS0_9SortOrderE0EjS6_yiiNS1_21identity_decomposer_tEEEvPT5_SC_PT3_PKSD_PT1_PKSH_PT2_PKSL_T4_iiT6__param_9];
	shl.b32 	%r1207, %r1, 5;
	and.b32  	%r1208, %r1207, 31744;
	mov.u32 	%r1209, _ZZN3cub18CUB_300001_SM_10006detail10radix_sort29DeviceRadixSortOnesweepKernelINS1_5radix10policy_hubIjNS0_8NullTypeEyE10Policy1000ELNS0_9SortOrderE0EjS6_yiiNS1_21identity_decomposer_tEEEvPT5_SC_PT3_PKSD_PT1_PKSH_PT2_PKSL_T4_iiT6_E1s;
	add.s32 	%r1210, %r1209, %r1208;
	shr.u32 	%r1211, %r1669, %r1610;
	and.b32  	%r1212, %r1211, %r82;
	shl.b32 	%r1213, %r1212, 2;
	add.s32 	%r1214, %r1210, %r1213;
	atom.shared.add.u32 	%r1701, [%r1214], %r220;
$L__BB10_149:
	ld.param.u32 	%r1611, [_ZN3cub18CUB_300001_SM_10006detail10radix_sort29DeviceRadixSortOnesweepKernelINS1_5radix10policy_hubIjNS0_8NullTypeEyE10Policy1000ELNS0_9SortOrderE0EjS6_yiiNS1_21identity_decomposer_tEEEvPT5_SC_PT3_PKSD_PT1_PKSH_PT2_PKSL_T4_iiT6__param_9];
	shfl.sync.idx.b32	%r1240|%p106, %r1701, %r219, 31, -1;
	add.s32 	%r223, %r220, %r1240;
	shr.u32 	%r1241, %r1670, %r1611;
	and.b32  	%r1237, %r1241, %r82;
	mov.b32 	%r1217, 1;
	// begin inline asm
	{
    .reg .pred p;
    and.b32 %r1215, %r1237, %r1217;    setp.ne.u32 p, %r1215, 0;
    vote.ballot.sync.b32 %r1215, p, 0xffffffff;
    @!p not.b32 %r1215, %r1215;
}

	// end inline asm
	mov.b32 	%r1220, 2;
	// begin inline asm
	{
    .reg .pred p;
    and.b32 %r1218, %r1237, %r1220;    setp.ne.u32 p, %r1218, 0;
    vote.ballot.sync.b32 %r1218, p, 0xffffffff;
    @!p not.b32 %r1218, %r1218;
}

	// end inline asm
	and.b32  	%r1242, %r1218, %r1215;
	mov.b32 	%r1223, 4;
	// begin inline asm
	{
    .reg .pred p;
    and.b32 %r1221, %r1237, %r1223;    setp.ne.u32 p, %r1221, 0;
    vote.ballot.sync.b32 %r1221, p, 0xffffffff;
    @!p not.b32 %r1221, %r1221;
}

	// end inline asm
	and.b32  	%r1243, %r1221, %r1242;
	mov.b32 	%r1226, 8;
	// begin inline asm
	{
    .reg .pred p;
    and.b32 %r1224, %r1237, %r1226;    setp.ne.u32 p, %r1224, 0;
    vote.ballot.sync.b32 %r1224, p, 0xffffffff;
    @!p not.b32 %r1224, %r1224;
}

	// end inline asm
	and.b32  	%r1244, %r1224, %r1243;
	mov.b32 	%r1229, 16;
	// begin inline asm
	{
    .reg .pred p;
    and.b32 %r1227, %r1237, %r1229;    setp.ne.u32 p, %r1227, 0;
    vote.ballot.sync.b32 %r1227, p, 0xffffffff;
    @!p not.b32 %r1227, %r1227;
}

	// end inline asm
	and.b32  	%r1245, %r1227, %r1244;
	mov.b32 	%r1232, 32;
	// begin inline asm
	{
    .reg .pred p;
    and.b32 %r1230, %r1237, %r1232;    setp.ne.u32 p, %r1230, 0;
    vote.ballot.sync.b32 %r1230, p, 0xffffffff;
    @!p not.b32 %r1230, %r1230;
}

	// end inline asm
	and.b32  	%r1246, %r1230, %r1245;
	mov.b32 	%r1235, 64;
	// begin inline asm
	{
    .reg .pred p;
    and.b32 %r1233, %r1237, %r1235;    setp.ne.u32 p, %r1233, 0;
    vote.ballot.sync.b32 %r1233, p, 0xffffffff;
    @!p not.b32 %r1233, %r1233;
}

	// end inline asm
	and.b32  	%r1247, %r1233, %r1246;
	mov.b32 	%r1238, 128;
	// begin inline asm
	{
    .reg .pred p;
    and.b32 %r1236, %r1237, %r1238;    setp.ne.u32 p, %r1236, 0;
    vote.ballot.sync.b32 %r1236, p, 0xffffffff;
    @!p not.b32 %r1236, %r1236;
}

	// end inline asm
	and.b32  	%r1248, %r1236, %r1247;
	clz.b32 	%r1249, %r1248;
	sub.s32 	%r224, 31, %r1249;
	and.b32  	%r1250, %r572, %r1248;
	popc.b32 	%r225, %r1250;
	setp.ne.s32 	%p107, %r248, %r224;
	mov.b32 	%r1702, 0;
	@%p107 bra 	$L__BB10_151;
	ld.param.u32 	%r1612, [_ZN3cub18CUB_300001_SM_10006detail10radix_sort29DeviceRadixSortOnesweepKernelINS1_5radix10policy_hubIjNS0_8NullTypeEyE10Policy1000ELNS0_9SortOrderE0EjS6_yiiNS1_21identity_decomposer_tEEEvPT5_SC_PT3_PKSD_PT1_PKSH_PT2_PKSL_T4_iiT6__param_9];
	shl.b32 	%r1251, %r1, 5;
	and.b32  	%r1252, %r1251, 31744;
	mov.u32 	%r1253, _ZZN3cub18CUB_300001_SM_10006detail10radix_sort29DeviceRadixSortOnesweepKernelINS1_5radix10policy_hubIjNS0_8NullTypeEyE10Policy1000ELNS0_9SortOrderE0EjS6_yiiNS1_21identity_decomposer_tEEEvPT5_SC_PT3_PKSD_PT1_PKSH_PT2_PKSL_T4_iiT6_E1s;
	add.s32 	%r1254, %r1253, %r1252;
	shr.u32 	%r1255, %r1670, %r1612;
	and.b32  	%r1256, %r1255, %r82;
	shl.b32 	%r1257, %r1256, 2;
	add.s32 	%r1258, %r1254, %r1257;
	atom.shared.add.u32 	%r1702, [%r1258], %r225;
$L__BB10_151:
	ld.param.u32 	%r1613, [_ZN3cub18CUB_300001_SM_10006detail10radix_sort29DeviceRadixSortOnesweepKernelINS1_5radix10policy_hubIjNS0_8NullTypeEyE10Policy1000ELNS0_9SortOrderE0EjS6_yiiNS1_21identity_decomposer_tEEEvPT5_SC_PT3_PKSD_PT1_PKSH_PT2_PKSL_T4_iiT6__param_9];
	shfl.sync.idx.b32	%r1284|%p108, %r1702, %r224, 31, -1;
	add.s32 	%r228, %r225, %r1284;
	shr.u32 	%r1285, %r1671, %r1613;
	and.b32  	%r1281, %r1285, %r82;
	mov.b32 	%r1261, 1;
	// begin inline asm
	{
    .reg .pred p;
    and.b32 %r1259, %r1281, %r1261;    setp.ne.u32 p, %r1259, 0;
    vote.ballot.sync.b32 %r1259, p, 0xffffffff;
    @!p not.b32 %r1259, %r1259;
}

	// end inline asm
	mov.b32 	%r1264, 2;
	// begin inline asm
	{
    .reg .pred p;
    and.b32 %r1262, %r1281, %r1264;    setp.ne.u32 p, %r1262, 0;
    vote.ballot.sync.b32 %r1262, p, 0xffffffff;
    @!p not.b32 %r1262, %r1262;
}

	// end inline asm
	and.b32  	%r1286, %r1262, %r1259;
	mov.b32 	%r1267, 4;
	// begin inline asm
	{
    .reg .pred p;
    and.b32 %r1265, %r1281, %r1267;    setp.ne.u32 p, %r1265, 0;
    vote.ballot.sync.b32 %r1265, p, 0xffffffff;
    @!p not.b32 %r1265, %r1265;
}

	// end inline asm
	and.b32  	%r1287, %r1265, %r1286;
	mov.b32 	%r1270, 8;
	// begin inline asm
	{
    .reg .pred p;
    and.b32 %r1268, %r1281, %r1270;    setp.ne.u32 p, %r1268, 0;
    vote.ballot.sync.b32 %r1268, p, 0xffffffff;
    @!p not.b32 %r1268, %r1268;
}

	// end inline asm
	and.b32  	%r1288, %r1268, %r1287;
	mov.b32 	%r1273, 16;
	// begin inline asm
	{
    .reg .pred p;
    and.b32 %r1271, %r1281, %r1273;    setp.ne.u32 p, %r1271, 0;
    vote.ballot.sync.b32 %r1271, p, 0xffffffff;
    @!p not.b32 %r1271, %r1271;
}

	// end inline asm
	and.b32  	%r1289, %r1271, %r1288;
	mov.b32 	%r1276, 32;
	// begin inline asm
	{
    .reg .pred p;
    and.b32 %r1274, %r1281, %r1276;    setp.ne.u32 p, %r1274, 0;
    vote.ballot.sync.b32 %r1274, p, 0xffffffff;
    @!p not.b32 %r1274, %r1274;
}

	// end inline asm
	and.b32  	%r1290, %r1274, %r1289;
	mov.b32 	%r1279, 64;
	// begin inline asm
	{
    .reg .pred p;
    and.b32 %r1277, %r1281, %r1279;    setp.ne.u32 p, %r1277, 0;
    vote.ballot.sync.b32 %r1277, p, 0xffffffff;
    @!p not.b32 %r1277, %r1277;
}

	// end inline asm
	and.b32  	%r1291, %r1277, %r1290;
	mov.b32 	%r1282, 128;
	// begin inline asm
	{
    .reg .pred p;
    and.b32 %r1280, %r1281, %r1282;    setp.ne.u32 p, %r1280, 0;
    vote.ballot.sync.b32 %r1280, p, 0xffffffff;
    @!p not.b32 %r1280, %r1280;
}

	// end inline asm
	and.b32  	%r1292, %r1280, %r1291;
	clz.b32 	%r1293, %r1292;
	sub.s32 	%r229, 31, %r1293;
	and.b32  	%r1294, %r572, %r1292;
	popc.b32 	%r230, %r1294;
	setp.ne.s32 	%p109, %r248, %r229;
	mov.b32 	%r1703, 0;
	@%p109 bra 	$L__BB10_153;
	ld.param.u32 	%r1614, [_ZN3cub18CUB_300001_SM_10006detail10radix_sort29DeviceRadixSortOnesweepKernelINS1_5radix10policy_hubIjNS0_8NullTypeEyE10Policy1000ELNS0_9SortOrderE0EjS6_yiiNS1_21identity_decomposer_tEEEvPT5_SC_PT3_PKSD_PT1_PKSH_PT2_PKSL_T4_iiT6__param_9];
	shl.b32 	%r1295, %r1, 5;
	and.b32  	%r1296, %r1295, 31744;
	mov.u32 	%r1297, _ZZN3cub18CUB_300001_SM_10006detail10radix_sort29DeviceRadixSortOnesweepKernelINS1_5radix10policy_hubIjNS0_8NullTypeEyE10Policy1000ELNS0_9SortOrderE0EjS6_yiiNS1_21identity_decomposer_tEEEvPT5_SC_PT3_PKSD_PT1_PKSH_PT2_PKSL_T4_iiT6_E1s;
	add.s32 	%r1298, %r1297, %r1296;
	shr.u32 	%r1299, %r1671, %r1614;
	and.b32  	%r1300, %r1299, %r82;
	shl.b32 	%r1301, %r1300, 2;
	add.s32 	%r1302, %r1298, %r1301;
	atom.shared.add.u32 	%r1703, [%r1302], %r230;
$L__BB10_153:
	shfl.sync.idx.b32	%r1303|%p111, %r1703, %r229, 31, -1;
	add.s32 	%r1304, %r230, %r1303;
	bar.sync 	0;
	shl.b32 	%r1305, %r143, 2;
	mov.u32 	%r1306, _ZZN3cub18CUB_300001_SM_10006detail10radix_sort29DeviceRadixSortOnesweepKernelINS1_5radix10policy_hubIjNS0_8NullTypeEyE10Policy1000ELNS0_9SortOrderE0EjS6_yiiNS1_21identity_decomposer_tEEEvPT5_SC_PT3_PKSD_PT1_PKSH_PT2_PKSL_T4_iiT6_E1s;
	add.s32 	%r1307, %r1306, %r1305;
	st.shared.u32 	[%r1307+-4], %r1653;
	shl.b32 	%r1308, %r148, 2;
	add.s32 	%r1309, %r1306, %r1308;
	st.shared.u32 	[%r1309+-4], %r1654;
	shl.b32 	%r1310, %r153, 2;
	add.s32 	%r1311, %r1306, %r1310;
	st.shared.u32 	[%r1311+-4], %r1655;
	shl.b32 	%r1312, %r158, 2;
	add.s32 	%r1313, %r1306, %r1312;
	st.shared.u32 	[%r1313+-4], %r1656;
	shl.b32 	%r1314, %r163, 2;
	add.s32 	%r1315, %r1306, %r1314;
	st.shared.u32 	[%r1315+-4], %r1657;
	shl.b32 	%r1316, %r168, 2;
	add.s32 	%r1317, %r1306, %r1316;
	st.shared.u32 	[%r1317+-4], %r1658;
	shl.b32 	%r1318, %r173, 2;
	add.s32 	%r1319, %r1306, %r1318;
	st.shared.u32 	[%r1319+-4], %r1659;
	shl.b32 	%r1320, %r178, 2;
	add.s32 	%r1321, %r1306, %r1320;
	st.shared.u32 	[%r1321+-4], %r1660;
	shl.b32 	%r1322, %r183, 2;
	add.s32 	%r1323, %r1306, %r1322;
	st.shared.u32 	[%r1323+-4], %r1661;
	shl.b32 	%r1324, %r188, 2;
	add.s32 	%r1325, %r1306, %r1324;
	st.shared.u32 	[%r1325+-4], %r1662;
	shl.b32 	%r1326, %r193, 2;
	add.s32 	%r1327, %r1306, %r1326;
	st.shared.u32 	[%r1327+-4], %r1663;
	shl.b32 	%r1328, %r198, 2;
	add.s32 	%r1329, %r1306, %r1328;
	st.shared.u32 	[%r1329+-4], %r1664;
	shl.b32 	%r1330, %r203, 2;
	add.s32 	%r1331, %r1306, %r1330;
	st.shared.u32 	[%r1331+-4], %r1665;
	shl.b32 	%r1332, %r208, 2;
	add.s32 	%r1333, %r1306, %r1332;
	st.shared.u32 	[%r1333+-4], %r1666;
	shl.b32 	%r1334, %r213, 2;
	add.s32 	%r1335, %r1306, %r1334;
	st.shared.u32 	[%r1335+-4], %r1667;
	shl.b32 	%r1336, %r218, 2;
	add.s32 	%r1337, %r1306, %r1336;
	st.shared.u32 	[%r1337+-4], %r1668;
	shl.b32 	%r1338, %r223, 2;
	add.s32 	%r1339, %r1306, %r1338;
	st.shared.u32 	[%r1339+-4], %r1669;
	shl.b32 	%r1340, %r228, 2;
	add.s32 	%r1341, %r1306, %r1340;
	st.shared.u32 	[%r1341+-4], %r1670;
	shl.b32 	%r1342, %r1304, 2;
	add.s32 	%r1343, %r1306, %r1342;
	st.shared.u32 	[%r1343+-4], %r1671;
	shl.b32 	%r1344, %r1, 3;
	add.s32 	%r1345, %r1306, %r1344;
	add.s32 	%r233, %r1345, 29184;
	@%p72 bra 	$L__BB10_161;
	ld.param.u64 	%rd238, [_ZN3cub18CUB_300001_SM_10006detail10radix_sort29DeviceRadixSortOnesweepKernelINS1_5radix10policy_hubIjNS0_8NullTypeEyE10Policy1000ELNS0_9SortOrderE0EjS6_yiiNS1_21identity_decomposer_tEEEvPT5_SC_PT3_PKSD_PT1_PKSH_PT2_PKSL_T4_iiT6__param_3];
	cvta.to.global.u64 	%rd59, %rd238;
	shl.b64 	%rd60, %rd6, 3;
	add.s64 	%rd61, %rd59, %rd60;
	ld.global.u64 	%rd62, [%rd61];
	cvt.s64.s32 	%rd63, %r137;
	sub.s64 	%rd241, %rd62, %rd63;
	st.shared.u64 	[%r233], %rd241;
	setp.lt.s32 	%p112, %r4, 1;
	mov.u32 	%r1707, %r1680;
	@%p112 bra 	$L__BB10_160;
	mov.b32 	%r1705, -1;
	mov.u32 	%r1704, %r4;
	mov.u32 	%r1707, %r1680;
$L__BB10_156:
	ld.param.u64 	%rd231, [_ZN3cub18CUB_300001_SM_10006detail10radix_sort29DeviceRadixSortOnesweepKernelINS1_5radix10policy_hubIjNS0_8NullTypeEyE10Policy1000ELNS0_9SortOrderE0EjS6_yiiNS1_21identity_decomposer_tEEEvPT5_SC_PT3_PKSD_PT1_PKSH_PT2_PKSL_T4_iiT6__param_0];
	add.s32 	%r237, %r1704, -1;
	shl.b32 	%r1347, %r237, 8;
	add.s32 	%r1348, %r1347, %r1;
	cvta.to.global.u64 	%rd64, %rd231;
	mul.wide.s32 	%rd65, %r1348, 4;
	add.s64 	%rd13, %rd64, %rd65;
$L__BB10_157:
	membar.cta;
	ld.volatile.global.u32 	%r238, [%rd13];
	setp.eq.s32 	%p113, %r238, 0;
	@%p113 bra 	$L__BB10_157;
	and.b32  	%r1349, %r238, 1073741823;
	add.s32 	%r1707, %r1349, %r1707;
	setp.gt.s32 	%p114, %r238, -1;
	vote.sync.ballot.b32 	%r1705, %p114, %r1705;
	setp.gt.u32 	%p116, %r1704, 1;
	and.pred  	%p117, %p114, %p116;
	mov.u32 	%r1704, %r237;
	@%p117 bra 	$L__BB10_156;
	ld.shared.u64 	%rd241, [%r233];
$L__BB10_160:
	ld.param.u64 	%rd232, [_ZN3cub18CUB_300001_SM_10006detail10radix_sort29DeviceRadixSortOnesweepKernelINS1_5radix10policy_hubIjNS0_8NullTypeEyE10Policy1000ELNS0_9SortOrderE0EjS6_yiiNS1_21identity_decomposer_tEEEvPT5_SC_PT3_PKSD_PT1_PKSH_PT2_PKSL_T4_iiT6__param_0];
	or.b32  	%r1350, %r1707, -2147483648;
	cvta.to.global.u64 	%rd66, %rd232;
	shl.b32 	%r1351, %r4, 8;
	add.s32 	%r1352, %r1351, %r1;
	mul.wide.s32 	%rd67, %r1352, 4;
	add.s64 	%rd68, %rd66, %rd67;
	st.volatile.global.u32 	[%rd68], %r1350;
	sub.s32 	%r1353, %r1707, %r1680;
	cvt.s64.s32 	%rd69, %r1353;
	add.s64 	%rd70, %rd241, %rd69;
	st.shared.u64 	[%r233], %rd70;
$L__BB10_161:
	ld.param.u32 	%r1587, [_ZN3cub18CUB_300001_SM_10006detail10radix_sort29DeviceRadixSortOnesweepKernelINS1_5radix10policy_hubIjNS0_8NullTypeEyE10Policy1000ELNS0_9SortOrderE0EjS6_yiiNS1_21identity_decomposer_tEEEvPT5_SC_PT3_PKSD_PT1_PKSH_PT2_PKSL_T4_iiT6__param_8];
	ld.param.u64 	%rd235, [_ZN3cub18CUB_300001_SM_10006detail10radix_sort29DeviceRadixSortOnesweepKernelINS1_5radix10policy_hubIjNS0_8NullTypeEyE10Policy1000ELNS0_9SortOrderE0EjS6_yiiNS1_21identity_decomposer_tEEEvPT5_SC_PT3_PKSD_PT1_PKSH_PT2_PKSL_T4_iiT6__param_2];
	setp.gt.u32 	%p118, %r1, 255;
	mad.lo.s32 	%r242, %r4, 7296, 7296;
	setp.lt.s32 	%p119, %r242, %r1587;
	setp.eq.s64 	%p120, %rd235, 0;
	or.pred  	%p121, %p120, %p119;
	or.pred  	%p122, %p118, %p121;
	@%p122 bra 	$L__BB10_163;
	ld.param.u64 	%rd236, [_ZN3cub18CUB_300001_SM_10006detail10radix_sort29DeviceRadixSortOnesweepKernelINS1_5radix10policy_hubIjNS0_8NullTypeEyE10Policy1000ELNS0_9SortOrderE0EjS6_yiiNS1_21identity_decomposer_tEEEvPT5_SC_PT3_PKSD_PT1_PKSH_PT2_PKSL_T4_iiT6__param_2];
	ld.shared.u64 	%rd71, [%r233];
	cvt.s64.s32 	%rd72, %r1680;
	cvt.s64.s32 	%rd73, %r137;
	add.s64 	%rd74, %rd73, %rd72;
	add.s64 	%rd75, %rd74, %rd71;
	cvta.to.global.u64 	%rd76, %rd236;
	shl.b64 	%rd77, %rd6, 3;
	add.s64 	%rd78, %rd76, %rd77;
	st.global.u64 	[%rd78], %rd75;
$L__BB10_163:
	ld.param.u32 	%r1588, [_ZN3cub18CUB_300001_SM_10006detail10radix_sort29DeviceRadixSortOnesweepKernelINS1_5radix10policy_hubIjNS0_8NullTypeEyE10Policy1000ELNS0_9SortOrderE0EjS6_yiiNS1_21identity_decomposer_tEEEvPT5_SC_PT3_PKSD_PT1_PKSH_PT2_PKSL_T4_iiT6__param_8];
	setp.gt.s32 	%p123, %r242, %r1588;
	bar.sync 	0;
	@%p123 bra 	$L__BB10_165;
	ld.param.u32 	%r1615, [_ZN3cub18CUB_300001_SM_10006detail10radix_sort29DeviceRadixSortOnesweepKernelINS1_5radix10policy_hubIjNS0_8NullTypeEyE10Policy1000ELNS0_9SortOrderE0EjS6_yiiNS1_21identity_decomposer_tEEEvPT5_SC_PT3_PKSD_PT1_PKSH_PT2_PKSL_T4_iiT6__param_9];
	ld.shared.u32 	%r1354, [%r121];
	shr.u32 	%r1355, %r1354, %r1615;
	and.b32  	%r1356, %r1355, %r82;
	shl.b32 	%r1357, %r1356, 3;
	add.s32 	%r1359, %r1306, 29184;
	add.s32 	%r1360, %r1359, %r1357;
	ld.shared.u64 	%rd79, [%r1360];
	add.s64 	%rd80, %rd79, %rd6;
	shl.b64 	%rd81, %rd80, 2;
	add.s64 	%rd82, %rd5, %rd81;
	st.global.u32 	[%rd82], %r1354;
	bar.warp.sync 	-1;
	ld.shared.u32 	%r1361, [%r121+1536];
	shr.u32 	%r1362, %r1361, %r1615;
	and.b32  	%r1363, %r1362, %r82;
	shl.b32 	%r1364, %r1363, 3;
	add.s32 	%r1365, %r1359, %r1364;
	ld.shared.u64 	%rd83, [%r1365];
	add.s64 	%rd84, %rd83, %rd6;
	shl.b64 	%rd85, %rd84, 2;
	add.s64 	%rd86, %rd5, %rd85;
	st.global.u32 	[%rd86+1536], %r1361;
	bar.warp.sync 	-1;
	ld.shared.u32 	%r1366, [%r121+3072];
	shr.u32 	%r1367, %r1366, %r1615;
	and.b32  	%r1368, %r1367, %r82;
	shl.b32 	%r1369, %r1368, 3;
	add.s32 	%r1370, %r1359, %r1369;
	ld.shared.u64 	%rd87, [%r1370];
	add.s64 	%rd88, %rd87, %rd6;
	shl.b64 	%rd89, %rd88, 2;
	add.s64 	%rd90, %rd5, %rd89;
	st.global.u32 	[%rd90+3072], %r1366;
	bar.warp.sync 	-1;
	ld.shared.u32 	%r1371, [%r121+4608];
	shr.u32 	%r1372, %r1371, %r1615;
	and.b32  	%r1373, %r1372, %r82;
	shl.b32 	%r1374, %r1373, 3;
	add.s32 	%r1375, %r1359, %r1374;
	ld.shared.u64 	%rd91, [%r1375];
	add.s64 	%rd92, %rd91, %rd6;
	shl.b64 	%rd93, %rd92, 2;
	add.s64 	%rd94, %rd5, %rd93;
	st.global.u32 	[%rd94+4608], %r1371;
	bar.warp.sync 	-1;
	ld.shared.u32 	%r1376, [%r121+6144];
	shr.u32 	%r1377, %r1376, %r1615;
	and.b32  	%r1378, %r1377, %r82;
	shl.b32 	%r1379, %r1378, 3;
	add.s32 	%r1380, %r1359, %r1379;
	ld.shared.u64 	%rd95, [%r1380];
	add.s64 	%rd96, %rd95, %rd6;
	shl.b64 	%rd97, %rd96, 2;
	add.s64 	%rd98, %rd5, %rd97;
	st.global.u32 	[%rd98+6144], %r1376;
	bar.warp.sync 	-1;
	ld.shared.u32 	%r1381, [%r121+7680];
	shr.u32 	%r1382, %r1381, %r1615;
	and.b32  	%r1383, %r1382, %r82;
	shl.b32 	%r1384, %r1383, 3;
	add.s32 	%r1385, %r1359, %r1384;
	ld.shared.u64 	%rd99, [%r1385];
	add.s64 	%rd100, %rd99, %rd6;
	shl.b64 	%rd101, %rd100, 2;
	add.s64 	%rd102, %rd5, %rd101;
	st.global.u32 	[%rd102+7680], %r1381;
	bar.warp.sync 	-1;
	ld.shared.u32 	%r1386, [%r121+9216];
	shr.u32 	%r1387, %r1386, %r1615;
	and.b32  	%r1388, %r1387, %r82;
	shl.b32 	%r1389, %r1388, 3;
	add.s32 	%r1390, %r1359, %r1389;
	ld.shared.u64 	%rd103, [%r1390];
	add.s64 	%rd104, %rd103, %rd6;
	shl.b64 	%rd105, %rd104, 2;
	add.s64 	%rd106, %rd5, %rd105;
	st.global.u32 	[%rd106+9216], %r1386;
	bar.warp.sync 	-1;
	ld.shared.u32 	%r1391, [%r121+10752];
	shr.u32 	%r1392, %r1391, %r1615;
	and.b32  	%r1393, %r1392, %r82;
	shl.b32 	%r1394, %r1393, 3;
	add.s32 	%r1395, %r1359, %r1394;
	ld.shared.u64 	%rd107, [%r1395];
	add.s64 	%rd108, %rd107, %rd6;
	shl.b64 	%rd109, %rd108, 2;
	add.s64 	%rd110, %rd5, %rd109;
	st.global.u32 	[%rd110+10752], %r1391;
	bar.warp.sync 	-1;
	ld.shared.u32 	%r1396, [%r121+12288];
	shr.u32 	%r1397, %r1396, %r1615;
	and.b32  	%r1398, %r1397, %r82;
	shl.b32 	%r1399, %r1398, 3;
	add.s32 	%r1400, %r1359, %r1399;
	ld.shared.u64 	%rd111, [%r1400];
	add.s64 	%rd112, %rd111, %rd6;
	shl.b64 	%rd113, %rd112, 2;
	add.s64 	%rd114, %rd5, %rd113;
	st.global.u32 	[%rd114+12288], %r1396;
	bar.warp.sync 	-1;
	ld.shared.u32 	%r1401, [%r121+13824];
	shr.u32 	%r1402, %r1401, %r1615;
	and.b32  	%r1403, %r1402, %r82;
	shl.b32 	%r1404, %r1403, 3;
	add.s32 	%r1405, %r1359, %r1404;
	ld.shared.u64 	%rd115, [%r1405];
	add.s64 	%rd116, %rd115, %rd6;
	shl.b64 	%rd117, %rd116, 2;
	add.s64 	%rd118, %rd5, %rd117;
	st.global.u32 	[%rd118+13824], %r1401;
	bar.warp.sync 	-1;
	ld.shared.u32 	%r1406, [%r121+15360];
	shr.u32 	%r1407, %r1406, %r1615;
	and.b32  	%r1408, %r1407, %r82;
	shl.b32 	%r1409, %r1408, 3;
	add.s32 	%r1410, %r1359, %r1409;
	ld.shared.u64 	%rd119, [%r1410];
	add.s64 	%rd120, %rd119, %rd6;
	shl.b64 	%rd121, %rd120, 2;
	add.s64 	%rd122, %rd5, %rd121;
	st.global.u32 	[%rd122+15360], %r1406;
	bar.warp.sync 	-1;
	ld.shared.u32 	%r1411, [%r121+16896];
	shr.u32 	%r1412, %r1411, %r1615;
	and.b32  	%r1413, %r1412, %r82;
	shl.b32 	%r1414, %r1413, 3;
	add.s32 	%r1415, %r1359, %r1414;
	ld.shared.u64 	%rd123, [%r1415];
	add.s64 	%rd124, %rd123, %rd6;
	shl.b64 	%rd125, %rd124, 2;
	add.s64 	%rd126, %rd5, %rd125;
	st.global.u32 	[%rd126+16896], %r1411;
	bar.warp.sync 	-1;
	ld.shared.u32 	%r1416, [%r121+18432];
	shr.u32 	%r1417, %r1416, %r1615;
	and.b32  	%r1418, %r1417, %r82;
	shl.b32 	%r1419, %r1418, 3;
	add.s32 	%r1420, %r1359, %r1419;
	ld.shared.u64 	%rd127, [%r1420];
	add.s64 	%rd128, %rd127, %rd6;
	shl.b64 	%rd129, %rd128, 2;
	add.s64 	%rd130, %rd5, %rd129;
	st.global.u32 	[%rd130+18432], %r1416;
	bar.warp.sync 	-1;
	ld.shared.u32 	%r1421, [%r121+19968];
	shr.u32 	%r1422, %r1421, %r1615;
	and.b32  	%r1423, %r1422, %r82;
	shl.b32 	%r1424, %r1423, 3;
	add.s32 	%r1425, %r1359, %r1424;
	ld.shared.u64 	%rd131, [%r1425];
	add.s64 	%rd132, %rd131, %rd6;
	shl.b64 	%rd133, %rd132, 2;
	add.s64 	%rd134, %rd5, %rd133;
	st.global.u32 	[%rd134+19968], %r1421;
	bar.warp.sync 	-1;
	ld.shared.u32 	%r1426, [%r121+21504];
	shr.u32 	%r1427, %r1426, %r1615;
	and.b32  	%r1428, %r1427, %r82;
	shl.b32 	%r1429, %r1428, 3;
	add.s32 	%r1430, %r1359, %r1429;
	ld.shared.u64 	%rd135, [%r1430];
	add.s64 	%rd136, %rd135, %rd6;
	shl.b64 	%rd137, %rd136, 2;
	add.s64 	%rd138, %rd5, %rd137;
	st.global.u32 	[%rd138+21504], %r1426;
	bar.warp.sync 	-1;
	ld.shared.u32 	%r1431, [%r121+23040];
	shr.u32 	%r1432, %r1431, %r1615;
	and.b32  	%r1433, %r1432, %r82;
	shl.b32 	%r1434, %r1433, 3;
	add.s32 	%r1435, %r1359, %r1434;
	ld.shared.u64 	%rd139, [%r1435];
	add.s64 	%rd140, %rd139, %rd6;
	shl.b64 	%rd141, %rd140, 2;
	add.s64 	%rd142, %rd5, %rd141;
	st.global.u32 	[%rd142+23040], %r1431;
	bar.warp.sync 	-1;
	ld.shared.u32 	%r1436, [%r121+24576];
	shr.u32 	%r1437, %r1436, %r1615;
	and.b32  	%r1438, %r1437, %r82;
	shl.b32 	%r1439, %r1438, 3;
	add.s32 	%r1440, %r1359, %r1439;
	ld.shared.u64 	%rd143, [%r1440];
	add.s64 	%rd144, %rd143, %rd6;
	shl.b64 	%rd145, %rd144, 2;
	add.s64 	%rd146, %rd5, %rd145;
	st.global.u32 	[%rd146+24576], %r1436;
	bar.warp.sync 	-1;
	ld.shared.u32 	%r1441, [%r121+26112];
	shr.u32 	%r1442, %r1441, %r1615;
	and.b32  	%r1443, %r1442, %r82;
	shl.b32 	%r1444, %r1443, 3;
	add.s32 	%r1445, %r1359, %r1444;
	ld.shared.u64 	%rd147, [%r1445];
	add.s64 	%rd148, %rd147, %rd6;
	shl.b64 	%rd149, %rd148, 2;
	add.s64 	%rd150, %rd5, %rd149;
	st.global.u32 	[%rd150+26112], %r1441;
	bar.warp.sync 	-1;
	ld.shared.u32 	%r1446, [%r121+27648];
	shr.u32 	%r1447, %r1446, %r1615;
	and.b32  	%r1448, %r1447, %r82;
	shl.b32 	%r1449, %r1448, 3;
	add.s32 	%r1450, %r1359, %r1449;
	ld.shared.u64 	%rd151, [%r1450];
	add.s64 	%rd152, %rd151, %rd6;
	shl.b64 	%rd153, %rd152, 2;
	add.s64 	%rd154, %rd5, %rd153;
	st.global.u32 	[%rd154+27648], %r1446;
	bar.warp.sync 	-1;
	bra.uni 	$L__BB10_204;
$L__BB10_165:
	ld.param.u32 	%r1589, [_ZN3cub18CUB_300001_SM_10006detail10radix_sort29DeviceRadixSortOnesweepKernelINS1_5radix10policy_hubIjNS0_8NullTypeEyE10Policy1000ELNS0_9SortOrderE0EjS6_yiiNS1_21identity_decomposer_tEEEvPT5_SC_PT3_PKSD_PT1_PKSH_PT2_PKSL_T4_iiT6__param_8];
	mad.lo.s32 	%r243, %r4, -7296, %r1589;
	setp.ge.s32 	%p124, %r1, %r243;
	@%p124 bra 	$L__BB10_167;
	ld.param.u32 	%r1616, [_ZN3cub18CUB_300001_SM_10006detail10radix_sort29DeviceRadixSortOnesweepKernelINS1_5radix10policy_hubIjNS0_8NullTypeEyE10Policy1000ELNS0_9SortOrderE0EjS6_yiiNS1_21identity_decomposer_tEEEvPT5_SC_PT3_PKSD_PT1_PKSH_PT2_PKSL_T4_iiT6__param_9];
	ld.shared.u32 	%r1451, [%r121];
	shr.u32 	%r1452, %r1451, %r1616;
	and.b32  	%r1453, %r1452, %r82;
	shl.b32 	%r1454, %r1453, 3;
	add.s32 	%r1456, %r1306, %r1454;
	ld.shared.u64 	%rd155, [%r1456+29184];
	add.s64 	%rd156, %rd155, %rd6;
	shl.b64 	%rd157, %rd156, 2;
	add.s64 	%rd158, %rd5, %rd157;
	st.global.u32 	[%rd158], %r1451;
$L__BB10_167:
	bar.warp.sync 	-1;
	add.s32 	%r1457, %r1, 384;
	setp.ge.s32 	%p125, %r1457, %r243;
	@%p125 bra 	$L__BB10_169;
	ld.param.u32 	%r1617, [_ZN3cub18CUB_300001_SM_10006detail10radix_sort29DeviceRadixSortOnesweepKernelINS1_5radix10policy_hubIjNS0_8NullTypeEyE10Policy1000ELNS0_9SortOrderE0EjS6_yiiNS1_21identity_decomposer_tEEEvPT5_SC_PT3_PKSD_PT1_PKSH_PT2_PKSL_T4_iiT6__param_9];
	ld.shared.u32 	%r1458, [%r121+1536];
	shr.u32 	%r1459, %r1458, %r1617;
	and.b32  	%r1460, %r1459, %r82;
	shl.b32 	%r1461, %r1460, 3;
	add.s32 	%r1463, %r1306, %r1461;
	ld.shared.u64 	%rd159, [%r1463+29184];
	add.s64 	%rd160, %rd159, %rd6;
	shl.b64 	%rd161, %rd160, 2;
	add.s64 	%rd162, %rd5, %rd161;
	st.global.u32 	[%rd162+1536], %r1458;
$L__BB10_169:
	bar.warp.sync 	-1;
	add.s32 	%r1464, %r1, 768;
	setp.ge.s32 	%p126, %r1464, %r243;
	@%p126 bra 	$L__BB10_171;
	ld.param.u32 	%r1618, [_ZN3cub18CUB_300001_SM_10006detail10radix_sort29DeviceRadixSortOnesweepKernelINS1_5radix10policy_hubIjNS0_8NullTypeEyE10Policy1000ELNS0_9SortOrderE0EjS6_yiiNS1_21identity_decomposer_tEEEvPT5_SC_PT3_PKSD_PT1_PKSH_PT2_PKSL_T4_iiT6__param_9];
	ld.shared.u32 	%r1465, [%r121+3072];
	shr.u32 	%r1466, %r1465, %r1618;
	and.b32  	%r1467, %r1466, %r82;
	shl.b32 	%r1468, %r1467, 3;
	add.s32 	%r1470, %r1306, %r1468;
	ld.shared.u64 	%rd163, [%r1470+29184];
	add.s64 	%rd164, %rd163, %rd6;
	shl.b64 	%rd165, %rd164, 2;
	add.s64 	%rd166, %rd5, %rd165;
	st.global.u32 	[%rd166+3072], %r1465;
$L__BB10_171:
	bar.warp.sync 	-1;
	add.s32 	%r1471, %r1, 1152;
	setp.ge.s32 	%p127, %r1471, %r243;
	@%p127 bra 	$L__BB10_173;
	ld.param.u32 	%r1619, [_ZN3cub18CUB_300001_SM_10006detail10radix_sort29DeviceRadixSortOnesweepKernelINS1_5radix10policy_hubIjNS0_8NullTypeEyE10Policy1000ELNS0_9SortOrderE0EjS6_yiiNS1_21identity_decomposer_tEEEvPT5_SC_PT3_PKSD_PT1_PKSH_PT2_PKSL_T4_iiT6__param_9];
	ld.shared.u32 	%r1472, [%r121+4608];
	shr.u32 	%r1473, %r1472, %r1619;
	and.b32  	%r1474, %r1473, %r82;
	shl.b32 	%r1475, %r1474, 3;
	add.s32 	%r1477, %r1306, %r1475;
	ld.shared.u64 	%rd167, [%r1477+29184];
	add.s64 	%rd168, %rd167, %rd6;
	shl.b64 	%rd169, %rd168, 2;
	add.s64 	%rd170, %rd5, %rd169;
	st.global.u32 	[%rd170+4608], %r1472;
$L__BB10_173:
	bar.warp.sync 	-1;
	add.s32 	%r1478, %r1, 1536;
	setp.ge.s32 	%p128, %r1478, %r243;
	@%p128 bra 	$L__BB10_175;
	ld.param.u32 	%r1620, [_ZN3cub18CUB_300001_SM_10006detail10radix_sort29DeviceRadixSortOnesweepKernelINS1_5radix10policy_hubIjNS0_8NullTypeEyE10Policy1000ELNS0_9SortOrderE0EjS6_yiiNS1_21identity_decomposer_tEEEvPT5_SC_PT3_PKSD_PT1_PKSH_PT2_PKSL_T4_iiT6__param_9];
	ld.shared.u32 	%r1479, [%r121+6144];
	shr.u32 	%r1480, %r1479, %r1620;
	and.b32  	%r1481, %r1480, %r82;
	shl.b32 	%r1482, %r1481, 3;
	add.s32 	%r1484, %r1306, %r1482;
	ld.shared.u64 	%rd171, [%r1484+29184];
	add.s64 	%rd172, %rd171, %rd6;
	shl.b64 	%rd173, %rd172, 2;
	add.s64 	%rd174, %rd5, %rd173;
	st.global.u32 	[%rd174+6144], %r1479;
$L__BB10_175:
	bar.warp.sync 	-1;
	add.s32 	%r1485, %r1, 1920;
	setp.ge.s32 	%p129, %r1485, %r243;
	@%p129 bra 	$L__BB10_177;
	ld.param.u32 	%r1621, [_ZN3cub18CUB_300001_SM_10006detail10radix_sort29DeviceRadixSortOnesweepKernelINS1_5radix10policy_hubIjNS0_8NullTypeEyE10Policy1000ELNS0_9SortOrderE0EjS6_yiiNS1_21identity_decomposer_tEEEvPT5_SC_PT3_PKSD_PT1_PKSH_PT2_PKSL_T4_iiT6__param_9];
	ld.shared.u32 	%r1486, [%r121+7680];
	shr.u32 	%r1487, %r1486, %r1621;
	and.b32  	%r1488, %r1487, %r82;
	shl.b32 	%r1489, %r1488, 3;
	add.s32 	%r1491, %r1306, %r1489;
	ld.shared.u64 	%rd175, [%r1491+29184];
	add.s64 	%rd176, %rd175, %rd6;
	shl.b64 	%rd177, %rd176, 2;
	add.s64 	%rd178, %rd5, %rd177;
	st.global.u32 	[%rd178+7680], %r1486;
$L__BB10_177:
	bar.warp.sync 	-1;
	add.s32 	%r1492, %r1, 2304;
	setp.ge.s32 	%p130, %r1492, %r243;
	@%p130 bra 	$L__BB10_179;
	ld.param.u32 	%r1622, [_ZN3cub18CUB_300001_SM_10006detail10radix_sort29DeviceRadixSortOnesweepKernelINS1_5radix10policy_hubIjNS0_8NullTypeEyE10Policy1000ELNS0_9SortOrderE0EjS6_yiiNS1_21identity_decomposer_tEEEvPT5_SC_PT3_PKSD_PT1_PKSH_PT2_PKSL_T4_iiT6__param_9];
	ld.shared.u32 	%r1493, [%r121+9216];
	shr.u32 	%r1494, %r1493, %r1622;
	and.b32  	%r1495, %r1494, %r82;
	shl.b32 	%r1496, %r1495, 3;
	add.s32 	%r1498, %r1306, %r1496;
	ld.shared.u64 	%rd179, [%r1498+29184];
	add.s64 	%rd180, %rd179, %rd6;
	shl.b64 	%rd181, %rd180, 2;
	add.s64 	%rd182, %rd5, %rd181;
	st.global.u32 	[%rd182+9216], %r1493;
$L__BB10_179:
	bar.warp.sync 	-1;
	add.s32 	%r1499, %r1, 2688;
	setp.ge.s32 	%p131, %r1499, %r243;
	@%p131 bra 	$L__BB10_181;
	ld.param.u32 	%r1623, [_ZN3cub18CUB_300001_SM_10006detail10radix_sort29DeviceRadixSortOnesweepKernelINS1_5radix10policy_hubIjNS0_8NullTypeEyE10Policy1000ELNS0_9SortOrderE0EjS6_yiiNS1_21identity_decomposer_tEEEvPT5_SC_PT3_PKSD_PT1_PKSH_PT2_PKSL_T4_iiT6__param_9];
	ld.shared.u32 	%r1500, [%r121+10752];
	shr.u32 	%r1501, %r1500, %r1623;
	and.b32  	%r1502, %r1501, %r82;
	shl.b32 	%r1503, %r1502, 3;
	add.s32 	%r1505, %r1306, %r1503;
	ld.shared.u64 	%rd183, [%r1505+29184];
	add.s64 	%rd184, %rd183, %rd6;
	shl.b64 	%rd185, %rd184, 2;
	add.s64 	%rd186, %rd5, %rd185;
	st.global.u32 	[%rd186+10752], %r1500;
$L__BB10_181:
	bar.warp.sync 	-1;
	or.b32  	%r1506, %r1, 3072;
	setp.ge.s32 	%p132, %r1506, %r243;
	@%p132 bra 	$L__BB10_183;
	ld.param.u32 	%r1624, [_ZN3cub18CUB_300001_SM_10006detail10radix_sort29DeviceRadixSortOnesweepKernelINS1_5radix10policy_hubIjNS0_8NullTypeEyE10Policy1000ELNS0_9SortOrderE0EjS6_yiiNS1_21identity_decomposer_tEEEvPT5_SC_PT3_PKSD_PT1_PKSH_PT2_PKSL_T4_iiT6__param_9];
	ld.shared.u32 	%r1507, [%r121+12288];
	shr.u32 	%r1508, %r1507, %r1624;
	and.b32  	%r1509, %r1508, %r82;
	shl.b32 	%r1510, %r1509, 3;
	add.s32 	%r1512, %r1306, %r1510;
	ld.shared.u64 	%rd187, [%r1512+29184];
	add.s64 	%rd188, %rd187, %rd6;
	shl.b64 	%rd189, %rd188, 2;
	add.s64 	%rd190, %rd5, %rd189;
	st.global.u32 	[%rd190+12288], %r1507;
$L__BB10_183:
	bar.warp.sync 	-1;
	add.s32 	%r1513, %r1, 3456;
	setp.ge.s32 	%p133, %r1513, %r243;
	@%p133 bra 	$L__BB10_185;
	ld.param.u32 	%r1625, [_ZN3cub18CUB_300001_SM_10006detail10radix_sort29DeviceRadixSortOnesweepKernelINS1_5radix10policy_hubIjNS0_8NullTypeEyE10Policy1000ELNS0_9SortOrderE0EjS6_yiiNS1_21identity_decomposer_tEEEvPT5_SC_PT3_PKSD_PT1_PKSH_PT2_PKSL_T4_iiT6__param_9];
	ld.shared.u32 	%r1514, [%r121+13824];
	shr.u32 	%r1515, %r1514, %r1625;
	and.b32  	%r1516, %r1515, %r82;
	shl.b32 	%r1517, %r1516, 3;
	add.s32 	%r1519, %r1306, %r1517;
	ld.shared.u64 	%rd191, [%r1519+29184];
	add.s64 	%rd192, %rd191, %rd6;
	shl.b64 	%rd193, %rd192, 2;
	add.s64 	%rd194, %rd5, %rd193;
	st.global.u32 	[%rd194+13824], %r1514;
$L__BB10_185:
	bar.warp.sync 	-1;
	add.s32 	%r1520, %r1, 3840;
	setp.ge.s32 	%p134, %r1520, %r243;
	@%p134 bra 	$L__BB10_187;
	ld.param.u32 	%r1626, [_ZN3cub18CUB_300001_SM_10006detail10radix_sort29DeviceRadixSortOnesweepKernelINS1_5radix10policy_hubIjNS0_8NullTypeEyE10Policy1000ELNS0_9SortOrderE0EjS6_yiiNS1_21identity_decomposer_tEEEvPT5_SC_PT3_PKSD_PT1_PKSH_PT2_PKSL_T4_iiT6__param_9];
	ld.shared.u32 	%r1521, [%r121+15360];
	shr.u32 	%r1522, %r1521, %r1626;
	and.b32  	%r1523, %r1522, %r82;
	shl.b32 	%r1524, %r1523, 3;
	add.s32 	%r1526, %r1306, %r1524;
	ld.shared.u64 	%rd195, [%r1526+29184];
	add.s64 	%rd196, %rd195, %rd6;
	shl.b64 	%rd197, %rd196, 2;
	add.s64 	%rd198, %rd5, %rd197;
	st.global.u32 	[%rd198+15360], %r1521;
$L__BB10_187:
	bar.warp.sync 	-1;
	add.s32 	%r1527, %r1, 4224;
	setp.ge.s32 	%p135, %r1527, %r243;
	@%p135 bra 	$L__BB10_189;
	ld.param.u32 	%r1627, [_ZN3cub18CUB_300001_SM_10006detail10radix_sort29DeviceRadixSortOnesweepKernelINS1_5radix10policy_hubIjNS0_8NullTypeEyE10Policy1000ELNS0_9SortOrderE0EjS6_yiiNS1_21identity_decomposer_tEEEvPT5_SC_PT3_PKSD_PT1_PKSH_PT2_PKSL_T4_iiT6__param_9];
	ld.shared.u32 	%r1528, [%r121+16896];
	shr.u32 	%r1529, %r1528, %r1627;
	and.b32  	%r1530, %r1529, %r82;
	shl.b32 	%r1531, %r1530, 3;
	add.s32 	%r1533, %r1306, %r1531;
	ld.shared.u64 	%rd199, [%r1533+29184];
	add.s64 	%rd200, %rd199, %rd6;
	shl.b64 	%rd201, %rd200, 2;
	add.s64 	%rd202, %rd5, %rd201;
	st.global.u32 	[%rd202+16896], %r1528;
$L__BB10_189:
	bar.warp.sync 	-1;
	add.s32 	%r1534, %r1, 4608;
	setp.ge.s32 	%p136, %r1534, %r243;
	@%p136 bra 	$L__BB10_191;
	ld.param.u32 	%r1628, [_ZN3cub18CUB_300001_SM_10006detail10radix_sort29DeviceRadixSortOnesweepKernelINS1_5radix10policy_hubIjNS0_8NullTypeEyE10Policy1000ELNS0_9SortOrderE0EjS6_yiiNS1_21identity_decomposer_tEEEvPT5_SC_PT3_PKSD_PT1_PKSH_PT2_PKSL_T4_iiT6__param_9];
	ld.shared.u32 	%r1535, [%r121+18432];
	shr.u32 	%r1536, %r1535, %r1628;
	and.b32  	%r1537, %r1536, %r82;
	shl.b32 	%r1538, %r1537, 3;
	add.s32 	%r1540, %r1306, %r1538;
	ld.shared.u64 	%rd203, [%r1540+29184];
	add.s64 	%rd204, %rd203, %rd6;
	shl.b64 	%rd205, %rd204, 2;
	add.s64 	%rd206, %rd5, %rd205;
	st.global.u32 	[%rd206+18432], %r1535;
$L__BB10_191:
	bar.warp.sync 	-1;
	add.s32 	%r1541, %r1, 4992;
	setp.ge.s32 	%p137, %r1541, %r243;
	@%p137 bra 	$L__BB10_193;
	ld.param.u32 	%r1629, [_ZN3cub18CUB_300001_SM_10006detail10radix_sort29DeviceRadixSortOnesweepKernelINS1_5radix10policy_hubIjNS0_8NullTypeEyE10Policy1000ELNS0_9SortOrderE0EjS6_yiiNS1_21identity_decomposer_tEEEvPT5_SC_PT3_PKSD_PT1_PKSH_PT2_PKSL_T4_iiT6__param_9];
	ld.shared.u32 	%r1542, [%r121+19968];
	shr.u32 	%r1543, %r1542, %r1629;
	and.b32  	%r1544, %r1543, %r82;
	shl.b32 	%r1545, %r1544, 3;
	add.s32 	%r1547, %r1306, %r1545;
	ld.shared.u64 	%rd207, [%r1547+29184];
	add.s64 	%rd208, %rd207, %rd6;
	shl.b64 	%rd209, %rd208, 2;
	add.s64 	%rd210, %rd5, %rd209;
	st.global.u32 	[%rd210+19968], %r1542;
$L__BB10_193:
	bar.warp.sync 	-1;
	add.s32 	%r1548, %r1, 5376;
	setp.ge.s32 	%p138, %r1548, %r243;
	@%p138 bra 	$L__BB10_195;
	ld.param.u32 	%r1630, [_ZN3cub18CUB_300001_SM_10006detail10radix_sort29DeviceRadixSortOnesweepKernelINS1_5radix10policy_hubIjNS0_8NullTypeEyE10Policy1000ELNS0_9SortOrderE0EjS6_yiiNS1_21identity_decomposer_tEEEvPT5_SC_PT3_PKSD_PT1_PKSH_PT2_PKSL_T4_iiT6__param_9];
	ld.shared.u32 	%r1549, [%r121+21504];
	shr.u32 	%r1550, %r1549, %r1630;
	and.b32  	%r1551, %r1550, %r82;
	shl.b32 	%r1552, %r1551, 3;
	add.s32 	%r1554, %r1306, %r1552;
	ld.shared.u64 	%rd211, [%r1554+29184];
	add.s64 	%rd212, %rd211, %rd6;
	shl.b64 	%rd213, %rd212, 2;
	add.s64 	%rd214, %rd5, %rd213;
	st.global.u32 	[%rd214+21504], %r1549;
$L__BB10_195:
	bar.warp.sync 	-1;
	add.s32 	%r1555, %r1, 5760;
	setp.ge.s32 	%p139, %r1555, %r243;
	@%p139 bra 	$L__BB10_197;
	ld.param.u32 	%r1631, [_ZN3cub18CUB_300001_SM_10006detail10radix_sort29DeviceRadixSortOnesweepKernelINS1_5radix10policy_hubIjNS0_8NullTypeEyE10Policy1000ELNS0_9SortOrderE0EjS6_yiiNS1_21identity_decomposer_tEEEvPT5_SC_PT3_PKSD_PT1_PKSH_PT2_PKSL_T4_iiT6__param_9];
	ld.shared.u32 	%r1556, [%r121+23040];
	shr.u32 	%r1557, %r1556, %r1631;
	and.b32  	%r1558, %r1557, %r82;
	shl.b32 	%r1559, %r1558, 3;
	add.s32 	%r1561, %r1306, %r1559;
	ld.shared.u64 	%rd215, [%r1561+29184];
	add.s64 	%rd216, %rd215, %rd6;
	shl.b64 	%rd217, %rd216, 2;
	add.s64 	%rd218, %rd5, %rd217;
	st.global.u32 	[%rd218+23040], %r1556;
$L__BB10_197:
	bar.warp.sync 	-1;
	or.b32  	%r1562, %r1, 6144;
	setp.ge.s32 	%p140, %r1562, %r243;
	@%p140 bra 	$L__BB10_199;
	ld.param.u32 	%r1632, [_ZN3cub18CUB_300001_SM_10006detail10radix_sort29DeviceRadixSortOnesweepKernelINS1_5radix10policy_hubIjNS0_8NullTypeEyE10Policy1000ELNS0_9SortOrderE0EjS6_yiiNS1_21identity_decomposer_tEEEvPT5_SC_PT3_PKSD_PT1_PKSH_PT2_PKSL_T4_iiT6__param_9];
	ld.shared.u32 	%r1563, [%r121+24576];
	shr.u32 	%r1564, %r1563, %r1632;
	and.b32  	%r1565, %r1564, %r82;
	shl.b32 	%r1566, %r1565, 3;
	add.s32 	%r1568, %r1306, %r1566;
	ld.shared.u64 	%rd219, [%r1568+29184];
	add.s64 	%rd220, %rd219, %rd6;
	shl.b64 	%rd221, %rd220, 2;
	add.s64 	%rd222, %rd5, %rd221;
	st.global.u32 	[%rd222+24576], %r1563;
$L__BB10_199:
	bar.warp.sync 	-1;
	add.s32 	%r1569, %r1, 6528;
	setp.ge.s32 	%p141, %r1569, %r243;
	@%p141 bra 	$L__BB10_201;
	ld.param.u32 	%r1633, [_ZN3cub18CUB_300001_SM_10006detail10radix_sort29DeviceRadixSortOnesweepKernelINS1_5radix10policy_hubIjNS0_8NullTypeEyE10Policy1000ELNS0_9SortOrderE0EjS6_yiiNS1_21identity_decomposer_tEEEvPT5_SC_PT3_PKSD_PT1_PKSH_PT2_PKSL_T4_iiT6__param_9];
	ld.shared.u32 	%r1570, [%r121+26112];
	shr.u32 	%r1571, %r1570, %r1633;
	and.b32  	%r1572, %r1571, %r82;
	shl.b32 	%r1573, %r1572, 3;
	add.s32 	%r1575, %r1306, %r1573;
	ld.shared.u64 	%rd223, [%r1575+29184];
	add.s64 	%rd224, %rd223, %rd6;
	shl.b64 	%rd225, %rd224, 2;
	add.s64 	%rd226, %rd5, %rd225;
	st.global.u32 	[%rd226+26112], %r1570;
$L__BB10_201:
	ld.param.u32 	%r1634, [_ZN3cub18CUB_300001_SM_10006detail10radix_sort29DeviceRadixSortOnesweepKernelINS1_5radix10policy_hubIjNS0_8NullTypeEyE10Policy1000ELNS0_9SortOrderE0EjS6_yiiNS1_21identity_decomposer_tEEEvPT5_SC_PT3_PKSD_PT1_PKSH_PT2_PKSL_T4_iiT6__param_9];
	bar.warp.sync 	-1;
	add.s32 	%r1576, %r1, 6912;
	ld.shared.u32 	%r244, [%r121+27648];
	shr.u32 	%r1577, %r244, %r1634;
	and.b32  	%r1578, %r1577, %r82;
	shl.b32 	%r1579, %r1578, 3;
	add.s32 	%r1581, %r1306, %r1579;
	ld.shared.u64 	%rd227, [%r1581+29184];
	add.s64 	%rd16, %rd227, %rd6;
	setp.ge.s32 	%p142, %r1576, %r243;
	@%p142 bra 	$L__BB10_203;
	shl.b64 	%rd228, %rd16, 2;
	add.s64 	%rd229, %rd5, %rd228;
	st.global.u32 	[%rd229+27648], %r244;
$L__BB10_203:
	bar.warp.sync 	-1;
$L__BB10_204:
	ret;

}


// ===== COMPILED SASS (sm_100) =====

	.target	sm_100

	.elftype	@"ET_EXEC"


//--------------------- .note.nv.tkinfo           --------------------------
	.section	.note.nv.tkinfo,"",@"SHT_NOTE"
	.sectionflags	@"SHF_NOTE_NV_TKINFO"
	.tkinfo
        /*0018*/ 	.word	0x00000002
        /*0030*/ 	.string	""
        /*0030*/ 	.string	"ptxas"
        /*0030*/ 	.string	"Cuda compilation tools, release 13.0, V13.0.88"
        /*0030*/ 	.string	"Build cuda_13.0.r13.0/compiler.36424714_0"
        /*0030*/ 	.string	"-arch sm_100 -m 64 "



//--------------------- .note.nv.cuinfo           --------------------------
	.section	.note.nv.cuinfo,"",@"SHT_NOTE"
	.sectionflags	@"SHF_NOTE_NV_CUINFO"
        /*0018*/ 	.short	0x0002
        /*001a*/ 	.short	0x0064
        /*001c*/ 	.short	0x0082
	.zero		2


//--------------------- .nv.info                  --------------------------
	.section	.nv.info,"",@"SHT_CUDA_INFO"
	.align	4


	//----- nvinfo : EIATTR_REGCOUNT
	.align		4
        /*0000*/ 	.byte	0x04, 0x2f
        /*0002*/ 	.short	(.L_46 - .L_45)
	.align		4
.L_45:
        /*0004*/ 	.word	index@(_Z8isSortedPKjiPb)
        /*0008*/ 	.word	0x00000008


	//----- nvinfo : EIATTR_FRAME_SIZE
	.align		4
.L_46:
        /*000c*/ 	.byte	0x04, 0x11
        /*000e*/ 	.short	(.L_48 - .L_47)
	.align		4
.L_47:
        /*0010*/ 	.word	index@(_Z8isSortedPKjiPb)
        /*0014*/ 	.word	0x00000000


	//----- nvinfo : EIATTR_REGCOUNT
	.align		4
.L_48:
        /*0018*/ 	.byte	0x04, 0x2f
        /*001a*/ 	.short	(.L_50 - .L_49)
	.align		4
.L_49:
        /*001c*/ 	.word	index@(_Z17computeHistKernelPKjiPjii)
        /*0020*/ 	.word	0x0000000e


	//----- nvinfo : EIATTR_FRAME_SIZE
	.align		4
.L_50:
        /*0024*/ 	.byte	0x04, 0x11
        /*0026*/ 	.short	(.L_52 - .L_51)
	.align		4
.L_51:
        /*0028*/ 	.word	index@(_Z17computeHistKernelPKjiPjii)
        /*002c*/ 	.word	0x00000000


	//----- nvinfo : EIATTR_REGCOUNT
	.align		4
.L_52:
        /*0030*/ 	.byte	0x04, 0x2f
        /*0032*/ 	.short	(.L_54 - .L_53)
	.align		4
.L_53:
        /*0034*/ 	.word	index@(_Z13scanBlkKernelPjiS_S_)
        /*0038*/ 	.word	0x0000000e


	//----- nvinfo : EIATTR_FRAME_SIZE
	.align		4
.L_54:
        /*003c*/ 	.byte	0x04, 0x11
        /*003e*/ 	.short	(.L_56 - .L_55)
	.align		4
.L_55:
        /*0040*/ 	.word	index@(_Z13scanBlkKernelPjiS_S_)
        /*0044*/ 	.word	0x00000000


	//----- nvinfo : EIATTR_REGCOUNT
	.align		4
.L_56:
        /*0048*/ 	.byte	0x04, 0x2f
        /*004a*/ 	.short	(.L_58 - .L_57)
	.align		4
.L_57:
        /*004c*/ 	.word	index@(_Z10addBlkSumsPjiS_)
        /*0050*/ 	.word	0x0000000c


	//----- nvinfo : EIATTR_FRAME_SIZE
	.align		4
.L_58:
        /*0054*/ 	.byte	0x04, 0x11
        /*0056*/ 	.short	(.L_60 - .L_59)
	.align		4
.L_59:
        /*0058*/ 	.word	index@(_Z10addBlkSumsPjiS_)
        /*005c*/ 	.word	0x00000000


	//----- nvinfo : EIATTR_REGCOUNT
	.align		4
.L_60:
        /*0060*/ 	.byte	0x04, 0x2f
        /*0062*/ 	.short	(.L_62 - .L_61)
	.align		4
.L_61:
        /*0064*/ 	.word	index@(_Z11inBlockSortPjiiii)
        /*0068*/ 	.word	0x00000019


	//----- nvinfo : EIATTR_FRAME_SIZE
	.align		4
.L_62:
        /*006c*/ 	.byte	0x04, 0x11
        /*006e*/ 	.short	(.L_64 - .L_63)
	.align		4
.L_63:
        /*0070*/ 	.word	index@(_Z11inBlockSortPjiiii)
        /*0074*/ 	.word	0x00000000


	//----- nvinfo : EIATTR_REGCOUNT
	.align		4
.L_64:
        /*0078*/ 	.byte	0x04, 0x2f
        /*007a*/ 	.short	(.L_66 - .L_65)
	.align		4
.L_65:
        /*007c*/ 	.word	index@(_Z7scatterPKjiS0_Pjiii)
        /*0080*/ 	.word	0x00000010


	//----- nvinfo : EIATTR_FRAME_SIZE
	.align		4
.L_66:
        /*0084*/ 	.byte	0x04, 0x11
        /*0086*/ 	.short	(.L_68 - .L_67)
	.align		4
.L_67:
        /*0088*/ 	.word	index@(_Z7scatterPKjiS0_Pjiii)
        /*008c*/ 	.word	0x00000000


	//----- nvinfo : EIATTR_REGCOUNT
	.align		4
.L_68:
        /*0090*/ 	.byte	0x04, 0x2f
        /*0092*/ 	.short	(.L_70 - .L_69)
	.align		4
.L_69:
        /*0094*/ 	.word	index@(_ZN3cub18CUB_300001_SM_10006detail11EmptyKernelIvEEvv)
        /*0098*/ 	.word	0x00000004


	//----- nvinfo : EIATTR_FRAME_SIZE
	.align		4
.L_70:
        /*009c*/ 	.byte	0x04, 0x11
        /*009e*/ 	.short	(.L_72 - .L_71)
	.align		4
.L_71:
        /*00a0*/ 	.word	index@(_ZN3cub18CUB_300001_SM_10006detail11EmptyKernelIvEEvv)
        /*00a4*/ 	.word	0x00000000


	//----- nvinfo : EIATTR_REGCOUNT
	.align		4
.L_72:
        /*00a8*/ 	.byte	0x04, 0x2f
        /*00aa*/ 	.short	(.L_74 - .L_73)
	.align		4
.L_73:
        /*00ac*/ 	.word	index@(_ZN3cub18CUB_300001_SM_10006detail10radix_sort31DeviceRadixSortSingleTileKernelINS1_5radix10policy_hubIjNS0_8NullTypeEyE10Policy1000ELNS0_9SortOrderE0EjS6_yNS1_21identity_decomposer_tEEEvPKT1_PSB_PKT2_PSF_T3_iiT4_)
        /*00b0*/ 	.word	0x0000007f


	//----- nvinfo : EIATTR_FRAME_SIZE
	.align		4
.L_74:
        /*00b4*/ 	.byte	0x04, 0x11
        /*00b6*/ 	.short	(.L_76 - .L_75)
	.align		4
.L_75:
        /*00b8*/ 	.word	index@(_ZN3cub18CUB_300001_SM_10006detail10radix_sort31DeviceRadixSortSingleTileKernelINS1_5radix10policy_hubIjNS0_8NullTypeEyE10Policy1000ELNS0_9SortOrderE0EjS6_yNS1_21identity_decomposer_tEEEvPKT1_PSB_PKT2_PSF_T3_iiT4_)
        /*00bc*/ 	.word	0x00000000


	//----- nvinfo : EIATTR_REGCOUNT
	.align		4
.L_76:
        /*00c0*/ 	.byte	0x04, 0x2f
        /*00c2*/ 	.short	(.L_78 - .L_77)
	.align		4
.L_77:
        /*00c4*/ 	.word	index@(_ZN3cub18CUB_300001_SM_10006detail10radix_sort30DeviceRadixSortHistogramKernelINS1_5radix10policy_hubIjNS0_8NullTypeEyE10Policy1000ELNS0_9SortOrderE0EjyNS1_21identity_decomposer_tEEEvPT2_PKT1_SB_iiT3_)
        /*00c8*/ 	.word	0x00000020


	//----- nvinfo : EIATTR_FRAME_SIZE
	.align		4
.L_78:
        /*00cc*/ 	.byte	0x04, 0x11
        /*00ce*/ 	.short	(.L_80 - .L_79)
	.align		4
.L_79:
        /*00d0*/ 	.word	index@(_ZN3cub18CUB_300001_SM_10006detail10radix_sort30DeviceRadixSortHistogramKernelINS1_5radix10policy_hubIjNS0_8NullTypeEyE10Policy1000ELNS0_9SortOrderE0EjyNS1_21identity_decomposer_tEEEvPT2_PKT1_SB_iiT3_)
        /*00d4*/ 	.word	0x00000000


	//----- nvinfo : EIATTR_REGCOUNT
	.align		4
.L_80:
        /*00d8*/ 	.byte	0x04, 0x2f
        /*00da*/ 	.short	(.L_82 - .L_81)
	.align		4
.L_81:
        /*00dc*/ 	.word	index@(_ZN3cub18CUB_300001_SM_10006detail10radix_sort33DeviceRadixSortExclusiveSumKernelINS1_5radix10policy_hubIjNS0_8NullTypeEyE10Policy1000EyEEvPT0_)
        /*00e0*/ 	.word	0x00000020


	//----- nvinfo : EIATTR_FRAME_SIZE
	.align		4
.L_82:
        /*00e4*/ 	.byte	0x04, 0x11
        /*00e6*/ 	.short	(.L_84 - .L_83)
	.align		4
.L_83:
        /*00e8*/ 	.word	index@(_ZN3cub18CUB_300001_SM_10006detail10radix_sort33DeviceRadixSortExclusiveSumKernelINS1_5radix10policy_hubIjNS0_8NullTypeEyE10Policy1000EyEEvPT0_)
        /*00ec*/ 	.word	0x00000000


	//----- nvinfo : EIATTR_REGCOUNT
	.align		4
.L_84:
        /*00f0*/ 	.byte	0x04, 0x2f
        /*00f2*/ 	.short	(.L_86 - .L_85)
	.align		4
.L_85:
        /*00f4*/ 	.word	index@(_ZN3cub18CUB_300001_SM_10006detail10radix_sort29DeviceRadixSortOnesweepKernelINS1_5radix10policy_hubIjNS0_8NullTypeEyE10Policy1000ELNS0_9SortOrderE0EjS6_yiiNS1_21identity_decomposer_tEEEvPT5_SC_PT3_PKSD_PT1_PKSH_PT2_PKSL_T4_iiT6_)
        /*00f8*/ 	.word	0x00000050


	//----- nvinfo : EIATTR_FRAME_SIZE
	.align		4
.L_86:
        /*00fc*/ 	.byte	0x04, 0x11
        /*00fe*/ 	.short	(.L_88 - .L_87)
	.align		4
.L_87:
        /*0100*/ 	.word	index@(_ZN3cub18CUB_300001_SM_10006detail10radix_sort29DeviceRadixSortOnesweepKernelINS1_5radix10policy_hubIjNS0_8NullTypeEyE10Policy1000ELNS0_9SortOrderE0EjS6_yiiNS1_21identity_decomposer_tEEEvPT5_SC_PT3_PKSD_PT1_PKSH_PT2_PKSL_T4_iiT6_)
        /*0104*/ 	.word	0x00000010


	//----- nvinfo : EIATTR_MIN_STACK_SIZE
	.align		4
.L_88:
        /*0108*/ 	.byte	0x04, 0x12
        /*010a*/ 	.short	(.L_90 - .L_89)
	.align		4
.L_89:
        /*010c*/ 	.word	index@(_ZN3cub18CUB_300001_SM_10006detail10radix_sort29DeviceRadixSortOnesweepKernelINS1_5radix10policy_hubIjNS0_8NullTypeEyE10Policy1000ELNS0_9SortOrderE0EjS6_yiiNS1_21identity_decomposer_tEEEvPT5_SC_PT3_PKSD_PT1_PKSH_PT2_PKSL_T4_iiT6_)
        /*0110*/ 	.word	0x00000010


	//----- nvinfo : EIATTR_MIN_STACK_SIZE
	.align		4
.L_90:
        /*0114*/ 	.byte	0x04, 0x12
        /*0116*/ 	.short	(.L_92 - .L_91)
	.align		4
.L_91:
        /*0118*/ 	.word	index@(_ZN3cub18CUB_300001_SM_10006detail10radix_sort33DeviceRadixSortExclusiveSumKernelINS1_5radix10policy_hubIjNS0_8NullTypeEyE10Policy1000EyEEvPT0_)
        /*011c*/ 	.word	0x00000000


	//----- nvinfo : EIATTR_MIN_STACK_SIZE
	.align		4
.L_92:
        /*0120*/ 	.byte	0x04, 0x12
        /*0122*/ 	.short	(.L_94 - .L_93)
	.align		4
.L_93:
        /*0124*/ 	.word	index@(_ZN3cub18CUB_300001_SM_10006detail10radix_sort30DeviceRadixSortHistogramKernelINS1_5radix10policy_hubIjNS0_8NullTypeEyE10Policy1000ELNS0_9SortOrderE0EjyNS1_21identity_decomposer_tEEEvPT2_PKT1_SB_iiT3_)
        /*0128*/ 	.word	0x00000000


	//----- nvinfo : EIATTR_MIN_STACK_SIZE
	.align		4
.L_94:
        /*012c*/ 	.byte	0x04, 0x12
        /*012e*/ 	.short	(.L_96 - .L_95)
	.align		4
.L_95:
        /*0130*/ 	.word	index@(_ZN3cub18CUB_300001_SM_10006detail10radix_sort31DeviceRadixSortSingleTileKernelINS1_5radix10policy_hubIjNS0_8NullTypeEyE10Policy1000ELNS0_9SortOrderE0EjS6_yNS1_21identity_decomposer_tEEEvPKT1_PSB_PKT2_PSF_T3_iiT4_)
        /*0134*/ 	.word	0x00000000


	//----- nvinfo : EIATTR_MIN_STACK_SIZE
	.align		4
.L_96:
        /*0138*/ 	.byte	0x04, 0x12
        /*013a*/ 	.short	(.L_98 - .L_97)
	.align		4
.L_97:
        /*013c*/ 	.word	index@(_ZN3cub18CUB_300001_SM_10006detail11EmptyKernelIvEEvv)
        /*0140*/ 	.word	0x00000000


	//----- nvinfo : EIATTR_MIN_STACK_SIZE
	.align		4
.L_98:
        /*0144*/ 	.byte	0x04, 0x12
        /*0146*/ 	.short	(.L_100 - .L_99)
	.align		4
.L_99:
        /*0148*/ 	.word	index@(_Z7scatterPKjiS0_Pjiii)
        /*014c*/ 	.word	0x00000000


	//----- nvinfo : EIATTR_MIN_STACK_SIZE
	.align		4
.L_100:
        /*0150*/ 	.byte	0x04, 0x12
        /*0152*/ 	.short	(.L_102 - .L_101)
	.align		4
.L_101:
        /*0154*/ 	.word	index@(_Z11inBlockSortPjiiii)
        /*0158*/ 	.word	0x00000000


	//----- nvinfo : EIATTR_MIN_STACK_SIZE
	.align		4
.L_102:
        /*015c*/ 	.byte	0x04, 0x12
        /*015e*/ 	.short	(.L_104 - .L_103)
	.align		4
.L_103:
        /*0160*/ 	.word	index@(_Z10addBlkSumsPjiS_)
        /*0164*/ 	.word	0x00000000


	//----- nvinfo : EIATTR_MIN_STACK_SIZE
	.align		4
.L_104:
        /*0168*/ 	.byte	0x04, 0x12
        /*016a*/ 	.short	(.L_106 - .L_105)
	.align		4
.L_105:
        /*016c*/ 	.word	index@(_Z13scanBlkKernelPjiS_S_)
        /*0170*/ 	.word	0x00000000


	//----- nvinfo : EIATTR_MIN_STACK_SIZE
	.align		4
.L_106:
        /*0174*/ 	.byte	0x04, 0x12
        /*0176*/ 	.short	(.L_108 - .L_107)
	.align		4
.L_107:
        /*0178*/ 	.word	index@(_Z17computeHistKernelPKjiPjii)
        /*017c*/ 	.word	0x00000000


	//----- nvinfo : EIATTR_MIN_STACK_SIZE
	.align		4
.L_108:
        /*0180*/ 	.byte	0x04, 0x12
        /*0182*/ 	.short	(.L_110 - .L_109)
	.align		4
.L_109:
        /*0184*/ 	.word	index@(_Z8isSortedPKjiPb)
        /*0188*/ 	.word	0x00000000
.L_110:


//--------------------- .nv.compat                --------------------------
	.section	.nv.compat,"",@"SHT_CUDA_COMPAT_INFO"
	.align	4
        /*0000*/ 	.byte	0x02, 0x09, 0x00, 0x00, 0x02, 0x02, 0x01, 0x00, 0x02, 0x05, 0x05, 0x00, 0x03, 0x07, 0x01, 0x01
        /*0010*/ 	.byte	0x02, 0x03, 0x00, 0x00, 0x02, 0x06, 0x01, 0x00, 0x04, 0x0b, 0x08, 0x00, 0x09, 0x00, 0x00, 0x00
        /*0020*/ 	.byte	0x00, 0x00, 0x00, 0x00


//--------------------- .nv.info._ZN3cub18CUB_300001_SM_10006detail10radix_sort29DeviceRadixSortOnesweepKernelINS1_5radix10policy_hubIjNS0_8NullTypeEyE10Policy1000ELNS0_9SortOrderE0EjS6_yiiNS1_21identity_decomposer_tEEEvPT5_SC_PT3_PKSD_PT1_PKSH_PT2_PKSL_T4_iiT6_ --------------------------
	.section	.nv.info._ZN3cub18CUB_300001_SM_10006detail10radix_sort29DeviceRadixSortOnesweepKernelINS1_5radix10policy_hubIjNS0_8NullTypeEyE10Policy1000ELNS0_9SortOrderE0EjS6_yiiNS1_21identity_decomposer_tEEEvPT5_SC_PT3_PKSD_PT1_PKSH_PT2_PKSL_T4_iiT6_,"",@"SHT_CUDA_INFO"
	.sectionflags	@""
	.align	4


	//----- nvinfo : EIATTR_CUDA_API_VERSION
	.align		4
        /*0000*/ 	.byte	0x04, 0x37
        /*0002*/ 	.short	(.L_112 - .L_111)
.L_111:
        /*0004*/ 	.word	0x00000082


	//----- nvinfo : EIATTR_KPARAM_INFO
	.align		4
.L_112:
        /*0008*/ 	.byte	0x04, 0x17
        /*000a*/ 	.short	(.L_114 - .L_113)
.L_113:
        /*000c*/ 	.word	0x00000000
        /*0010*/ 	.short	0x000b
        /*0012*/ 	.short	0x004c
        /*0014*/ 	.byte	0x00, 0xf0, 0x05, 0x00


	//----- nvinfo : EIATTR_KPARAM_INFO
	.align		4
.L_114:
        /*0018*/ 	.byte	0x04, 0x17
        /*001a*/ 	.short	(.L_116 - .L_115)
.L_115:
        /*001c*/ 	.word	0x00000000
        /*0020*/ 	.short	0x000a
        /*0022*/ 	.short	0x0048
        /*0024*/ 	.byte	0x00, 0xf0, 0x11, 0x00


	//----- nvinfo : EIATTR_KPARAM_INFO
	.align		4
.L_116:
        /*0028*/ 	.byte	0x04, 0x17
        /*002a*/ 	.short	(.L_118 - .L_117)
.L_117:
        /*002c*/ 	.word	0x00000000
        /*0030*/ 	.short	0x0009
        /*0032*/ 	.short	0x0044
        /*0034*/ 	.byte	0x00, 0xf0, 0x11, 0x00


	//----- nvinfo : EIATTR_KPARAM_INFO
	.align		4
.L_118:
        /*0038*/ 	.byte	0x04, 0x17
        /*003a*/ 	.short	(.L_120 - .L_119)
.L_119:
        /*003c*/ 	.word	0x00000000
        /*0040*/ 	.short	0x0008
        /*0042*/ 	.short	0x0040
        /*0044*/ 	.byte	0x00, 0xf0, 0x11, 0x00


	//----- nvinfo : EIATTR_KPARAM_INFO
	.align		4
.L_120:
        /*0048*/ 	.byte	0x04, 0x17
        /*004a*/ 	.short	(.L_122 - .L_121)
.L_121:
        /*004c*/ 	.word	0x00000000
        /*0050*/ 	.short	0x0007
        /*0052*/ 	.short	0x0038
        /*0054*/ 	.byte	0x00, 0xf5, 0x21, 0x00


	//----- nvinfo : EIATTR_KPARAM_INFO
	.align		4
.L_122:
        /*0058*/ 	.byte	0x04, 0x17
        /*005a*/ 	.short	(.L_124 - .L_123)
.L_123:
        /*005c*/ 	.word	0x00000000
        /*0060*/ 	.short	0x0006
        /*0062*/ 	.short	0x0030
        /*0064*/ 	.byte	0x00, 0xf5, 0x21, 0x00


	//----- nvinfo : EIATTR_KPARAM_INFO
	.align		4
.L_124:
        /*0068*/ 	.byte	0x04, 0x17
        /*006a*/ 	.short	(.L_126 - .L_125)
.L_125:
        /*006c*/ 	.word	0x00000000
        /*0070*/ 	.short	0x0005
        /*0072*/ 	.short	0x0028
        /*0074*/ 	.byte	0x00, 0xf5, 0x21, 0x00


	//----- nvinfo : EIATTR_KPARAM_INFO
	.align		4
.L_126:
        /*0078*/ 	.byte	0x04, 0x17
        /*007a*/ 	.short	(.L_128 - .L_127)
.L_127:
        /*007c*/ 	.word	0x00000000
        /*0080*/ 	.short	0x0004
        /*0082*/ 	.short	0x0020
        /*0084*/ 	.byte	0x00, 0xf5, 0x21, 0x00


	//----- nvinfo : EIATTR_KPARAM_INFO
	.align		4
.L_128:
        /*0088*/ 	.byte	0x04, 0x17
        /*008a*/ 	.short	(.L_130 - .L_129)
.L_129:
        /*008c*/ 	.word	0x00000000
        /*0090*/ 	.short	0x0003
        /*0092*/ 	.short	0x0018
        /*0094*/ 	.byte	0x00, 0xf5, 0x21, 0x00


	//----- nvinfo : EIATTR_KPARAM_INFO
	.align		4
.L_130:
        /*0098*/ 	.byte	0x04, 0x17
        /*009a*/ 	.short	(.L_132 - .L_131)
.L_131:
        /*009c*/ 	.word	0x00000000
        /*00a0*/ 	.short	0x0002
        /*00a2*/ 	.short	0x0010
        /*00a4*/ 	.byte	0x00, 0xf5, 0x21, 0x00


	//----- nvinfo : EIATTR_KPARAM_INFO
	.align		4
.L_132:
        /*00a8*/ 	.byte	0x04, 0x17
        /*00aa*/ 	.short	(.L_134 - .L_133)
.L_133:
        /*00ac*/ 	.word	0x00000000
        /*00b0*/ 	.short	0x0001
        /*00b2*/ 	.short	0x0008
        /*00b4*/ 	.byte	0x00, 0xf5, 0x21, 0x00


	//----- nvinfo : EIATTR_KPARAM_INFO
	.align		4
.L_134:
        /*00b8*/ 	.byte	0x04, 0x17
        /*00ba*/ 	.short	(.L_136 - .L_135)
.L_135:
        /*00bc*/ 	.word	0x00000000
        /*00c0*/ 	.short	0x0000
        /*00c2*/ 	.short	0x0000
        /*00c4*/ 	.byte	0x00, 0xf5, 0x21, 0x00


	//----- nvinfo : EIATTR_SPARSE_MMA_MASK
	.align		4
.L_136:
        /*00c8*/ 	.byte	0x03, 0x50
        /*00ca*/ 	.short	0x0000


	//----- nvinfo : EIATTR_MAXREG_COUNT
	.align		4
        /*00cc*/ 	.byte	0x03, 0x1b
        /*00ce*/ 	.short	0x00a8


	//----- nvinfo : EIATTR_NUM_BARRIERS
	.align		4
        /*00d0*/ 	.byte	0x02, 0x4c
        /*00d2*/ 	.byte	0x01
	.zero		1


	//----- nvinfo : EIATTR_ANNOTATIONS
	.align		4
        /*00d4*/ 	.byte	0x04, 0x55
        /*00d6*/ 	.short	(.L_138 - .L_137)


	//   ....[0]....
.L_137:
        /*00d8*/ 	.word	0x00000001
        /*00dc*/ 	.byte	0x40, 0x0e, 0x00, 0x00, 0x01, 0x00, 0x00, 0x00, 0x20, 0x10, 0x00, 0x00, 0x01, 0x00, 0x00, 0x00
        /*00ec*/ 	.byte	0xa0, 0x10, 0x00, 0x00, 0x01, 0x00, 0x00, 0x00, 0x00, 0x25, 0x00, 0x00, 0x01, 0x00, 0x00, 0x00
        /*00fc*/ 	.byte	0xc0, 0x39, 0x00, 0x00, 0x01, 0x00, 0x00, 0x00, 0x00, 0x3c, 0x00, 0x00, 0x01, 0x00, 0x00, 0x00
        /*010c*/ 	.byte	0x20, 0x52, 0x00, 0x00


	//----- nvinfo : EIATTR_MERCURY_ISA_VERSION
	.align		4
.L_138:
        /*0110*/ 	.byte	0x03, 0x5f
        /*0112*/ 	.short	0x0101


	//----- nvinfo : EIATTR_COOP_GROUP_MASK_REGIDS
	.align		4
        /*0114*/ 	.byte	0x04, 0x29
        /*0116*/ 	.short	(.L_140 - .L_139)


	//   ....[0]....
.L_139:
        /*0118*/ 	.word	0xffffffff


	//   ....[1]....
        /*011c*/ 	.word	0x05000000


	//   ....[2]....
        /*0120*/ 	.word	0xffffffff


	//   ....[3]....
        /*0124*/ 	.word	0xffffffff


	//   ....[4]....
        /*0128*/ 	.word	0xffffffff


	//   ....[5]....
        /*012c*/ 	.word	0xffffffff


	//   ....[6]....
        /*0130*/ 	.word	0xffffffff


	//   ....[7]....
        /*0134*/ 	.word	0xffffffff


	//   ....[8]....
        /*0138*/ 	.word	0xffffffff


	//   ....[9]....
        /*013c*/ 	.word	0xffffffff


	//   ....[10]....
        /*0140*/ 	.word	0xffffffff


	//   ....[11]....
        /*0144*/ 	.word	0xffffffff


	//   ....[12]....
        /*0148*/ 	.word	0xffffffff


	//   ....[13]....
        /*014c*/ 	.word	0xffffffff


	//   ....[14]....
        /*0150*/ 	.word	0xffffffff


	//   ....[15]....
        /*0154*/ 	.word	0xffffffff


	//   ....[16]....
        /*0158*/ 	.word	0xffffffff


	//   ....[17]....
        /*015c*/ 	.word	0xffffffff


	//   ....[18]....
        /*0160*/ 	.word	0xffffffff


	//   ....[19]....
        /*0164*/ 	.word	0xffffffff


	//   ....[20]....
        /*0168*/ 	.word	0xffffffff


	//   ....[21]....
        /*016c*/ 	.word	0xffffffff


	//   ....[22]....
        /*0170*/ 	.word	0xffffffff


	//   ....[23]....
        /*0174*/ 	.word	0xffffffff


	//   ....[24]....
        /*0178*/ 	.word	0xffffffff


	//   ....[25]....
        /*017c*/ 	.word	0xffffffff


	//   ....[26]....
        /*0180*/ 	.word	0xffffffff


	//   ....[27]....
        /*0184*/ 	.word	0xffffffff


	//   ....[28]....
        /*0188*/ 	.word	0xffffffff


	//   ....[29]....
        /*018c*/ 	.word	0xffffffff


	//   ....[30]....
        /*0190*/ 	.word	0xffffffff


	//   ....[31]....
        /*0194*/ 	.word	0xffffffff


	//   ....[32]....
        /*0198*/ 	.word	0xffffffff


	//   ....[33]....
        /*019c*/ 	.word	0xffffffff


	//   ....[34]....
        /*01a0*/ 	.word	0xffffffff


	//   ....[35]....
        /*01a4*/ 	.word	0xffffffff


	//   ....[36]....
        /*01a8*/ 	.word	0xffffffff


	//   ....[37]....
        /*01ac*/ 	.word	0xffffffff


	//   ....[38]....
        /*01b0*/ 	.word	0xffffffff


	//   ....[39]....
        /*01b4*/ 	.word	0xffffffff


	//   ....[40]....
        /*01b8*/ 	.word	0xffffffff


	//   ....[41]....
        /*01bc*/ 	.word	0xffffffff


	//   ....[42]....
        /*01c0*/ 	.word	0xffffffff


	//   ....[43]....
        /*01c4*/ 	.word	0xffffffff


	//   ....[44]....
        /*01c8*/ 	.word	0xffffffff


	//   ....[45]....
        /*01cc*/ 	.word	0xffffffff


	//   ....[46]....
        /*01d0*/ 	.word	0xffffffff


	//   ....[47]....
        /*01d4*/ 	.word	0xffffffff


	//   ....[48]....
        /*01d8*/ 	.word	0xffffffff


	//   ....[49]....
        /*01dc*/ 	.word	0xffffffff


	//   ....[50]....
        /*01e0*/ 	.word	0xffffffff


	//   ....[51]....
        /*01e4*/ 	.word	0xffffffff


	//   ....[52]....
        /*01e8*/ 	.word	0xffffffff


	//   ....[53]....
        /*01ec*/ 	.word	0xffffffff


	//   ....[54]....
        /*01f0*/ 	.word	0xffffffff


	//   ....[55]....
        /*01f4*/ 	.word	0xffffffff


	//   ....[56]....
        /*01f8*/ 	.word	0xffffffff


	//   ....[57]....
        /*01fc*/ 	.word	0xffffffff


	//   ....[58]....
        /*0200*/ 	.word	0xffffffff


	//   ....[59]....
        /*0204*/ 	.word	0xffffffff


	//   ....[60]....
        /*0208*/ 	.word	0xffffffff


	//   ....[61]....
        /*020c*/ 	.word	0xffffffff


	//   ....[62]....
        /*0210*/ 	.word	0xffffffff


	//   ....[63]....
        /*0214*/ 	.word	0xffffffff


	//   ....[64]....
        /*0218*/ 	.word	0xffffffff


	//   ....[65]....
        /*021c*/ 	.word	0xffffffff


	//   ....[66]....
        /*0220*/ 	.word	0xffffffff


	//   ....[67]....
        /*0224*/ 	.word	0xffffffff


	//   ....[68]....
        /*0228*/ 	.word	0xffffffff


	//   ....[69]....
        /*022c*/ 	.word	0xffffffff


	//   ....[70]....
        /*0230*/ 	.word	0xffffffff


	//   ....[71]....
        /*0234*/ 	.word	0xffffffff


	//   ....[72]....
        /*0238*/ 	.word	0xffffffff


	//   ....[73]....
        /*023c*/ 	.word	0xffffffff


	//   ....[74]....
        /*0240*/ 	.word	0xffffffff


	//   ....[75]....
        /*0244*/ 	.word	0xffffffff


	//   ....[76]....
        /*0248*/ 	.word	0xffffffff


	//   ....[77]....
        /*024c*/ 	.word	0xffffffff


	//   ....[78]....
        /*0250*/ 	.word	0xffffffff


	//   ....[79]....
        /*0254*/ 	.word	0xffffffff


	//   ....[80]....
        /*0258*/ 	.word	0xffffffff


	//   ....[81]....
        /*025c*/ 	.word	0xffffffff


	//   ....[82]....
        /*0260*/ 	.word	0xffffffff


	//   ....[83]....
        /*0264*/ 	.word	0xffffffff


	//   ....[84]....
        /*0268*/ 	.word	0xffffffff


	//   ....[85]....
        /*026c*/ 	.word	0xffffffff


	//   ....[86]....
        /*0270*/ 	.word	0xffffffff


	//   ....[87]....
        /*0274*/ 	.word	0xffffffff


	//   ....[88]....
        /*0278*/ 	.word	0xffffffff


	//   ....[89]....
        /*027c*/ 	.word	0xffffffff


	//   ....[90]....
        /*0280*/ 	.word	0xffffffff


	//   ....[91]....
        /*0284*/ 	.word	0xffffffff


	//   ....[92]....
        /*0288*/ 	.word	0xffffffff


	//   ....[93]....
        /*028c*/ 	.word	0xffffffff


	//   ....[94]....
        /*0290*/ 	.word	0xffffffff


	//   ....[95]....
        /*0294*/ 	.word	0xffffffff


	//   ....[96]....
        /*0298*/ 	.word	0xffffffff


	//   ....[97]....
        /*029c*/ 	.word	0xffffffff


	//   ....[98]....
        /*02a0*/ 	.word	0xffffffff


	//   ....[99]....
        /*02a4*/ 	.word	0xffffffff


	//   ....[100]....
        /*02a8*/ 	.word	0xffffffff


	//   ....[101]....
        /*02ac*/ 	.word	0xffffffff


	//   ....[102]....
        /*02b0*/ 	.word	0xffffffff


	//   ....[103]....
        /*02b4*/ 	.word	0xffffffff


	//   ....[104]....
        /*02b8*/ 	.word	0xffffffff


	//   ....[105]....
        /*02bc*/ 	.word	0xffffffff


	//   ....[106]....
        /*02c0*/ 	.word	0xffffffff


	//   ....[107]....
        /*02c4*/ 	.word	0xffffffff


	//   ....[108]....
        /*02c8*/ 	.word	0xffffffff


	//   ....[109]....
        /*02cc*/ 	.word	0xffffffff


	//   ....[110]....
        /*02d0*/ 	.word	0xffffffff


	//   ....[111]....
        /*02d4*/ 	.word	0xffffffff


	//   ....[112]....
        /*02d8*/ 	.word	0xffffffff


	//   ....[113]....
        /*02dc*/ 	.word	0xffffffff


	//   ....[114]....
        /*02e0*/ 	.word	0xffffffff


	//   ....[115]....
        /*02e4*/ 	.word	0xffffffff


	//   ....[116]....
        /*02e8*/ 	.word	0xffffffff


	//   ....[117]....
        /*02ec*/ 	.word	0xffffffff


	//   ....[118]....
        /*02f0*/ 	.word	0xffffffff


	//   ....[119]....
        /*02f4*/ 	.word	0xffffffff


	//   ....[120]....
        /*02f8*/ 	.word	0xffffffff


	//   ....[121]....
        /*02fc*/ 	.word	0xffffffff


	//   ....[122]....
        /*0300*/ 	.word	0xffffffff


	//   ....[123]....
        /*0304*/ 	.word	0xffffffff


	//   ....[124]....
        /*0308*/ 	.word	0xffffffff


	//   ....[125]....
        /*030c*/ 	.word	0xffffffff


	//   ....[126]....
        /*0310*/ 	.word	0xffffffff


	//   ....[127]....
        /*0314*/ 	.word	0xffffffff


	//   ....[128]....
        /*0318*/ 	.word	0xffffffff


	//   ....[129]....
        /*031c*/ 	.word	0xffffffff


	//   ....[130]....
        /*0320*/ 	.word	0xffffffff


	//   ....[131]....
        /*0324*/ 	.word	0xffffffff


	//   ....[132]....
        /*0328*/ 	.word	0xffffffff


	//   ....[133]....
        /*032c*/ 	.word	0xffffffff


	//   ....[134]....
        /*0330*/ 	.word	0xffffffff


	//   ....[135]....
        /*0334*/ 	.word	0xffffffff


	//   ....[136]....
        /*0338*/ 	.word	0xffffffff


	//   ....[137]....
        /*033c*/ 	.word	0xffffffff


	//   ....[138]....
        /*0340*/ 	.word	0xffffffff


	//   ....[139]....
        /*0344*/ 	.word	0xffffffff


	//   ....[140]....
        /*0348*/ 	.word	0xffffffff


	//   ....[141]....
        /*034c*/ 	.word	0xffffffff


	//   ....[142]....
        /*0350*/ 	.word	0xffffffff


	//   ....[143]....
        /*0354*/ 	.word	0xffffffff


	//   ....[144]....
        /*0358*/ 	.word	0xffffffff


	//   ....[145]....
        /*035c*/ 	.word	0xffffffff


	//   ....[146]....
        /*0360*/ 	.word	0xffffffff


	//   ....[147]....
        /*0364*/ 	.word	0xffffffff


	//   ....[148]....
        /*0368*/ 	.word	0xffffffff


	//   ....[149]....
        /*036c*/ 	.word	0xffffffff


	//   ....[150]....
        /*0370*/ 	.word	0xffffffff


	//   ....[151]....
        /*0374*/ 	.word	0xffffffff


	//   ....[152]....
        /*0378*/ 	.word	0xffffffff


	//   ....[153]....
        /*037c*/ 	.word	0xffffffff


	//   ....[154]....
        /*0380*/ 	.word	0xffffffff


	//   ....[155]....
        /*0384*/ 	.word	0xffffffff


	//   ....[156]....
        /*0388*/ 	.word	0xffffffff


	//   ....[157]....
        /*038c*/ 	.word	0xffffffff


	//   ....[158]....
        /*0390*/ 	.word	0xffffffff


	//   ....[159]....
        /*0394*/ 	.word	0xffffffff


	//   ....[160]....
        /*0398*/ 	.word	0xffffffff


	//   ....[161]....
        /*039c*/ 	.word	0xffffffff


	//   ....[162]....
        /*03a0*/ 	.word	0xffffffff


	//   ....[163]....
        /*03a4*/ 	.word	0xffffffff


	//   ....[164]....
        /*03a8*/ 	.word	0xffffffff


	//   ....[165]....
        /*03ac*/ 	.word	0xffffffff


	//   ....[166]....
        /*03b0*/ 	.word	0xffffffff


	//   ....[167]....
        /*03b4*/ 	.word	0xffffffff


	//   ....[168]....
        /*03b8*/ 	.word	0xffffffff


	//   ....[169]....
        /*03bc*/ 	.word	0xffffffff


	//   ....[170]....
        /*03c0*/ 	.word	0xffffffff


	//   ....[171]....
        /*03c4*/ 	.word	0xffffffff


	//   ....[172]....
        /*03c8*/ 	.word	0xffffffff


	//   ....[173]....
        /*03cc*/ 	.word	0xffffffff


	//   ....[174]....
        /*03d0*/ 	.word	0xffffffff


	//   ....[175]....
        /*03d4*/ 	.word	0xffffffff


	//   ....[176]....
        /*03d8*/ 	.word	0xffffffff


	//   ....[177]....
        /*03dc*/ 	.word	0xffffffff


	//   ....[178]....
        /*03e0*/ 	.word	0x05000002


	//   ....[179]....
        /*03e4*/ 	.word	0xffffffff


	//   ....[180]....
        /*03e8*/ 	.word	0xffffffff


	//   ....[181]....
        /*03ec*/ 	.word	0xffffffff


	//   ....[182]....
        /*03f0*/ 	.word	0xffffffff


	//   ....[183]....
        /*03f4*/ 	.word	0xffffffff


	//   ....[184]....
        /*03f8*/ 	.word	0xffffffff


	//   ....[185]....
        /*03fc*/ 	.word	0xffffffff


	//   ....[186]....
        /*0400*/ 	.word	0xffffffff


	//   ....[187]....
        /*0404*/ 	.word	0xffffffff


	//   ....[188]....
        /*0408*/ 	.word	0xffffffff


	//   ....[189]....
        /*040c*/ 	.word	0xffffffff


	//   ....[190]....
        /*0410*/ 	.word	0xffffffff


	//   ....[191]....
        /*0414*/ 	.word	0xffffffff


	//   ....[192]....
        /*0418*/ 	.word	0xffffffff


	//   ....[193]....
        /*041c*/ 	.word	0xffffffff


	//   ....[194]....
        /*0420*/ 	.word	0xffffffff


	//   ....[195]....
        /*0424*/ 	.word	0xffffffff


	//   ....[196]....
        /*0428*/ 	.word	0xffffffff


	//   ....[197]....
        /*042c*/ 	.word	0xffffffff


	//   ....[198]....
        /*0430*/ 	.word	0xffffffff


	//   ....[199]....
        /*0434*/ 	.word	0xffffffff


	//   ....[200]....
        /*0438*/ 	.word	0xffffffff


	//   ....[201]....
        /*043c*/ 	.word	0xffffffff


	//   ....[202]....
        /*0440*/ 	.word	0xffffffff


	//   ....[203]....
        /*0444*/ 	.word	0xffffffff


	//   ....[204]....
        /*0448*/ 	.word	0xffffffff


	//   ....[205]....
        /*044c*/ 	.word	0xffffffff


	//   ....[206]....
        /*0450*/ 	.word	0xffffffff


	//   ....[207]....
        /*0454*/ 	.word	0xffffffff


	//   ....[208]....
        /*0458*/ 	.word	0xffffffff


	//   ....[209]....
        /*045c*/ 	.word	0xffffffff


	//   ....[210]....
        /*0460*/ 	.word	0xffffffff


	//   ....[211]....
        /*0464*/ 	.word	0xffffffff


	//   ....[212]....
        /*0468*/ 	.word	0xffffffff


	//   ....[213]....
        /*046c*/ 	.word	0xffffffff


	//   ....[214]....
        /*0470*/ 	.word	0xffffffff


	//   ....[215]....
        /*0474*/ 	.word	0xffffffff


	//   ....[216]....
        /*0478*/ 	.word	0xffffffff


	//   ....[217]....
        /*047c*/ 	.word	0x0500004c


	//   ....[218]....
        /*0480*/ 	.word	0x0500004c


	//   ....[219]....
        /*0484*/ 	.word	0x0500004c


	//   ....[220]....
        /*0488*/ 	.word	0x0500004c


	//   ....[221]....
        /*048c*/ 	.word	0x0500004c


	//----- nvinfo : EIATTR_COOP_GROUP_INSTR_OFFSETS
	.align		4
.L_140:
        /*0490*/ 	.byte	0x04, 0x28
        /*0492*/ 	.short	(.L_142 - .L_141)


	//   ....[0]....
.L_141:
        /*0494*/ 	.word	0x00000f20


	//   ....[1]....
        /*0498*/ 	.word	0x00001870


	//   ....[2]....
        /*049c*/ 	.word	0x000022e0


	//   ....[3]....
        /*04a0*/ 	.word	0x00002300


	//   ....[4]....
        /*04a4*/ 	.word	0x00002320


	//   ....[5]....
        /*04a8*/ 	.word	0x00002340


	//   ....[6]....
        /*04ac*/ 	.word	0x00002360


	//   ....[7]....
        /*04b0*/ 	.word	0x00002850


	//   ....[8]....
        /*04b4*/ 	.word	0x00002860


	//   ....[9]....
        /*04b8*/ 	.word	0x00002880


	//   ....[10]....
        /*04bc*/ 	.word	0x000028a0


	//   ....[11]....
        /*04c0*/ 	.word	0x000028f0


	//   ....[12]....
        /*04c4*/ 	.word	0x00002920


	//   ....[13]....
        /*04c8*/ 	.word	0x00002960


	//   ....[14]....
        /*04cc*/ 	.word	0x000029a0


	//   ....[15]....
        /*04d0*/ 	.word	0x00002a70


	//   ....[16]....
        /*04d4*/ 	.word	0x00002ad0


	//   ....[17]....
        /*04d8*/ 	.word	0x00002ae0


	//   ....[18]....
        /*04dc*/ 	.word	0x00002b10


	//   ....[19]....
        /*04e0*/ 	.word	0x00002b40


	//   ....[20]....
        /*04e4*/ 	.word	0x00002b80


	//   ....[21]....
        /*04e8*/ 	.word	0x00002ba0


	//   ....[22]....
        /*04ec*/ 	.word	0x00002be0


	//   ....[23]....
        /*04f0*/ 	.word	0x00002c00


	//   ....[24]....
        /*04f4*/ 	.word	0x00002ce0


	//   ....[25]....
        /*04f8*/ 	.word	0x00002cf0


	//   ....[26]....
        /*04fc*/ 	.word	0x00002d20


	//   ....[27]....
        /*0500*/ 	.word	0x00002d50


	//   ....[28]....
        /*0504*/ 	.word	0x00002d90


	//   ....[29]....
        /*0508*/ 	.word	0x00002db0


	//   ....[30]....
        /*050c*/ 	.word	0x00002df0


	//   ....[31]....
        /*0510*/ 	.word	0x00002e10


	//   ....[32]....
        /*0514*/ 	.word	0x00002e70


	//   ....[33]....
        /*0518*/ 	.word	0x00002f00


	//   ....[34]....
        /*051c*/ 	.word	0x00002f20


	//   ....[35]....
        /*0520*/ 	.word	0x00002f30


	//   ....[36]....
        /*0524*/ 	.word	0x00002f60


	//   ....[37]....
        /*0528*/ 	.word	0x00002f90


	//   ....[38]....
        /*052c*/ 	.word	0x00002fd0


	//   ....[39]....
        /*0530*/ 	.word	0x00002ff0


	//   ....[40]....
        /*0534*/ 	.word	0x00003030


	//   ....[41]....
        /*0538*/ 	.word	0x00003050


	//   ....[42]....
        /*053c*/ 	.word	0x00003130


	//   ....[43]....
        /*0540*/ 	.word	0x00003160


	//   ....[44]....
        /*0544*/ 	.word	0x00003170


	//   ....[45]....
        /*0548*/ 	.word	0x000031a0


	//   ....[46]....
        /*054c*/ 	.word	0x000031d0


	//   ....[47]....
        /*0550*/ 	.word	0x00003210


	//   ....[48]....
        /*0554*/ 	.word	0x00003230


	//   ....[49]....
        /*0558*/ 	.word	0x00003270


	//   ....[50]....
        /*055c*/ 	.word	0x00003290


	//   ....[51]....
        /*0560*/ 	.word	0x00003360


	//   ....[52]....
        /*0564*/ 	.word	0x00003380


	//   ....[53]....
        /*0568*/ 	.word	0x00003390


	//   ....[54]....
        /*056c*/ 	.word	0x000033c0


	//   ....[55]....
        /*0570*/ 	.word	0x000033f0


	//   ....[56]....
        /*0574*/ 	.word	0x00003430


	//   ....[57]....
        /*0578*/ 	.word	0x00003450


	//   ....[58]....
        /*057c*/ 	.word	0x00003490


	//   ....[59]....
        /*0580*/ 	.word	0x000034b0


	//   ....[60]....
        /*0584*/ 	.word	0x00003590


	//   ....[61]....
        /*0588*/ 	.word	0x000035b0


	//   ....[62]....
        /*058c*/ 	.word	0x000035c0


	//   ....[63]....
        /*0590*/ 	.word	0x000035f0


	//   ....[64]....
        /*0594*/ 	.word	0x00003620


	//   ....[65]....
        /*0598*/ 	.word	0x00003670


	//   ....[66]....
        /*059c*/ 	.word	0x00003690


	//   ....[67]....
        /*05a0*/ 	.word	0x000036d0


	//   ....[68]....
        /*05a4*/ 	.word	0x000036f0


	//   ....[69]....
        /*05a8*/ 	.word	0x000037c0


	//   ....[70]....
        /*05ac*/ 	.word	0x000037e0


	//   ....[71]....
        /*05b0*/ 	.word	0x000037f0


	//   ....[72]....
        /*05b4*/ 	.word	0x00003820


	//   ....[73]....
        /*05b8*/ 	.word	0x00003850


	//   ....[74]....
        /*05bc*/ 	.word	0x00003890


	//   ....[75]....
        /*05c0*/ 	.word	0x000038b0


	//   ....[76]....
        /*05c4*/ 	.word	0x000038f0


	//   ....[77]....
        /*05c8*/ 	.word	0x00003910


	//   ....[78]....
        /*05cc*/ 	.word	0x00003a20


	//   ....[79]....
        /*05d0*/ 	.word	0x00003a30


	//   ....[80]....
        /*05d4*/ 	.word	0x00003a60


	//   ....[81]....
        /*05d8*/ 	.word	0x00003a90


	//   ....[82]....
        /*05dc*/ 	.word	0x00003ad0


	//   ....[83]....
        /*05e0*/ 	.word	0x00003ae0


	//   ....[84]....
        /*05e4*/ 	.word	0x00003b00


	//   ....[85]....
        /*05e8*/ 	.word	0x00003b40


	//   ....[86]....
        /*05ec*/ 	.word	0x00003b60


	//   ....[87]....
        /*05f0*/ 	.word	0x00003c50


	//   ....[88]....
        /*05f4*/ 	.word	0x00003c60


	//   ....[89]....
        /*05f8*/ 	.word	0x00003c90


	//   ....[90]....
        /*05fc*/ 	.word	0x00003cc0


	//   ....[91]....
        /*0600*/ 	.word	0x00003d00


	//   ....[92]....
        /*0604*/ 	.word	0x00003d10


	//   ....[93]....
        /*0608*/ 	.word	0x00003d30


	//   ....[94]....
        /*060c*/ 	.word	0x00003d70


	//   ....[95]....
        /*0610*/ 	.word	0x00003d90


	//   ....[96]....
        /*0614*/ 	.word	0x00003e90


	//   ....[97]....
        /*0618*/ 	.word	0x00003ea0


	//   ....[98]....
        /*061c*/ 	.word	0x00003ed0


	//   ....[99]....
        /*0620*/ 	.word	0x00003f00


	//   ....[100]....
        /*0624*/ 	.word	0x00003f40


	//   ....[101]....
        /*0628*/ 	.word	0x00003f50


	//   ....[102]....
        /*062c*/ 	.word	0x00003f70


	//   ....[103]....
        /*0630*/ 	.word	0x00003fb0


	//   ....[104]....
        /*0634*/ 	.word	0x00003fd0


	//   ....[105]....
        /*0638*/ 	.word	0x000040b0


	//   ....[106]....
        /*063c*/ 	.word	0x000040c0


	//   ....[107]....
        /*0640*/ 	.word	0x000040f0


	//   ....[108]....
        /*0644*/ 	.word	0x00004120


	//   ....[109]....
        /*0648*/ 	.word	0x00004160


	//   ....[110]....
        /*064c*/ 	.word	0x00004180


	//   ....[111]....
        /*0650*/ 	.word	0x000041c0


	//   ....[112]....
        /*0654*/ 	.word	0x000041e0


	//   ....[113]....
        /*0658*/ 	.word	0x00004240


	//   ....[114]....
        /*065c*/ 	.word	0x000042f0


	//   ....[115]....
        /*0660*/ 	.word	0x00004300


	//   ....[116]....
        /*0664*/ 	.word	0x00004330


	//   ....[117]....
        /*0668*/ 	.word	0x00004360


	//   ....[118]....
        /*066c*/ 	.word	0x000043a0


	//   ....[119]....
        /*0670*/ 	.word	0x000043b0


	//   ....[120]....
        /*0674*/ 	.word	0x000043d0


	//   ....[121]....
        /*0678*/ 	.word	0x00004410


	//   ....[122]....
        /*067c*/ 	.word	0x00004430


	//   ....[123]....
        /*0680*/ 	.word	0x00004510


	//   ....[124]....
        /*0684*/ 	.word	0x00004520


	//   ....[125]....
        /*0688*/ 	.word	0x00004550


	//   ....[126]....
        /*068c*/ 	.word	0x00004580


	//   ....[127]....
        /*0690*/ 	.word	0x000045c0


	//   ....[128]....
        /*0694*/ 	.word	0x000045d0


	//   ....[129]....
        /*0698*/ 	.word	0x000045f0


	//   ....[130]....
        /*069c*/ 	.word	0x00004630


	//   ....[131]....
        /*06a0*/ 	.word	0x00004650


	//   ....[132]....
        /*06a4*/ 	.word	0x00004750


	//   ....[133]....
        /*06a8*/ 	.word	0x00004760


	//   ....[134]....
        /*06ac*/ 	.word	0x00004790


	//   ....[135]....
        /*06b0*/ 	.word	0x000047c0


	//   ....[136]....
        /*06b4*/ 	.word	0x00004800


	//   ....[137]....
        /*06b8*/ 	.word	0x00004810


	//   ....[138]....
        /*06bc*/ 	.word	0x00004830


	//   ....[139]....
        /*06c0*/ 	.word	0x00004870


	//   ....[140]....
        /*06c4*/ 	.word	0x00004890


	//   ....[141]....
        /*06c8*/ 	.word	0x00004970


	//   ....[142]....
        /*06cc*/ 	.word	0x00004980


	//   ....[143]....
        /*06d0*/ 	.word	0x000049b0


	//   ....[144]....
        /*06d4*/ 	.word	0x000049e0


	//   ....[145]....
        /*06d8*/ 	.word	0x00004a20


	//   ....[146]....
        /*06dc*/ 	.word	0x00004a30


	//   ....[147]....
        /*06e0*/ 	.word	0x00004a50


	//   ....[148]....
        /*06e4*/ 	.word	0x00004a90


	//   ....[149]....
        /*06e8*/ 	.word	0x00004ab0


	//   ....[150]....
        /*06ec*/ 	.word	0x00004bb0


	//   ....[151]....
        /*06f0*/ 	.word	0x00004bc0


	//   ....[152]....
        /*06f4*/ 	.word	0x00004bf0


	//   ....[153]....
        /*06f8*/ 	.word	0x00004c20


	//   ....[154]....
        /*06fc*/ 	.word	0x00004c60


	//   ....[155]....
        /*0700*/ 	.word	0x00004c80


	//   ....[156]....
        /*0704*/ 	.word	0x00004cc0


	//   ....[157]....
        /*0708*/ 	.word	0x00004ce0


	//   ....[158]....
        /*070c*/ 	.word	0x00004d30


	//   ....[159]....
        /*0710*/ 	.word	0x00004dc0


	//   ....[160]....
        /*0714*/ 	.word	0x00004de0


	//   ....[161]....
        /*0718*/ 	.word	0x00004df0


	//   ....[162]....
        /*071c*/ 	.word	0x00004e20


	//   ....[163]....
        /*0720*/ 	.word	0x00004e50


	//   ....[164]....
        /*0724*/ 	.word	0x00004e90


	//   ....[165]....
        /*0728*/ 	.word	0x00004eb0


	//   ....[166]....
        /*072c*/ 	.word	0x00004ef0


	//   ....[167]....
        /*0730*/ 	.word	0x00004f10


	//   ....[168]....
        /*0734*/ 	.word	0x00004ff0


	//   ....[169]....
        /*0738*/ 	.word	0x00005030


	//   ....[170]....
        /*073c*/ 	.word	0x00005040


	//   ....[171]....
        /*0740*/ 	.word	0x00005070


	//   ....[172]....
        /*0744*/ 	.word	0x000050a0


	//   ....[173]....
        /*0748*/ 	.word	0x000050e0


	//   ....[174]....
        /*074c*/ 	.word	0x00005100


	//   ....[175]....
        /*0750*/ 	.word	0x00005140


	//   ....[176]....
        /*0754*/ 	.word	0x00005160


	//   ....[177]....
        /*0758*/ 	.word	0x00005260


	//   ....[178]....
        /*075c*/ 	.word	0x00005800


	//   ....[179]....
        /*0760*/ 	.word	0x00005b20


	//   ....[180]....
        /*0764*/ 	.word	0x00005bd0


	//   ....[181]....
        /*0768*/ 	.word	0x00005c80


	//   ....[182]....
        /*076c*/ 	.word	0x00005d30


	//   ....[183]....
        /*0770*/ 	.word	0x00005de0


	//   ....[184]....
        /*0774*/ 	.word	0x00005e90


	//   ....[185]....
        /*0778*/ 	.word	0x00005f40


	//   ....[186]....
        /*077c*/ 	.word	0x00005ff0


	//   ....[187]....
        /*0780*/ 	.word	0x000060a0


	//   ....[188]....
        /*0784*/ 	.word	0x00006150


	//   ....[189]....
        /*0788*/ 	.word	0x00006200


	//   ....[190]....
        /*078c*/ 	.word	0x000062b0


	//   ....[191]....
        /*0790*/ 	.word	0x00006360


	//   ....[192]....
        /*0794*/ 	.word	0x00006410


	//   ....[193]....
        /*0798*/ 	.word	0x000064c0


	//   ....[194]....
        /*079c*/ 	.word	0x00006570


	//   ....[195]....
        /*07a0*/ 	.word	0x00006620


	//   ....[196]....
        /*07a4*/ 	.word	0x000066d0


	//   ....[197]....
        /*07a8*/ 	.word	0x00006780


	//   ....[198]....
        /*07ac*/ 	.word	0x00006980


	//   ....[199]....
        /*07b0*/ 	.word	0x00006aa0


	//   ....[200]....
        /*07b4*/ 	.word	0x00006bc0


	//   ....[201]....
        /*07b8*/ 	.word	0x00006ce0


	//   ....[202]....
        /*07bc*/ 	.word	0x00006e00


	//   ....[203]....
        /*07c0*/ 	.word	0x00006f20


	//   ....[204]....
        /*07c4*/ 	.word	0x00007040


	//   ....[205]....
        /*07c8*/ 	.word	0x00007160


	//   ....[206]....
        /*07cc*/ 	.word	0x00007280


	//   ....[207]....
        /*07d0*/ 	.word	0x000073a0


	//   ....[208]....
        /*07d4*/ 	.word	0x000074c0


	//   ....[209]....
        /*07d8*/ 	.word	0x000075d0


	//   ....[210]....
        /*07dc*/ 	.word	0x000076d0


	//   ....[211]....
        /*07e0*/ 	.word	0x000077d0


	//   ....[212]....
        /*07e4*/ 	.word	0x000078d0


	//   ....[213]....
        /*07e8*/ 	.word	0x000079d0


	//   ....[214]....
        /*07ec*/ 	.word	0x00007ad0


	//   ....[215]....
        /*07f0*/ 	.word	0x00007bd0


	//   ....[216]....
        /*07f4*/ 	.word	0x00007cc0


	//   ....[217]....
        /*07f8*/ 	.word	0x00007d30


	//   ....[218]....
        /*07fc*/ 	.word	0x00007d90


	//   ....[219]....
        /*0800*/ 	.word	0x00007e00


	//   ....[220]....
        /*0804*/ 	.word	0x00007e60


	//   ....[221]....
        /*0808*/ 	.word	0x00007ed0


	//----- nvinfo : EIATTR_VRC_CTA_INIT_COUNT
	.align		4
.L_142:
        /*080c*/ 	.byte	0x02, 0x4a
	.zero		1
	.zero		1


	//----- nvinfo : EIATTR_EXIT_INSTR_OFFSETS
	.align		4
        /*0810*/ 	.byte	0x04, 0x1c
        /*0812*/ 	.short	(.L_144 - .L_143)


	//   ....[0]....
.L_143:
        /*0814*/ 	.word	0x00001cb0


	//   ....[1]....
        /*0818*/ 	.word	0x000020c0


	//   ....[2]....
        /*081c*/ 	.word	0x000020e0


	//   ....[3]....
        /*0820*/ 	.word	0x00006790


	//   ....[4]....
        /*0824*/ 	.word	0x00007cd0


	//----- nvinfo : EIATTR_MAX_THREADS
	.align		4
.L_144:
        /*0828*/ 	.byte	0x04, 0x05
        /*082a*/ 	.short	(.L_146 - .L_145)
.L_145:
        /*082c*/ 	.word	0x00000180
        /*0830*/ 	.word	0x00000001
        /*0834*/ 	.word	0x00000001


	//----- nvinfo : EIATTR_CRS_STACK_SIZE
	.align		4
.L_146:
        /*0838*/ 	.byte	0x04, 0x1e
        /*083a*/ 	.short	(.L_148 - .L_147)
.L_147:
        /*083c*/ 	.word	0x00000000


	//----- nvinfo : EIATTR_CBANK_PARAM_SIZE
	.align		4
.L_148:
        /*0840*/ 	.byte	0x03, 0x19
        /*0842*/ 	.short	0x004d


	//----- nvinfo : EIATTR_PARAM_CBANK
	.align		4
        /*0844*/ 	.byte	0x04, 0x0a
        /*0846*/ 	.short	(.L_150 - .L_149)
	.align		4
.L_149:
        /*0848*/ 	.word	index@(.nv.constant0._ZN3cub18CUB_300001_SM_10006detail10radix_sort29DeviceRadixSortOnesweepKernelINS1_5radix10policy_hubIjNS0_8NullTypeEyE10Policy1000ELNS0_9SortOrderE0EjS6_yiiNS1_21identity_decomposer_tEEEvPT5_SC_PT3_PKSD_PT1_PKSH_PT2_PKSL_T4_iiT6_)
        /*084c*/ 	.short	0x0380
        /*084e*/ 	.short	0x004d


	//----- nvinfo : EIATTR_SW_WAR
	.align		4
.L_150:
        /*0850*/ 	.byte	0x04, 0x36
        /*0852*/ 	.short	(.L_152 - .L_151)
.L_151:
        /*0854*/ 	.word	0x00000008
.L_152:


//--------------------- .nv.info._ZN3cub18CUB_300001_SM_10006detail10radix_sort33DeviceRadixSortExclusiveSumKernelINS1_5radix10policy_hubIjNS0_8NullTypeEyE10Policy1000EyEEvPT0_ --------------------------
	.section	.nv.info._ZN3cub18CUB_300001_SM_10006detail10radix_sort33DeviceRadixSortExclusiveSumKernelINS1_5radix10policy_hubIjNS0_8NullTypeEyE10Policy1000EyEEvPT0_,"",@"SHT_CUDA_INFO"
	.sectionflags	@""
	.align	4


	//----- nvinfo : EIATTR_CUDA_API_VERSION
	.align		4
        /*0000*/ 	.byte	0x04, 0x37
        /*0002*/ 	.short	(.L_154 - .L_153)
.L_153:
        /*0004*/ 	.word	0x00000082


	//----- nvinfo : EIATTR_KPARAM_INFO
	.align		4
.L_154:
        /*0008*/ 	.byte	0x04, 0x17
        /*000a*/ 	.short	(.L_156 - .L_155)
.L_155:
        /*000c*/ 	.word	0x00000000
        /*0010*/ 	.short	0x0000
        /*0012*/ 	.short	0x0000
        /*0014*/ 	.byte	0x00, 0xf5, 0x21, 0x00


	//----- nvinfo : EIATTR_SPARSE_MMA_MASK
	.align		4
.L_156:
        /*0018*/ 	.byte	0x03, 0x50
        /*001a*/ 	.short	0x0000


	//----- nvinfo : EIATTR_MAXREG_COUNT
	.align		4
        /*001c*/ 	.byte	0x03, 0x1b
        /*001e*/ 	.short	0x00ff


	//----- nvinfo : EIATTR_NUM_BARRIERS
	.align		4
        /*0020*/ 	.byte	0x02, 0x4c
        /*0022*/ 	.byte	0x01
	.zero		1


	//----- nvinfo : EIATTR_MERCURY_ISA_VERSION
	.align		4
        /*0024*/ 	.byte	0x03, 0x5f
        /*0026*/ 	.short	0x0101


	//----- nvinfo : EIATTR_COOP_GROUP_MASK_REGIDS
	.align		4
        /*0028*/ 	.byte	0x04, 0x29
        /*002a*/ 	.short	(.L_158 - .L_157)


	//   ....[0]....
.L_157:
        /*002c*/ 	.word	0xffffffff


	//   ....[1]....
        /*0030*/ 	.word	0xffffffff


	//   ....[2]....
        /*0034*/ 	.word	0xffffffff


	//   ....[3]....
        /*0038*/ 	.word	0xffffffff


	//   ....[4]....
        /*003c*/ 	.word	0xffffffff


	//   ....[5]....
        /*0040*/ 	.word	0xffffffff


	//   ....[6]....
        /*0044*/ 	.word	0xffffffff


	//   ....[7]....
        /*0048*/ 	.word	0xffffffff


	//   ....[8]....
        /*004c*/ 	.word	0xffffffff


	//   ....[9]....
        /*0050*/ 	.word	0xffffffff


	//   ....[10]....
        /*0054*/ 	.word	0x05000015


	//   ....[11]....
        /*0058*/ 	.word	0x05000015


	//   ....[12]....
        /*005c*/ 	.word	0x05000015


	//   ....[13]....
        /*0060*/ 	.word	0x05000015


	//   ....[14]....
        /*0064*/ 	.word	0x05000015


	//   ....[15]....
        /*0068*/ 	.word	0x05000015


	//   ....[16]....
        /*006c*/ 	.word	0x05000015


	//   ....[17]....
        /*0070*/ 	.word	0x05000015


	//   ....[18]....
        /*0074*/ 	.word	0x05000015


	//   ....[19]....
        /*0078*/ 	.word	0x05000015


	//----- nvinfo : EIATTR_COOP_GROUP_INSTR_OFFSETS
	.align		4
.L_158:
        /*007c*/ 	.byte	0x04, 0x28
        /*007e*/ 	.short	(.L_160 - .L_159)


	//   ....[0]....
.L_159:
        /*0080*/ 	.word	0x00000250


	//   ....[1]....
        /*0084*/ 	.word	0x00000260


	//   ....[2]....
        /*0088*/ 	.word	0x000002a0


	//   ....[3]....
        /*008c*/ 	.word	0x000002c0


	//   ....[4]....
        /*0090*/ 	.word	0x00000310


	//   ....[5]....
        /*0094*/ 	.word	0x00000320


	//   ....[6]....
        /*0098*/ 	.word	0x00000360


	//   ....[7]....
        /*009c*/ 	.word	0x00000380


	//   ....[8]....
        /*00a0*/ 	.word	0x000003d0


	//   ....[9]....
        /*00a4*/ 	.word	0x000003e0


	//   ....[10]....
        /*00a8*/ 	.word	0x00000660


	//   ....[11]....
        /*00ac*/ 	.word	0x000006b0


	//   ....[12]....
        /*00b0*/ 	.word	0x00000740


	//   ....[13]....
        /*00b4*/ 	.word	0x00000790


	//   ....[14]....
        /*00b8*/ 	.word	0x00000820


	//   ....[15]....
        /*00bc*/ 	.word	0x00000870


	//   ....[16]....
        /*00c0*/ 	.word	0x00000900


	//   ....[17]....
        /*00c4*/ 	.word	0x00000950


	//   ....[18]....
        /*00c8*/ 	.word	0x000009e0


	//   ....[19]....
        /*00cc*/ 	.word	0x00000a30


	//----- nvinfo : EIATTR_VRC_CTA_INIT_COUNT
	.align		4
.L_160:
        /*00d0*/ 	.byte	0x02, 0x4a
	.zero		1
	.zero		1


	//----- nvinfo : EIATTR_EXIT_INSTR_OFFSETS
	.align		4
        /*00d4*/ 	.byte	0x04, 0x1c
        /*00d6*/ 	.short	(.L_162 - .L_161)


	//   ....[0]....
.L_161:
        /*00d8*/ 	.word	0x000005d0


	//   ....[1]....
        /*00dc*/ 	.word	0x00000600


	//----- nvinfo : EIATTR_CRS_STACK_SIZE
	.align		4
.L_162:
        /*00e0*/ 	.byte	0x04, 0x1e
        /*00e2*/ 	.short	(.L_164 - .L_163)
.L_163:
        /*00e4*/ 	.word	0x00000000


	//----- nvinfo : EIATTR_CBANK_PARAM_SIZE
	.align		4
.L_164:
        /*00e8*/ 	.byte	0x03, 0x19
        /*00ea*/ 	.short	0x0008


	//----- nvinfo : EIATTR_PARAM_CBANK
	.align		4
        /*00ec*/ 	.byte	0x04, 0x0a
        /*00ee*/ 	.short	(.L_166 - .L_165)
	.align		4
.L_165:
        /*00f0*/ 	.word	index@(.nv.constant0._ZN3cub18CUB_300001_SM_10006detail10radix_sort33DeviceRadixSortExclusiveSumKernelINS1_5radix10policy_hubIjNS0_8NullTypeEyE10Policy1000EyEEvPT0_)
        /*00f4*/ 	.short	0x0380
        /*00f6*/ 	.short	0x0008


	//----- nvinfo : EIATTR_SW_WAR
	.align		4
.L_166:
        /*00f8*/ 	.byte	0x04, 0x36
        /*00fa*/ 	.short	(.L_168 - .L_167)
.L_167:
        /*00fc*/ 	.word	0x00000008
.L_168:


//--------------------- .nv.info._ZN3cub18CUB_300001_SM_10006detail10radix_sort30DeviceRadixSortHistogramKernelINS1_5radix10policy_hubIjNS0_8NullTypeEyE10Policy1000ELNS0_9SortOrderE0EjyNS1_21identity_decomposer_tEEEvPT2_PKT1_SB_iiT3_ --------------------------
	.section	.nv.info._ZN3cub18CUB_300001_SM_10006detail10radix_sort30DeviceRadixSortHistogramKernelINS1_5radix10policy_hubIjNS0_8NullTypeEyE10Policy1000ELNS0_9SortOrderE0EjyNS1_21identity_decomposer_tEEEvPT2_PKT1_SB_iiT3_,"",@"SHT_CUDA_INFO"
	.sectionflags	@""
	.align	4


	//----- nvinfo : EIATTR_CUDA_API_VERSION
	.align		4
        /*0000*/ 	.byte	0x04, 0x37
        /*0002*/ 	.short	(.L_170 - .L_169)
.L_169:
        /*0004*/ 	.word	0x00000082


	//----- nvinfo : EIATTR_KPARAM_INFO
	.align		4
.L_170:
        /*0008*/ 	.byte	0x04, 0x17
        /*000a*/ 	.short	(.L_172 - .L_171)
.L_171:
        /*000c*/ 	.word	0x00000000
        /*0010*/ 	.short	0x0005
        /*0012*/ 	.short	0x0020
        /*0014*/ 	.byte	0x00, 0xf0, 0x05, 0x00


	//----- nvinfo : EIATTR_KPARAM_INFO
	.align		4
.L_172:
        /*0018*/ 	.byte	0x04, 0x17
        /*001a*/ 	.short	(.L_174 - .L_173)
.L_173:
        /*001c*/ 	.word	0x00000000
        /*0020*/ 	.short	0x0004
        /*0022*/ 	.short	0x001c
        /*0024*/ 	.byte	0x00, 0xf0, 0x11, 0x00


	//----- nvinfo : EIATTR_KPARAM_INFO
	.align		4
.L_174:
        /*0028*/ 	.byte	0x04, 0x17
        /*002a*/ 	.short	(.L_176 - .L_175)
.L_175:
        /*002c*/ 	.word	0x00000000
        /*0030*/ 	.short	0x0003
        /*0032*/ 	.short	0x0018
        /*0034*/ 	.byte	0x00, 0xf0, 0x11, 0x00


	//----- nvinfo : EIATTR_KPARAM_INFO
	.align		4
.L_176:
        /*0038*/ 	.byte	0x04, 0x17
        /*003a*/ 	.short	(.L_178 - .L_177)
.L_177:
        /*003c*/ 	.word	0x00000000
        /*0040*/ 	.short	0x0002
        /*0042*/ 	.short	0x0010
        /*0044*/ 	.byte	0x00, 0xf0, 0x21, 0x00


	//----- nvinfo : EIATTR_KPARAM_INFO
	.align		4
.L_178:
        /*0048*/ 	.byte	0x04, 0x17
        /*004a*/ 	.short	(.L_180 - .L_179)
.L_179:
        /*004c*/ 	.word	0x00000000
        /*0050*/ 	.short	0x0001
        /*0052*/ 	.short	0x0008
        /*0054*/ 	.byte	0x00, 0xf5, 0x21, 0x00


	//----- nvinfo : EIATTR_KPARAM_INFO
	.align		4
.L_180:
        /*0058*/ 	.byte	0x04, 0x17
        /*005a*/ 	.short	(.L_182 - .L_181)
.L_181:
        /*005c*/ 	.word	0x00000000
        /*0060*/ 	.short	0x0000
        /*0062*/ 	.short	0x0000
        /*0064*/ 	.byte	0x00, 0xf5, 0x21, 0x00


	//----- nvinfo : EIATTR_SPARSE_MMA_MASK
	.align		4
.L_182:
        /*0068*/ 	.byte	0x03, 0x50
        /*006a*/ 	.short	0x0000


	//----- nvinfo : EIATTR_MAXREG_COUNT
	.align		4
        /*006c*/ 	.byte	0x03, 0x1b
        /*006e*/ 	.short	0x00ff


	//----- nvinfo : EIATTR_NUM_BARRIERS
	.align		4
        /*0070*/ 	.byte	0x02, 0x4c
        /*0072*/ 	.byte	0x01
	.zero		1


	//----- nvinfo : EIATTR_MERCURY_ISA_VERSION
	.align		4
        /*0074*/ 	.byte	0x03, 0x5f
        /*0076*/ 	.short	0x0101


	//----- nvinfo : EIATTR_VRC_CTA_INIT_COUNT
	.align		4
        /*0078*/ 	.byte	0x02, 0x4a
	.zero		1
	.zero		1


	//----- nvinfo : EIATTR_EXIT_INSTR_OFFSETS
	.align		4
        /*007c*/ 	.byte	0x04, 0x1c
        /*007e*/ 	.short	(.L_184 - .L_183)


	//   ....[0]....
.L_183:
        /*0080*/ 	.word	0x00000040


	//   ....[1]....
        /*0084*/ 	.word	0x00002ec0


	//----- nvinfo : EIATTR_MAX_THREADS
	.align		4
.L_184:
        /*0088*/ 	.byte	0x04, 0x05
        /*008a*/ 	.short	(.L_186 - .L_185)
.L_185:
        /*008c*/ 	.word	0x00000080
        /*0090*/ 	.word	0x00000001
        /*0094*/ 	.word	0x00000001


	//----- nvinfo : EIATTR_CRS_STACK_SIZE
	.align		4
.L_186:
        /*0098*/ 	.byte	0x04, 0x1e
        /*009a*/ 	.short	(.L_188 - .L_187)
.L_187:
        /*009c*/ 	.word	0x00000000


	//----- nvinfo : EIATTR_CBANK_PARAM_SIZE
	.align		4
.L_188:
        /*00a0*/ 	.byte	0x03, 0x19
        /*00a2*/ 	.short	0x0021


	//----- nvinfo : EIATTR_PARAM_CBANK
	.align		4
        /*00a4*/ 	.byte	0x04, 0x0a
        /*00a6*/ 	.short	(.L_190 - .L_189)
	.align		4
.L_189:
        /*00a8*/ 	.word	index@(.nv.constant0._ZN3cub18CUB_300001_SM_10006detail10radix_sort30DeviceRadixSortHistogramKernelINS1_5radix10policy_hubIjNS0_8NullTypeEyE10Policy1000ELNS0_9SortOrderE0EjyNS1_21identity_decomposer_tEEEvPT2_PKT1_SB_iiT3_)
        /*00ac*/ 	.short	0x0380
        /*00ae*/ 	.short	0x0021


	//----- nvinfo : EIATTR_SW_WAR
	.align		4
.L_190:
        /*00b0*/ 	.byte	0x04, 0x36
        /*00b2*/ 	.short	(.L_192 - .L_191)
.L_191:
        /*00b4*/ 	.word	0x00000008
.L_192:


//--------------------- .nv.info._ZN3cub18CUB_300001_SM_10006detail10radix_sort31DeviceRadixSortSingleTileKernelINS1_5radix10policy_hubIjNS0_8NullTypeEyE10Policy1000ELNS0_9SortOrderE0EjS6_yNS1_21identity_decomposer_tEEEvPKT1_PSB_PKT2_PSF_T3_iiT4_ --------------------------
	.section	.nv.info._ZN3cub18CUB_300001_SM_10006detail10radix_sort31DeviceRadixSortSingleTileKernelINS1_5radix10policy_hubIjNS0_8NullTypeEyE10Policy1000ELNS0_9SortOrderE0EjS6_yNS1_21identity_decomposer_tEEEvPKT1_PSB_PKT2_PSF_T3_iiT4_,"",@"SHT_CUDA_INFO"
	.sectionflags	@""
	.align	4


	//----- nvinfo : EIATTR_CUDA_API_VERSION
	.align		4
        /*0000*/ 	.byte	0x04, 0x37
        /*0002*/ 	.short	(.L_194 - .L_193)
.L_193:
        /*0004*/ 	.word	0x00000082


	//----- nvinfo : EIATTR_KPARAM_INFO
	.align		4
.L_194:
        /*0008*/ 	.byte	0x04, 0x17
        /*000a*/ 	.short	(.L_196 - .L_195)
.L_195:
        /*000c*/ 	.word	0x00000000
        /*0010*/ 	.short	0x0007
        /*0012*/ 	.short	0x0030
        /*0014*/ 	.byte	0x00, 0xf0, 0x05, 0x00


	//----- nvinfo : EIATTR_KPARAM_INFO
	.align		4
.L_196:
        /*0018*/ 	.byte	0x04, 0x17
        /*001a*/ 	.short	(.L_198 - .L_197)
.L_197:
        /*001c*/ 	.word	0x00000000
        /*0020*/ 	.short	0x0006
        /*0022*/ 	.short	0x002c
        /*0024*/ 	.byte	0x00, 0xf0, 0x11, 0x00


	//----- nvinfo : EIATTR_KPARAM_INFO
	.align		4
.L_198:
        /*0028*/ 	.byte	0x04, 0x17
        /*002a*/ 	.short	(.L_200 - .L_199)
.L_199:
        /*002c*/ 	.word	0x00000000
        /*0030*/ 	.short	0x0005
        /*0032*/ 	.short	0x0028
        /*0034*/ 	.byte	0x00, 0xf0, 0x11, 0x00


	//----- nvinfo : EIATTR_KPARAM_INFO
	.align		4
.L_200:
        /*0038*/ 	.byte	0x04, 0x17
        /*003a*/ 	.short	(.L_202 - .L_201)
.L_201:
        /*003c*/ 	.word	0x00000000
        /*0040*/ 	.short	0x0004
        /*0042*/ 	.short	0x0020
        /*0044*/ 	.byte	0x00, 0xf0, 0x21, 0x00


	//----- nvinfo : EIATTR_KPARAM_INFO
	.align		4
.L_202:
        /*0048*/ 	.byte	0x04, 0x17
        /*004a*/ 	.short	(.L_204 - .L_203)
.L_203:
        /*004c*/ 	.word	0x00000000
        /*0050*/ 	.short	0x0003
        /*0052*/ 	.short	0x0018
        /*0054*/ 	.byte	0x00, 0xf5, 0x21, 0x00


	//----- nvinfo : EIATTR_KPARAM_INFO
	.align		4
.L_204:
        /*0058*/ 	.byte	0x04, 0x17
        /*005a*/ 	.short	(.L_206 - .L_205)
.L_205:
        /*005c*/ 	.word	0x00000000
        /*0060*/ 	.short	0x0002
        /*0062*/ 	.short	0x0010
        /*0064*/ 	.byte	0x00, 0xf5, 0x21, 0x00


	//----- nvinfo : EIATTR_KPARAM_INFO
	.align		4
.L_206:
        /*0068*/ 	.byte	0x04, 0x17
        /*006a*/ 	.short	(.L_208 - .L_207)
.L_207:
        /*006c*/ 	.word	0x00000000
        /*0070*/ 	.short	0x0001
        /*0072*/ 	.short	0x0008
        /*0074*/ 	.byte	0x00, 0xf5, 0x21, 0x00


	//----- nvinfo : EIATTR_KPARAM_INFO
	.align		4
.L_208:
        /*0078*/ 	.byte	0x04, 0x17
        /*007a*/ 	.short	(.L_210 - .L_209)
.L_209:
        /*007c*/ 	.word	0x00000000
        /*0080*/ 	.short	0x0000
        /*0082*/ 	.short	0x0000
        /*0084*/ 	.byte	0x00, 0xf5, 0x21, 0x00


	//----- nvinfo : EIATTR_SPARSE_MMA_MASK
	.align		4
.L_210:
        /*0088*/ 	.byte	0x03, 0x50
        /*008a*/ 	.short	0x0000


	//----- nvinfo : EIATTR_MAXREG_COUNT
	.align		4
        /*008c*/ 	.byte	0x03, 0x1b
        /*008e*/ 	.short	0x00ff


	//----- nvinfo : EIATTR_NUM_BARRIERS
	.align		4
        /*0090*/ 	.byte	0x02, 0x4c
        /*0092*/ 	.byte	0x01
	.zero		1


	//----- nvinfo : EIATTR_MERCURY_ISA_VERSION
	.align		4
        /*0094*/ 	.byte	0x03, 0x5f
        /*0096*/ 	.short	0x0101


	//----- nvinfo : EIATTR_COOP_GROUP_MASK_REGIDS
	.align		4
        /*0098*/ 	.byte	0x04, 0x29
        /*009a*/ 	.short	(.L_212 - .L_211)


	//   ....[0]....
.L_211:
        /*009c*/ 	.word	0xffffffff


	//   ....[1]....
        /*00a0*/ 	.word	0xffffffff


	//   ....[2]....
        /*00a4*/ 	.word	0xffffffff


	//   ....[3]....
        /*00a8*/ 	.word	0xffffffff


	//   ....[4]....
        /*00ac*/ 	.word	0xffffffff


	//----- nvinfo : EIATTR_COOP_GROUP_INSTR_OFFSETS
	.align		4
.L_212:
        /*00b0*/ 	.byte	0x04, 0x28
        /*00b2*/ 	.short	(.L_214 - .L_213)


	//   ....[0]....
.L_213:
        /*00b4*/ 	.word	0x000018c0


	//   ....[1]....
        /*00b8*/ 	.word	0x000018e0


	//   ....[2]....
        /*00bc*/ 	.word	0x00001900


	//   ....[3]....
        /*00c0*/ 	.word	0x00001920


	//   ....[4]....
        /*00c4*/ 	.word	0x00001940


	//----- nvinfo : EIATTR_VRC_CTA_INIT_COUNT
	.align		4
.L_214:
        /*00c8*/ 	.byte	0x02, 0x4a
	.zero		1
	.zero		1


	//----- nvinfo : EIATTR_EXIT_INSTR_OFFSETS
	.align		4
        /*00cc*/ 	.byte	0x04, 0x1c
        /*00ce*/ 	.short	(.L_216 - .L_215)


	//   ....[0]....
.L_215:
        /*00d0*/ 	.word	0x00002e90


	//   ....[1]....
        /*00d4*/ 	.word	0x00002ec0


	//----- nvinfo : EIATTR_MAX_THREADS
	.align		4
.L_216:
        /*00d8*/ 	.byte	0x04, 0x05
        /*00da*/ 	.short	(.L_218 - .L_217)
.L_217:
        /*00dc*/ 	.word	0x00000100
        /*00e0*/ 	.word	0x00000001
        /*00e4*/ 	.word	0x00000001


	//----- nvinfo : EIATTR_CBANK_PARAM_SIZE
	.align		4
.L_218:
        /*00e8*/ 	.byte	0x03, 0x19
        /*00ea*/ 	.short	0x0031


	//----- nvinfo : EIATTR_PARAM_CBANK
	.align		4
        /*00ec*/ 	.byte	0x04, 0x0a
        /*00ee*/ 	.short	(.L_220 - .L_219)
	.align		4
.L_219:
        /*00f0*/ 	.word	index@(.nv.constant0._ZN3cub18CUB_300001_SM_10006detail10radix_sort31DeviceRadixSortSingleTileKernelINS1_5radix10policy_hubIjNS0_8NullTypeEyE10Policy1000ELNS0_9SortOrderE0EjS6_yNS1_21identity_decomposer_tEEEvPKT1_PSB_PKT2_PSF_T3_iiT4_)
        /*00f4*/ 	.short	0x0380
        /*00f6*/ 	.short	0x0031


	//----- nvinfo : EIATTR_SW_WAR
	.align		4
.L_220:
        /*00f8*/ 	.byte	0x04, 0x36
        /*00fa*/ 	.short	(.L_222 - .L_221)
.L_221:
        /*00fc*/ 	.word	0x00000008
.L_222:


//--------------------- .nv.info._ZN3cub18CUB_300001_SM_10006detail11EmptyKernelIvEEvv --------------------------
	.section	.nv.info._ZN3cub18CUB_300001_SM_10006detail11EmptyKernelIvEEvv,"",@"SHT_CUDA_INFO"
	.sectionflags	@""
	.align	4


	//----- nvinfo : EIATTR_CUDA_API_VERSION
	.align		4
        /*0000*/ 	.byte	0x04, 0x37
        /*0002*/ 	.short	(.L_224 - .L_223)
.L_223:
        /*0004*/ 	.word	0x00000082


	//----- nvinfo : EIATTR_SPARSE_MMA_MASK
	.align		4
.L_224:
        /*0008*/ 	.byte	0x03, 0x50
        /*000a*/ 	.short	0x0000


	//----- nvinfo : EIATTR_MAXREG_COUNT
	.align		4
        /*000c*/ 	.byte	0x03, 0x1b
        /*000e*/ 	.short	0x00ff


	//----- nvinfo : EIATTR_MERCURY_ISA_VERSION
	.align		4
        /*0010*/ 	.byte	0x03, 0x5f
        /*0012*/ 	.short	0x0101


	//----- nvinfo : EIATTR_VRC_CTA_INIT_COUNT
	.align		4
        /*0014*/ 	.byte	0x02, 0x4a
	.zero		1
	.zero		1


	//----- nvinfo : EIATTR_EXIT_INSTR_OFFSETS
	.align		4
        /*0018*/ 	.byte	0x04, 0x1c
        /*001a*/ 	.short	(.L_226 - .L_225)


	//   ....[0]....
.L_225:
        /*001c*/ 	.word	0x00000010


	//----- nvinfo : EIATTR_SW_WAR
	.align		4
.L_226:
        /*0020*/ 	.byte	0x04, 0x36
        /*0022*/ 	.short	(.L_228 - .L_227)
.L_227:
        /*0024*/ 	.word	0x00000008
.L_228:


//--------------------- .nv.info._Z7scatterPKjiS0_Pjiii --------------------------
	.section	.nv.info._Z7scatterPKjiS0_Pjiii,"",@"SHT_CUDA_INFO"
	.sectionflags	@""
	.align	4


	//----- nvinfo : EIATTR_CUDA_API_VERSION
	.align		4
        /*0000*/ 	.byte	0x04, 0x37
        /*0002*/ 	.short	(.L_230 - .L_229)
.L_229:
        /*0004*/ 	.word	0x00000082


	//----- nvinfo : EIATTR_KPARAM_INFO
	.align		4
.L_230:
        /*0008*/ 	.byte	0x04, 0x17
        /*000a*/ 	.short	(.L_232 - .L_231)
.L_231:
        /*000c*/ 	.word	0x00000000
        /*0010*/ 	.short	0x0006
        /*0012*/ 	.short	0x0028
        /*0014*/ 	.byte	0x00, 0xf0, 0x11, 0x00


	//----- nvinfo : EIATTR_KPARAM_INFO
	.align		4
.L_232:
        /*0018*/ 	.byte	0x04, 0x17
        /*001a*/ 	.short	(.L_234 - .L_233)
.L_233:
        /*001c*/ 	.word	0x00000000
        /*0020*/ 	.short	0x0005
        /*0022*/ 	.short	0x0024
        /*0024*/ 	.byte	0x00, 0xf0, 0x11, 0x00


	//----- nvinfo : EIATTR_KPARAM_INFO
	.align		4
.L_234:
        /*0028*/ 	.byte	0x04, 0x17
        /*002a*/ 	.short	(.L_236 - .L_235)
.L_235:
        /*002c*/ 	.word	0x00000000
        /*0030*/ 	.short	0x0004
        /*0032*/ 	.short	0x0020
        /*0034*/ 	.byte	0x00, 0xf0, 0x11, 0x00


	//----- nvinfo : EIATTR_KPARAM_INFO
	.align		4
.L_236:
        /*0038*/ 	.byte	0x04, 0x17
        /*003a*/ 	.short	(.L_238 - .L_237)
.L_237:
        /*003c*/ 	.word	0x00000000
        /*0040*/ 	.short	0x0003
        /*0042*/ 	.short	0x0018
        /*0044*/ 	.byte	0x00, 0xf5, 0x21, 0x00


	//----- nvinfo : EIATTR_KPARAM_INFO
	.align		4
.L_238:
        /*0048*/ 	.byte	0x04, 0x17
        /*004a*/ 	.short	(.L_240 - .L_239)
.L_239:
        /*004c*/ 	.word	0x00000000
        /*0050*/ 	.short	0x0002
        /*0052*/ 	.short	0x0010
        /*0054*/ 	.byte	0x00, 0xf5, 0x21, 0x00


	//----- nvinfo : EIATTR_KPARAM_INFO
	.align		4
.L_240:
        /*0058*/ 	.byte	0x04, 0x17
        /*005a*/ 	.short	(.L_242 - .L_241)
.L_241:
        /*005c*/ 	.word	0x00000000
        /*0060*/ 	.short	0x0001
        /*0062*/ 	.short	0x0008
        /*0064*/ 	.byte	0x00, 0xf0, 0x11, 0x00


	//----- nvinfo : EIATTR_KPARAM_INFO
	.align		4
.L_242:
        /*0068*/ 	.byte	0x04, 0x17
        /*006a*/ 	.short	(.L_244 - .L_243)
.L_243:
        /*006c*/ 	.word	0x00000000
        /*0070*/ 	.short	0x0000
        /*0072*/ 	.short	0x0000
        /*0074*/ 	.byte	0x00, 0xf5, 0x21, 0x00


	//----- nvinfo : EIATTR_SPARSE_MMA_MASK
	.align		4
.L_244:
        /*0078*/ 	.byte	0x03, 0x50
        /*007a*/ 	.short	0x0000


	//----- nvinfo : EIATTR_MAXREG_COUNT
	.align		4
        /*007c*/ 	.byte	0x03, 0x1b
        /*007e*/ 	.short	0x00ff


	//----- nvinfo : EIATTR_NUM_BARRIERS
	.align		4
        /*0080*/ 	.byte	0x02, 0x4c
        /*0082*/ 	.byte	0x01
	.zero		1


	//----- nvinfo : EIATTR_MERCURY_ISA_VERSION
	.align		4
        /*0084*/ 	.byte	0x03, 0x5f
        /*0086*/ 	.short	0x0101


	//----- nvinfo : EIATTR_VRC_CTA_INIT_COUNT
	.align		4
        /*0088*/ 	.byte	0x02, 0x4a
	.zero		1
	.zero		1


	//----- nvinfo : EIATTR_EXIT_INSTR_OFFSETS
	.align		4
        /*008c*/ 	.byte	0x04, 0x1c
        /*008e*/ 	.short	(.L_246 - .L_245)


	//   ....[0]....
.L_245:
        /*0090*/ 	.word	0x000002a0


	//   ....[1]....
        /*0094*/ 	.word	0x00000370


	//----- nvinfo : EIATTR_CRS_STACK_SIZE
	.align		4
.L_246:
        /*0098*/ 	.byte	0x04, 0x1e
        /*009a*/ 	.short	(.L_248 - .L_247)
.L_247:
        /*009c*/ 	.word	0x00000000


	//----- nvinfo : EIATTR_CBANK_PARAM_SIZE
	.align		4
.L_248:
        /*00a0*/ 	.byte	0x03, 0x19
        /*00a2*/ 	.short	0x002c


	//----- nvinfo : EIATTR_PARAM_CBANK
	.align		4
        /*00a4*/ 	.byte	0x04, 0x0a
        /*00a6*/ 	.short	(.L_250 - .L_249)
	.align		4
.L_249:
        /*00a8*/ 	.word	index@(.nv.constant0._Z7scatterPKjiS0_Pjiii)
        /*00ac*/ 	.short	0x0380
        /*00ae*/ 	.short	0x002c


	//----- nvinfo : EIATTR_SW_WAR
	.align		4
.L_250:
        /*00b0*/ 	.byte	0x04, 0x36
        /*00b2*/ 	.short	(.L_252 - .L_251)
.L_251:
        /*00b4*/ 	.word	0x00000008
.L_252:


//--------------------- .nv.info._Z11inBlockSortPjiiii --------------------------
	.section	.nv.info._Z11inBlockSortPjiiii,"",@"SHT_CUDA_INFO"
	.sectionflags	@""
	.align	4


	//----- nvinfo : EIATTR_CUDA_API_VERSION
	.align		4
        /*0000*/ 	.byte	0x04, 0x37
        /*0002*/ 	.short	(.L_254 - .L_253)
.L_253:
        /*0004*/ 	.word	0x00000082


	//----- nvinfo : EIATTR_KPARAM_INFO
	.align		4
.L_254:
        /*0008*/ 	.byte	0x04, 0x17
        /*000a*/ 	.short	(.L_256 - .L_255)
.L_255:
        /*000c*/ 	.word	0x00000000
        /*0010*/ 	.short	0x0004
        /*0012*/ 	.short	0x0014
        /*0014*/ 	.byte	0x00, 0xf0, 0x11, 0x00


	//----- nvinfo : EIATTR_KPARAM_INFO
	.align		4
.L_256:
        /*0018*/ 	.byte	0x04, 0x17
        /*001a*/ 	.short	(.L_258 - .L_257)
.L_257:
        /*001c*/ 	.word	0x00000000
        /*0020*/ 	.short	0x0003
        /*0022*/ 	.short	0x0010
        /*0024*/ 	.byte	0x00, 0xf0, 0x11, 0x00


	//----- nvinfo : EIATTR_KPARAM_INFO
	.align		4
.L_258:
        /*0028*/ 	.byte	0x04, 0x17
        /*002a*/ 	.short	(.L_260 - .L_259)
.L_259:
        /*002c*/ 	.word	0x00000000
        /*0030*/ 	.short	0x0002
        /*0032*/ 	.short	0x000c
        /*0034*/ 	.byte	0x00, 0xf0, 0x11, 0x00


	//----- nvinfo : EIATTR_KPARAM_INFO
	.align		4
.L_260:
        /*0038*/ 	.byte	0x04, 0x17
        /*003a*/ 	.short	(.L_262 - .L_261)
.L_261:
        /*003c*/ 	.word	0x00000000
        /*0040*/ 	.short	0x0001
        /*0042*/ 	.short	0x0008
        /*0044*/ 	.byte	0x00, 0xf0, 0x11, 0x00


	//----- nvinfo : EIATTR_KPARAM_INFO
	.align		4
.L_262:
        /*0048*/ 	.byte	0x04, 0x17
        /*004a*/ 	.short	(.L_264 - .L_263)
.L_263:
        /*004c*/ 	.word	0x00000000
        /*0050*/ 	.short	0x0000
        /*0052*/ 	.short	0x0000
        /*0054*/ 	.byte	0x00, 0xf5, 0x21, 0x00


	//----- nvinfo : EIATTR_SPARSE_MMA_MASK
	.align		4
.L_264:
        /*0058*/ 	.byte	0x03, 0x50
        /*005a*/ 	.short	0x0000


	//----- nvinfo : EIATTR_MAXREG_COUNT
	.align		4
        /*005c*/ 	.byte	0x03, 0x1b
        /*005e*/ 	.short	0x00ff


	//----- nvinfo : EIATTR_NUM_BARRIERS
	.align		4
        /*0060*/ 	.byte	0x02, 0x4c
        /*0062*/ 	.byte	0x01
	.zero		1


	//----- nvinfo : EIATTR_MERCURY_ISA_VERSION
	.align		4
        /*0064*/ 	.byte	0x03, 0x5f
        /*0066*/ 	.short	0x0101


	//----- nvinfo : EIATTR_COOP_GROUP_MASK_REGIDS
	.align		4
        /*0068*/ 	.byte	0x04, 0x29
        /*006a*/ 	.short	(.L_266 - .L_265)


	//   ....[0]....
.L_265:
        /*006c*/ 	.word	0xffffffff


	//   ....[1]....
        /*0070*/ 	.word	0xffffffff


	//   ....[2]....
        /*0074*/ 	.word	0xffffffff


	//   ....[3]....
        /*0078*/ 	.word	0xffffffff


	//   ....[4]....
        /*007c*/ 	.word	0xffffffff


	//   ....[5]....
        /*0080*/ 	.word	0xffffffff


	//   ....[6]....
        /*0084*/ 	.word	0xffffffff


	//   ....[7]....
        /*0088*/ 	.word	0xffffffff


	//   ....[8]....
        /*008c*/ 	.word	0xffffffff


	//   ....[9]....
        /*0090*/ 	.word	0xffffffff


	//   ....[10]....
        /*0094*/ 	.word	0x05000011


	//   ....[11]....
        /*0098*/ 	.word	0x05000011


	//   ....[12]....
        /*009c*/ 	.word	0x05000011


	//   ....[13]....
        /*00a0*/ 	.word	0x05000011


	//   ....[14]....
        /*00a4*/ 	.word	0x05000011


	//----- nvinfo : EIATTR_COOP_GROUP_INSTR_OFFSETS
	.align		4
.L_266:
        /*00a8*/ 	.byte	0x04, 0x28
        /*00aa*/ 	.short	(.L_268 - .L_267)


	//   ....[0]....
.L_267:
        /*00ac*/ 	.word	0x00000300


	//   ....[1]....
        /*00b0*/ 	.word	0x00000340


	//   ....[2]....
        /*00b4*/ 	.word	0x00000380


	//   ....[3]....
        /*00b8*/ 	.word	0x000003c0


	//   ....[4]....
        /*00bc*/ 	.word	0x00000400


	//   ....[5]....
        /*00c0*/ 	.word	0x00000510


	//   ....[6]....
        /*00c4*/ 	.word	0x00000540


	//   ....[7]....
        /*00c8*/ 	.word	0x00000570


	//   ....[8]....
        /*00cc*/ 	.word	0x000005a0


	//   ....[9]....
        /*00d0*/ 	.word	0x000005d0


	//   ....[10]....
        /*00d4*/ 	.word	0x000008d0


	//   ....[11]....
        /*00d8*/ 	.word	0x00000950


	//   ....[12]....
        /*00dc*/ 	.word	0x000009d0


	//   ....[13]....
        /*00e0*/ 	.word	0x00000a50


	//   ....[14]....
        /*00e4*/ 	.word	0x00000ad0


	//----- nvinfo : EIATTR_VRC_CTA_INIT_COUNT
	.align		4
.L_268:
        /*00e8*/ 	.byte	0x02, 0x4a
	.zero		1
	.zero		1


	//----- nvinfo : EIATTR_EXIT_INSTR_OFFSETS
	.align		4
        /*00ec*/ 	.byte	0x04, 0x1c
        /*00ee*/ 	.short	(.L_270 - .L_269)


	//   ....[0]....
.L_269:
        /*00f0*/ 	.word	0x00000870


	//----- nvinfo : EIATTR_CRS_STACK_SIZE
	.align		4
.L_270:
        /*00f4*/ 	.byte	0x04, 0x1e
        /*00f6*/ 	.short	(.L_272 - .L_271)
.L_271:
        /*00f8*/ 	.word	0x00000000


	//----- nvinfo : EIATTR_CBANK_PARAM_SIZE
	.align		4
.L_272:
        /*00fc*/ 	.byte	0x03, 0x19
        /*00fe*/ 	.short	0x0018


	//----- nvinfo : EIATTR_PARAM_CBANK
	.align		4
        /*0100*/ 	.byte	0x04, 0x0a
        /*0102*/ 	.short	(.L_274 - .L_273)
	.align		4
.L_273:
        /*0104*/ 	.word	index@(.nv.constant0._Z11inBlockSortPjiiii)
        /*0108*/ 	.short	0x0380
        /*010a*/ 	.short	0x0018


	//----- nvinfo : EIATTR_SW_WAR
	.align		4
.L_274:
        /*010c*/ 	.byte	0x04, 0x36
        /*010e*/ 	.short	(.L_276 - .L_275)
.L_275:
        /*0110*/ 	.word	0x00000008
.L_276:


//--------------------- .nv.info._Z10addBlkSumsPjiS_ --------------------------
	.section	.nv.info._Z10addBlkSumsPjiS_,"",@"SHT_CUDA_INFO"
	.sectionflags	@""
	.align	4


	//----- nvinfo : EIATTR_CUDA_API_VERSION
	.align		4
        /*0000*/ 	.byte	0x04, 0x37
        /*0002*/ 	.short	(.L_278 - .L_277)
.L_277:
        /*0004*/ 	.word	0x00000082


	//----- nvinfo : EIATTR_KPARAM_INFO
	.align		4
.L_278:
        /*0008*/ 	.byte	0x04, 0x17
        /*000a*/ 	.short	(.L_280 - .L_279)
.L_279:
        /*000c*/ 	.word	0x00000000
        /*0010*/ 	.short	0x0002
        /*0012*/ 	.short	0x0010
        /*0014*/ 	.byte	0x00, 0xf5, 0x21, 0x00


	//----- nvinfo : EIATTR_KPARAM_INFO
	.align		4
.L_280:
        /*0018*/ 	.byte	0x04, 0x17
        /*001a*/ 	.short	(.L_282 - .L_281)
.L_281:
        /*001c*/ 	.word	0x00000000
        /*0020*/ 	.short	0x0001
        /*0022*/ 	.short	0x0008
        /*0024*/ 	.byte	0x00, 0xf0, 0x11, 0x00


	//----- nvinfo : EIATTR_KPARAM_INFO
	.align		4
.L_282:
        /*0028*/ 	.byte	0x04, 0x17
        /*002a*/ 	.short	(.L_284 - .L_283)
.L_283:
        /*002c*/ 	.word	0x00000000
        /*0030*/ 	.short	0x0000
        /*0032*/ 	.short	0x0000
        /*0034*/ 	.byte	0x00, 0xf5, 0x21, 0x00


	//----- nvinfo : EIATTR_SPARSE_MMA_MASK
	.align		4
.L_284:
        /*0038*/ 	.byte	0x03, 0x50
        /*003a*/ 	.short	0x0000


	//----- nvinfo : EIATTR_MAXREG_COUNT
	.align		4
        /*003c*/ 	.byte	0x03, 0x1b
        /*003e*/ 	.short	0x00ff


	//----- nvinfo : EIATTR_MERCURY_ISA_VERSION
	.align		4
        /*0040*/ 	.byte	0x03, 0x5f
        /*0042*/ 	.short	0x0101


	//----- nvinfo : EIATTR_VRC_CTA_INIT_COUNT
	.align		4
        /*0044*/ 	.byte	0x02, 0x4a
	.zero		1
	.zero		1


	//----- nvinfo : EIATTR_EXIT_INSTR_OFFSETS
	.align		4
        /*0048*/ 	.byte	0x04, 0x1c
        /*004a*/ 	.short	(.L_286 - .L_285)


	//   ....[0]....
.L_285:
        /*004c*/ 	.word	0x00000070


	//   ....[1]....
        /*0050*/ 	.word	0x00000110


	//----- nvinfo : EIATTR_CBANK_PARAM_SIZE
	.align		4
.L_286:
        /*0054*/ 	.byte	0x03, 0x19
        /*0056*/ 	.short	0x0018


	//----- nvinfo : EIATTR_PARAM_CBANK
	.align		4
        /*0058*/ 	.byte	0x04, 0x0a
        /*005a*/ 	.short	(.L_288 - .L_287)
	.align		4
.L_287:
        /*005c*/ 	.word	index@(.nv.constant0._Z10addBlkSumsPjiS_)
        /*0060*/ 	.short	0x0380
        /*0062*/ 	.short	0x0018


	//----- nvinfo : EIATTR_SW_WAR
	.align		4
.L_288:
        /*0064*/ 	.byte	0x04, 0x36
        /*0066*/ 	.short	(.L_290 - .L_289)
.L_289:
        /*0068*/ 	.word	0x00000008
.L_290:


//--------------------- .nv.info._Z13scanBlkKernelPjiS_S_ --------------------------
	.section	.nv.info._Z13scanBlkKernelPjiS_S_,"",@"SHT_CUDA_INFO"
	.sectionflags	@""
	.align	4


	//----- nvinfo : EIATTR_CUDA_API_VERSION
	.align		4
        /*0000*/ 	.byte	0x04, 0x37
        /*0002*/ 	.short	(.L_292 - .L_291)
.L_291:
        /*0004*/ 	.word	0x00000082


	//----- nvinfo : EIATTR_KPARAM_INFO
	.align		4
.L_292:
        /*0008*/ 	.byte	0x04, 0x17
        /*000a*/ 	.short	(.L_294 - .L_293)
.L_293:
        /*000c*/ 	.word	0x00000000
        /*0010*/ 	.short	0x0003
        /*0012*/ 	.short	0x0018
        /*0014*/ 	.byte	0x00, 0xf5, 0x21, 0x00


	//----- nvinfo : EIATTR_KPARAM_INFO
	.align		4
.L_294:
        /*0018*/ 	.byte	0x04, 0x17
        /*001a*/ 	.short	(.L_296 - .L_295)
.L_295:
        /*001c*/ 	.word	0x00000000
        /*0020*/ 	.short	0x0002
        /*0022*/ 	.short	0x0010
        /*0024*/ 	.byte	0x00, 0xf5, 0x21, 0x00


	//----- nvinfo : EIATTR_KPARAM_INFO
	.align		4
.L_296:
        /*0028*/ 	.byte	0x04, 0x17
        /*002a*/ 	.short	(.L_298 - .L_297)
.L_297:
        /*002c*/ 	.word	0x00000000
        /*0030*/ 	.short	0x0001
        /*0032*/ 	.short	0x0008
        /*0034*/ 	.byte	0x00, 0xf0, 0x11, 0x00


	//----- nvinfo : EIATTR_KPARAM_INFO
	.align		4
.L_298:
        /*0038*/ 	.byte	0x04, 0x17
        /*003a*/ 	.short	(.L_300 - .L_299)
.L_299:
        /*003c*/ 	.word	0x00000000
        /*0040*/ 	.short	0x0000
        /*0042*/ 	.short	0x0000
        /*0044*/ 	.byte	0x00, 0xf5, 0x21, 0x00


	//----- nvinfo : EIATTR_SPARSE_MMA_MASK
	.align		4
.L_300:
        /*0048*/ 	.byte	0x03, 0x50
        /*004a*/ 	.short	0x0000


	//----- nvinfo : EIATTR_MAXREG_COUNT
	.align		4
        /*004c*/ 	.byte	0x03, 0x1b
        /*004e*/ 	.short	0x00ff


	//----- nvinfo : EIATTR_NUM_BARRIERS
	.align		4
        /*0050*/ 	.byte	0x02, 0x4c
        /*0052*/ 	.byte	0x01
	.zero		1


	//----- nvinfo : EIATTR_MERCURY_ISA_VERSION
	.align		4
        /*0054*/ 	.byte	0x03, 0x5f
        /*0056*/ 	.short	0x0101


	//----- nvinfo : EIATTR_VRC_CTA_INIT_COUNT
	.align		4
        /*0058*/ 	.byte	0x02, 0x4a
	.zero		1
	.zero		1


	//----- nvinfo : EIATTR_EXIT_INSTR_OFFSETS
	.align		4
        /*005c*/ 	.byte	0x04, 0x1c
        /*005e*/ 	.short	(.L_302 - .L_301)


	//   ....[0]....
.L_301:
        /*0060*/ 	.word	0x00000070


	//   ....[1]....
        /*0064*/ 	.word	0x000002d0


	//----- nvinfo : EIATTR_CBANK_PARAM_SIZE
	.align		4
.L_302:
        /*0068*/ 	.byte	0x03, 0x19
        /*006a*/ 	.short	0x0020


	//----- nvinfo : EIATTR_PARAM_CBANK
	.align		4
        /*006c*/ 	.byte	0x04, 0x0a
        /*006e*/ 	.short	(.L_304 - .L_303)
	.align		4
.L_303:
        /*0070*/ 	.word	index@(.nv.constant0._Z13scanBlkKernelPjiS_S_)
        /*0074*/ 	.short	0x0380
        /*0076*/ 	.short	0x0020


	//----- nvinfo : EIATTR_SW_WAR
	.align		4
.L_304:
        /*0078*/ 	.byte	0x04, 0x36
        /*007a*/ 	.short	(.L_306 - .L_305)
.L_305:
        /*007c*/ 	.word	0x00000008
.L_306:


//--------------------- .nv.info._Z17computeHistKernelPKjiPjii --------------------------
	.section	.nv.info._Z17computeHistKernelPKjiPjii,"",@"SHT_CUDA_INFO"
	.sectionflags	@""
	.align	4


	//----- nvinfo : EIATTR_CUDA_API_VERSION
	.align		4
        /*0000*/ 	.byte	0x04, 0x37
        /*0002*/ 	.short	(.L_308 - .L_307)
.L_307:
        /*0004*/ 	.word	0x00000082


	//----- nvinfo : EIATTR_KPARAM_INFO
	.align		4
.L_308:
        /*0008*/ 	.byte	0x04, 0x17
        /*000a*/ 	.short	(.L_310 - .L_309)
.L_309:
        /*000c*/ 	.word	0x00000000
        /*0010*/ 	.short	0x0004
        /*0012*/ 	.short	0x001c
        /*0014*/ 	.byte	0x00, 0xf0, 0x11, 0x00


	//----- nvinfo : EIATTR_KPARAM_INFO
	.align		4
.L_310:
        /*0018*/ 	.byte	0x04, 0x17
        /*001a*/ 	.short	(.L_312 - .L_311)
.L_311:
        /*001c*/ 	.word	0x00000000
        /*0020*/ 	.short	0x0003
        /*0022*/ 	.short	0x0018
        /*0024*/ 	.byte	0x00, 0xf0, 0x11, 0x00


	//----- nvinfo : EIATTR_KPARAM_INFO
	.align		4
.L_312:
        /*0028*/ 	.byte	0x04, 0x17
        /*002a*/ 	.short	(.L_314 - .L_313)
.L_313:
        /*002c*/ 	.word	0x00000000
        /*0030*/ 	.short	0x0002
        /*0032*/ 	.short	0x0010
        /*0034*/ 	.byte	0x00, 0xf5, 0x21, 0x00


	//----- nvinfo : EIATTR_KPARAM_INFO
	.align		4
.L_314:
        /*0038*/ 	.byte	0x04, 0x17
        /*003a*/ 	.short	(.L_316 - .L_315)
.L_315:
        /*003c*/ 	.word	0x00000000
        /*0040*/ 	.short	0x0001
        /*0042*/ 	.short	0x0008
        /*0044*/ 	.byte	0x00, 0xf0, 0x11, 0x00


	//----- nvinfo : EIATTR_KPARAM_INFO
	.align		4
.L_316:
        /*0048*/ 	.byte	0x04, 0x17
        /*004a*/ 	.short	(.L_318 - .L_317)
.L_317:
        /*004c*/ 	.word	0x00000000
        /*0050*/ 	.short	0x0000
        /*0052*/ 	.short	0x0000
        /*0054*/ 	.byte	0x00, 0xf5, 0x21, 0x00


	//----- nvinfo : EIATTR_SPARSE_MMA_MASK
	.align		4
.L_318:
        /*0058*/ 	.byte	0x03, 0x50
        /*005a*/ 	.short	0x0000


	//----- nvinfo : EIATTR_MAXREG_COUNT
	.align		4
        /*005c*/ 	.byte	0x03, 0x1b
        /*005e*/ 	.short	0x00ff


	//----- nvinfo : EIATTR_NUM_BARRIERS
	.align		4
        /*0060*/ 	.byte	0x02, 0x4c
        /*0062*/ 	.byte	0x01
	.zero		1


	//----- nvinfo : EIATTR_MERCURY_ISA_VERSION
	.align		4
        /*0064*/ 	.byte	0x03, 0x5f
        /*0066*/ 	.short	0x0101


	//----- nvinfo : EIATTR_VRC_CTA_INIT_COUNT
	.align		4
        /*0068*/ 	.byte	0x02, 0x4a
	.zero		1
	.zero		1


	//----- nvinfo : EIATTR_EXIT_INSTR_OFFSETS
	.align		4
        /*006c*/ 	.byte	0x04, 0x1c
        /*006e*/ 	.short	(.L_320 - .L_319)


	//   ....[0]....
.L_319:
        /*0070*/ 	.word	0x00000280


	//   ....[1]....
        /*0074*/ 	.word	0x00000360


	//----- nvinfo : EIATTR_CRS_STACK_SIZE
	.align		4
.L_320:
        /*0078*/ 	.byte	0x04, 0x1e
        /*007a*/ 	.short	(.L_322 - .L_321)
.L_321:
        /*007c*/ 	.word	0x00000000


	//----- nvinfo : EIATTR_CBANK_PARAM_SIZE
	.align		4
.L_322:
        /*0080*/ 	.byte	0x03, 0x19
        /*0082*/ 	.short	0x0020


	//----- nvinfo : EIATTR_PARAM_CBANK
	.align		4
        /*0084*/ 	.byte	0x04, 0x0a
        /*0086*/ 	.short	(.L_324 - .L_323)
	.align		4
.L_323:
        /*0088*/ 	.word	index@(.nv.constant0._Z17computeHistKernelPKjiPjii)
        /*008c*/ 	.short	0x0380
        /*008e*/ 	.short	0x0020


	//----- nvinfo : EIATTR_SW_WAR
	.align		4
.L_324:
        /*0090*/ 	.byte	0x04, 0x36
        /*0092*/ 	.short	(.L_326 - .L_325)
.L_325:
        /*0094*/ 	.word	0x00000008
.L_326:


//--------------------- .nv.info._Z8isSortedPKjiPb --------------------------
	.section	.nv.info._Z8isSortedPKjiPb,"",@"SHT_CUDA_INFO"
	.sectionflags	@""
	.align	4


	//----- nvinfo : EIATTR_CUDA_API_VERSION
	.align		4
        /*0000*/ 	.byte	0x04, 0x37
        /*0002*/ 	.short	(.L_328 - .L_327)
.L_327:
        /*0004*/ 	.word	0x00000082


	//----- nvinfo : EIATTR_KPARAM_INFO
	.align		4
.L_328:
        /*0008*/ 	.byte	0x04, 0x17
        /*000a*/ 	.short	(.L_330 - .L_329)
.L_329:
        /*000c*/ 	.word	0x00000000
        /*0010*/ 	.short	0x0002
        /*0012*/ 	.short	0x0010
        /*0014*/ 	.byte	0x00, 0xf5, 0x21, 0x00


	//----- nvinfo : EIATTR_KPARAM_INFO
	.align		4
.L_330:
        /*0018*/ 	.byte	0x04, 0x17
        /*001a*/ 	.short	(.L_332 - .L_331)
.L_331:
        /*001c*/ 	.word	0x00000000
        /*0020*/ 	.short	0x0001
        /*0022*/ 	.short	0x0008
        /*0024*/ 	.byte	0x00, 0xf0, 0x11, 0x00


	//----- nvinfo : EIATTR_KPARAM_INFO
	.align		4
.L_332:
        /*0028*/ 	.byte	0x04, 0x17
        /*002a*/ 	.short	(.L_334 - .L_333)
.L_333:
        /*002c*/ 	.word	0x00000000
        /*0030*/ 	.short	0x0000
        /*0032*/ 	.short	0x0000
        /*0034*/ 	.byte	0x00, 0xf5, 0x21, 0x00


	//----- nvinfo : EIATTR_SPARSE_MMA_MASK
	.align		4
.L_334:
        /*0038*/ 	.byte	0x03, 0x50
        /*003a*/ 	.short	0x0000


	//----- nvinfo : EIATTR_MAXREG_COUNT
	.align		4
        /*003c*/ 	.byte	0x03, 0x1b
        /*003e*/ 	.short	0x00ff


	//----- nvinfo : EIATTR_MERCURY_ISA_VERSION
	.align		4
        /*0040*/ 	.byte	0x03, 0x5f
        /*0042*/ 	.short	0x0101


	//----- nvinfo : EIATTR_VRC_CTA_INIT_COUNT
	.align		4
        /*0044*/ 	.byte	0x02, 0x4a
	.zero		1
	.zero		1


	//----- nvinfo : EIATTR_EXIT_INSTR_OFFSETS
	.align		4
        /*0048*/ 	.byte	0x04, 0x1c
        /*004a*/ 	.short	(.L_336 - .L_335)


	//   ....[0]....
.L_335:
        /*004c*/ 	.word	0x00000080


	//   ....[1]....
        /*0050*/ 	.word	0x000000f0


	//   ....[2]....
        /*0054*/ 	.word	0x00000120


	//----- nvinfo : EIATTR_CBANK_PARAM_SIZE
	.align		4
.L_336:
        /*0058*/ 	.byte	0x03, 0x19
        /*005a*/ 	.short	0x0018


	//----- nvinfo : EIATTR_PARAM_CBANK
	.align		4
        /*005c*/ 	.byte	0x04, 0x0a
        /*005e*/ 	.short	(.L_338 - .L_337)
	.align		4
.L_337:
        /*0060*/ 	.word	index@(.nv.constant0._Z8isSortedPKjiPb)
        /*0064*/ 	.short	0x0380
        /*0066*/ 	.short	0x0018


	//----- nvinfo : EIATTR_SW_WAR
	.align		4
.L_338:
        /*0068*/ 	.byte	0x04, 0x36
        /*006a*/ 	.short	(.L_340 - .L_339)
.L_339:
        /*006c*/ 	.word	0x00000008
.L_340:


//--------------------- .nv.callgraph             --------------------------
	.section	.nv.callgraph,"",@"SHT_CUDA_CALLGRAPH"
	.align	4
	.sectionentsize	8
	.align		4
        /*0000*/ 	.word	0x00000000
	.align		4
        /*0004*/ 	.word	0xffffffff
	.align		4
        /*0008*/ 	.word	0x00000000
	.align		4
        /*000c*/ 	.word	0xfffffffe
	.align		4
        /*0010*/ 	.word	0x00000000
	.align		4
        /*0014*/ 	.word	0xfffffffd
	.align		4
        /*0018*/ 	.word	0x00000000
	.align		4
        /*001c*/ 	.word	0xfffffffc


//--------------------- .nv.constant4             --------------------------
	.section	.nv.constant4,"a",@progbits
	.align	8
	.align		8
.nv.constant4:
        /*0000*/ 	.dword	_ZN34_INTERNAL_6bb321d1_4_k_cu_e1258c594cuda3std3__45__cpo5beginE
	.align		8
        /*0008*/ 	.dword	_ZN34_INTERNAL_6bb321d1_4_k_cu_e1258c594cuda3std3__45__cpo3endE
	.align		8
        /*0010*/ 	.dword	_ZN34_INTERNAL_6bb321d1_4_k_cu_e1258c594cuda3std3__45__cpo6cbeginE
	.align		8
        /*0018*/ 	.dword	_ZN34_INTERNAL_6bb321d1_4_k_cu_e1258c594cuda3std3__45__cpo4cendE
	.align		8
        /*0020*/ 	.dword	_ZN34_INTERNAL_6bb321d1_4_k_cu_e1258c594cuda3std3__45__cpo6rbeginE
	.align		8
        /*0028*/ 	.dword	_ZN34_INTERNAL_6bb321d1_4_k_cu_e1258c594cuda3std3__45__cpo4rendE
	.align		8
        /*0030*/ 	.dword	_ZN34_INTERNAL_6bb321d1_4_k_cu_e1258c594cuda3std3__45__cpo7crbeginE
	.align		8
        /*0038*/ 	.dword	_ZN34_INTERNAL_6bb321d1_4_k_cu_e1258c594cuda3std3__45__cpo5crendE
	.align		8
        /*0040*/ 	.dword	_ZN34_INTERNAL_6bb321d1_4_k_cu_e1258c594cuda3std3__436_GLOBAL__N__6bb321d1_4_k_cu_e1258c596ignoreE
	.align		8
        /*0048*/ 	.dword	_ZN34_INTERNAL_6bb321d1_4_k_cu_e1258c594cuda3std3__419piecewise_constructE
	.align		8
        /*0050*/ 	.dword	_ZN34_INTERNAL_6bb321d1_4_k_cu_e1258c594cuda3std3__48in_placeE
	.align		8
        /*0058*/ 	.dword	_ZN34_INTERNAL_6bb321d1_4_k_cu_e1258c594cuda3std3__420unreachable_sentinelE
	.align		8
        /*0060*/ 	.dword	_ZN34_INTERNAL_6bb321d1_4_k_cu_e1258c594cuda3std3__47nulloptE
	.align		8
        /*0068*/ 	.dword	_ZN34_INTERNAL_6bb321d1_4_k_cu_e1258c594cuda3std3__48unexpectE
	.align		8
        /*0070*/ 	.dword	_ZN34_INTERNAL_6bb321d1_4_k_cu_e1258c594cuda3std6ranges3__45__cpo4swapE
	.align		8
        /*0078*/ 	.dword	_ZN34_INTERNAL_6bb321d1_4_k_cu_e1258c594cuda3std6ranges3__45__cpo9iter_moveE
	.align		8
        /*0080*/ 	.dword	_ZN34_INTERNAL_6bb321d1_4_k_cu_e1258c594cuda3std6ranges3__45__cpo5beginE
	.align		8
        /*0088*/ 	.dword	_ZN34_INTERNAL_6bb321d1_4_k_cu_e1258c594cuda3std6ranges3__45__cpo3endE
	.align		8
        /*0090*/ 	.dword	_ZN34_INTERNAL_6bb321d1_4_k_cu_e1258c594cuda3std6ranges3__45__cpo6cbeginE
	.align		8
        /*0098*/ 	.dword	_ZN34_INTERNAL_6bb321d1_4_k_cu_e1258c594cuda3std6ranges3__45__cpo4cendE
	.align		8
        /*00a0*/ 	.dword	_ZN34_INTERNAL_6bb321d1_4_k_cu_e1258c594cuda3std6ranges3__45__cpo7advanceE
	.align		8
        /*00a8*/ 	.dword	_ZN34_INTERNAL_6bb321d1_4_k_cu_e1258c594cuda3std6ranges3__45__cpo9iter_swapE
	.align		8
        /*00b0*/ 	.dword	_ZN34_INTERNAL_6bb321d1_4_k_cu_e1258c594cuda3std6ranges3__45__cpo4nextE
	.align		8
        /*00b8*/ 	.dword	_ZN34_INTERNAL_6bb321d1_4_k_cu_e1258c594cuda3std6ranges3__45__cpo4prevE
	.align		8
        /*00c0*/ 	.dword	_ZN34_INTERNAL_6bb321d1_4_k_cu_e1258c594cuda3std6ranges3__45__cpo4dataE
	.align		8
        /*00c8*/ 	.dword	_ZN34_INTERNAL_6bb321d1_4_k_cu_e1258c594cuda3std6ranges3__45__cpo5cdataE
	.align		8
        /*00d0*/ 	.dword	_ZN34_INTERNAL_6bb321d1_4_k_cu_e1258c594cuda3std6ranges3__45__cpo4sizeE
	.align		8
        /*00d8*/ 	.dword	_ZN34_INTERNAL_6bb321d1_4_k_cu_e1258c594cuda3std6ranges3__45__cpo5ssizeE
	.align		8
        /*00e0*/ 	.dword	_ZN34_INTERNAL_6bb321d1_4_k_cu_e1258c594cuda3std6ranges3__45__cpo8distanceE
	.align		8
        /*00e8*/ 	.dword	_ZN34_INTERNAL_6bb321d1_4_k_cu_e1258c596thrust24THRUST_300001_SM_1000_NS6system6detail10sequential3seqE
	.align		8
        /*00f0*/ 	.dword	_ZN34_INTERNAL_6bb321d1_4_k_cu_e1258c596thrust24THRUST_300001_SM_1000_NS6system3cpp3parE
	.align		8
        /*00f8*/ 	.dword	_ZN34_INTERNAL_6bb321d1_4_k_cu_e1258c596thrust24THRUST_300001_SM_1000_NS8cuda_cub3parE
	.align		8
        /*0100*/ 	.dword	_ZN34_INTERNAL_6bb321d1_4_k_cu_e1258c596thrust24THRUST_300001_SM_1000_NS8cuda_cub10par_nosyncE
	.align		8
        /*0108*/ 	.dword	_ZN34_INTERNAL_6bb321d1_4_k_cu_e1258c596thrust24THRUST_300001_SM_1000_NS12placeholders2_1E
	.align		8
        /*0110*/ 	.dword	_ZN34_INTERNAL_6bb321d1_4_k_cu_e1258c596thrust24THRUST_300001_SM_1000_NS12placeholders2_2E
	.align		8
        /*0118*/ 	.dword	_ZN34_INTERNAL_6bb321d1_4_k_cu_e1258c596thrust24THRUST_300001_SM_1000_NS12placeholders2_3E
	.align		8
        /*0120*/ 	.dword	_ZN34_INTERNAL_6bb321d1_4_k_cu_e1258c596thrust24THRUST_300001_SM_1000_NS12placeholders2_4E
	.align		8
        /*0128*/ 	.dword	_ZN34_INTERNAL_6bb321d1_4_k_cu_e1258c596thrust24THRUST_300001_SM_1000_NS12placeholders2_5E
	.align		8
        /*0130*/ 	.dword	_ZN34_INTERNAL_6bb321d1_4_k_cu_e1258c596thrust24THRUST_300001_SM_1000_NS12placeholders2_6E
	.align		8
        /*0138*/ 	.dword	_ZN34_INTERNAL_6bb321d1_4_k_cu_e1258c596thrust24THRUST_300001_SM_1000_NS12placeholders2_7E
	.align		8
        /*0140*/ 	.dword	_ZN34_INTERNAL_6bb321d1_4_k_cu_e1258c596thrust24THRUST_300001_SM_1000_NS12placeholders2_8E
	.align		8
        /*0148*/ 	.dword	_ZN34_INTERNAL_6bb321d1_4_k_cu_e1258c596thrust24THRUST_300001_SM_1000_NS12placeholders2_9E
	.align		8
        /*0150*/ 	.dword	_ZN34_INTERNAL_6bb321d1_4_k_cu_e1258c596thrust24THRUST_300001_SM_1000_NS12placeholders3_10E
	.align		8
        /*0158*/ 	.dword	_ZN34_INTERNAL_6bb321d1_4_k_cu_e1258c596thrust24THRUST_300001_SM_1000_NS3seqE
	.align		8
        /*0160*/ 	.dword	_ZN34_INTERNAL_6bb321d1_4_k_cu_e1258c596thrust24THRUST_300001_SM_1000_NS6deviceE


//--------------------- .text._ZN3cub18CUB_300001_SM_10006detail10radix_sort29DeviceRadixSortOnesweepKernelINS1_5radix10policy_hubIjNS0_8NullTypeEyE10Policy1000ELNS0_9SortOrderE0EjS6_yiiNS1_21identity_decomposer_tEEEvPT5_SC_PT3_PKSD_PT1_PKSH_PT2_PKSL_T4_iiT6_ --------------------------
	.section	.text._ZN3cub18CUB_300001_SM_10006detail10radix_sort29DeviceRadixSortOnesweepKernelINS1_5radix10policy_hubIjNS0_8NullTypeEyE10Policy1000ELNS0_9SortOrderE0EjS6_yiiNS1_21identity_decomposer_tEEEvPT5_SC_PT3_PKSD_PT1_PKSH_PT2_PKSL_T4_iiT6_,"ax",@progbits
	.align	128
        .global         _ZN3cub18CUB_300001_SM_10006detail10radix_sort29DeviceRadixSortOnesweepKernelINS1_5radix10policy_hubIjNS0_8NullTypeEyE10Policy1000ELNS0_9SortOrderE0EjS6_yiiNS1_21identity_decomposer_tEEEvPT5_SC_PT3_PKSD_PT1_PKSH_PT2_PKSL_T4_iiT6_
        .type           _ZN3cub18CUB_300001_SM_10006detail10radix_sort29DeviceRadixSortOnesweepKernelINS1_5radix10policy_hubIjNS0_8NullTypeEyE10Policy1000ELNS0_9SortOrderE0EjS6_yiiNS1_21identity_decomposer_tEEEvPT5_SC_PT3_PKSD_PT1_PKSH_PT2_PKSL_T4_iiT6_,@function
        .size           _ZN3cub18CUB_300001_SM_10006detail10radix_sort29DeviceRadixSortOnesweepKernelINS1_5radix10policy_hubIjNS0_8NullTypeEyE10Policy1000ELNS0_9SortOrderE0EjS6_yiiNS1_21identity_decomposer_tEEEvPT5_SC_PT3_PKSD_PT1_PKSH_PT2_PKSL_T4_iiT6_,(.L_x_251 - _ZN3cub18CUB_300001_SM_10006detail10radix_sort29DeviceRadixSortOnesweepKernelINS1_5radix10policy_hubIjNS0_8NullTypeEyE10Policy1000ELNS0_9SortOrderE0EjS6_yiiNS1_21identity_decomposer_tEEEvPT5_SC_PT3_PKSD_PT1_PKSH_PT2_PKSL_T4_iiT6_)
        .other          _ZN3cub18CUB_300001_SM_10006detail10radix_sort29DeviceRadixSortOnesweepKernelINS1_5radix10policy_hubIjNS0_8NullTypeEyE10Policy1000ELNS0_9SortOrderE0EjS6_yiiNS1_21identity_decomposer_tEEEvPT5_SC_PT3_PKSD_PT1_PKSH_PT2_PKSL_T4_iiT6_,@"STO_CUDA_ENTRY STV_DEFAULT"
_ZN3cub18CUB_300001_SM_10006detail10radix_sort29DeviceRadixSortOnesweepKernelINS1_5radix10policy_hubIjNS0_8NullTypeEyE10Policy1000ELNS0_9SortOrderE0EjS6_yiiNS1_21identity_decomposer_tEEEvPT5_SC_PT3_PKSD_PT1_PKSH_PT2_PKSL_T4_iiT6_:
.text._ZN3cub18CUB_300001_SM_10006detail10radix_sort29DeviceRadixSortOnesweepKernelINS1_5radix10policy_hubIjNS0_8NullTypeEyE10Policy1000ELNS0_9SortOrderE0EjS6_yiiNS1_21identity_decomposer_tEEEvPT5_SC_PT3_PKSD_PT1_PKSH_PT2_PKSL_T4_iiT6_:
[----:B------:R-:W0:Y:S01]  /*0000*/  LDC R1, c[0x0][0x37c] ;  /* 0x0000df00ff017b82 */ /* 0x000e220000000800 */
[----:B------:R-:W1:Y:S01]  /*0010*/  S2R R39, SR_TID.X ;  /* 0x0000000000277919 */ /* 0x000e620000002100 */
[----:B------:R-:W-:Y:S01]  /*0020*/  MOV R73, 0x400 ;  /* 0x0000040000497802 */ /* 0x000fe20000000f00 */
[----:B------:R-:W2:Y:S01]  /*0030*/  LDCU.64 UR6, c[0x0][0x358] ;  /* 0x00006b00ff0677ac */ /* 0x000ea20008000a00 */
[----:B------:R-:W-:Y:S01]  /*0040*/  BSSY.RECONVERGENT B0, `(.L_x_0) ;  /* 0x000000d000007945 */ /* 0x000fe20003800200 */
[----:B------:R-:W3:Y:S01]  /*0050*/  S2R R0, SR_CgaCtaId ;  /* 0x0000000000007919 */ /* 0x000ee20000008800 */
[----:B0-----:R-:W-:Y:S01]  /*0060*/  VIADD R1, R1, 0xfffffff0 ;  /* 0xfffffff001017836 */ /* 0x001fe20000000000 */
[----:B-1----:R-:W-:Y:S02]  /*0070*/  ISETP.NE.AND P0, PT, R39, RZ, PT ;  /* 0x000000ff2700720c */ /* 0x002fe40003f05270 */
[----:B---3--:R-:W-:-:S11]  /*0080*/  LEA R73, R0, R73, 0x18 ;  /* 0x0000004900497211 */ /* 0x008fd600078ec0ff */
[----:B--2---:R-:W-:Y:S05]  /*0090*/  @P0 BRA `(.L_x_1) ;  /* 0x00000000001c0947 */ /* 0x004fea0003800000 */
[----:B------:R-:W0:Y:S01]  /*00a0*/  LDC.64 R2, c[0x0][0x388] ;  /* 0x0000e200ff027b82 */ /* 0x000e220000000a00 */
[----:B------:R-:W-:-:S05]  /*00b0*/  IMAD.MOV.U32 R5, RZ, RZ, 0x1 ;  /* 0x00000001ff057424 */ /* 0x000fca00078e00ff */
[----:B0-----:R-:W2:Y:S02]  /*00c0*/  ATOMG.E.ADD.STRONG.GPU PT, R2, desc[UR6][R2.64], R5 ;  /* 0x80000005020279a8 */ /* 0x001ea400081ef106 */
[----:B------:R-:W0:Y:S01]  /*00d0*/  S2UR UR5, SR_CgaCtaId ;  /* 0x00000000000579c3 */ /* 0x000e220000008800 */
[----:B------:R-:W-:Y:S02]  /*00e0*/  UMOV UR4, 0x400 ;  /* 0x0000040000047882 */ /* 0x000fe40000000000 */
[----:B0-----:R-:W-:-:S09]  /*00f0*/  ULEA UR4, UR5, UR4, 0x18 ;  /* 0x0000000405047291 */ /* 0x001fd2000f8ec0ff */
[----:B--2---:R0:W-:Y:S03]  /*0100*/  STS [UR4+0x7200], R2 ;  /* 0x00720002ff007988 */ /* 0x0041e60008000804 */
.L_x_1:
[----:B------:R-:W-:Y:S05]  /*0110*/  BSYNC.RECONVERGENT B0 ;  /* 0x0000000000007941 */ /* 0x000fea0003800200 */
.L_x_0:
[----:B------:R-:W-:Y:S06]  /*0120*/  BAR.SYNC.DEFER_BLOCKING 0x0 ;  /* 0x0000000000007b1d */ /* 0x000fec0000010000 */
[----:B------:R-:W1:Y:S01]  /*0130*/  LDCU UR4, c[0x0][0x3c0] ;  /* 0x00007800ff0477ac */ /* 0x000e620008000800 */
[----:B------:R-:W2:Y:S01]  /*0140*/  S2R R9, SR_LANEID ;  /* 0x0000000000097919 */ /* 0x000ea20000000000 */
[----:B------:R-:W0:Y:S02]  /*0150*/  LDS R72, [R73+0x7200] ;  /* 0x0072000049487984 */ /* 0x000e240000000800 */
[----:B0-----:R-:W-:-:S04]  /*0160*/  IMAD R2, R72, 0x1c80, RZ ;  /* 0x00001c8048027824 */ /* 0x001fc800078e02ff */
[----:B------:R-:W-:Y:S01]  /*0170*/  VIADD R0, R2, 0x1c80 ;  /* 0x00001c8002007836 */ /* 0x000fe20000000000 */
[----:B------:R-:W-:-:S04]  /*0180*/  SHF.R.S32.HI R6, RZ, 0x1f, R2 ;  /* 0x0000001fff067819 */ /* 0x000fc80000011402 */
[----:B-1----:R-:W-:Y:S02]  /*0190*/  ISETP.GT.AND P0, PT, R0, UR4, PT ;  /* 0x0000000400007c0c */ /* 0x002fe4000bf04270 */
[----:B------:R-:W-:-:S11]  /*01a0*/  SHF.R.U32.HI R0, RZ, 0x5, R39 ;  /* 0x00000005ff007819 */ /* 0x000fd60000011627 */
[----:B--2---:R-:W-:Y:S05]  /*01b0*/  @P0 BRA `(.L_x_2) ;  /* 0x0000000000700947 */ /* 0x004fea0003800000 */
[----:B------:R-:W0:Y:S01]  /*01c0*/  LDCU.64 UR4, c[0x0][0x3a8] ;  /* 0x00007500ff0477ac */ /* 0x000e220008000a00 */
[C---:B------:R-:W-:Y:S02]  /*01d0*/  LOP3.LUT R3, R39.reuse, 0x1f, RZ, 0xc0, !PT ;  /* 0x0000001f27037812 */ /* 0x040fe400078ec0ff */
[----:B------:R-:W-:-:S05]  /*01e0*/  LOP3.LUT R4, R39, 0x3e0, RZ, 0xc0, !PT ;  /* 0x000003e027047812 */ /* 0x000fca00078ec0ff */
[----:B------:R-:W-:-:S05]  /*01f0*/  IMAD R3, R4, 0x13, R3 ;  /* 0x0000001304037824 */ /* 0x000fca00078e0203 */
[----:B------:R-:W-:-:S05]  /*0200*/  IADD3 R3, P0, PT, R2, R3, RZ ;  /* 0x0000000302037210 */ /* 0x000fca0007f1e0ff */
[----:B------:R-:W-:Y:S01]  /*0210*/  IMAD.X R6, RZ, RZ, R6, P0 ;  /* 0x000000ffff067224 */ /* 0x000fe200000e0606 */
[----:B0-----:R-:W-:-:S04]  /*0220*/  LEA R2, P0, R3, UR4, 0x2 ;  /* 0x0000000403027c11 */ /* 0x001fc8000f8010ff */
[----:B------:R-:W-:-:S05]  /*0230*/  LEA.HI.X R3, R3, UR5, R6, 0x2, P0 ;  /* 0x0000000503037c11 */ /* 0x000fca00080f1406 */
[----:B------:R0:W5:Y:S04]  /*0240*/  LDG.E R71, desc[UR6][R2.64] ;  /* 0x0000000602477981 */ /* 0x000168000c1e1900 */
        /* <DEDUP_REMOVED lines=17> */
[----:B------:R0:W5:Y:S01]  /*0360*/  LDG.E R53, desc[UR6][R2.64+0x900] ;  /* 0x0009000602357981 */ /* 0x000162000c1e1900 */
[----:B------:R-:W-:Y:S05]  /*0370*/  BRA `(.L_x_3) ;  /* 0x0000000400507947 */ /* 0x000fea0003800000 */
.L_x_2:
[----:B------:R-:W0:Y:S01]  /*0380*/  LDCU.64 UR8, c[0x0][0x3a8] ;  /* 0x00007500ff0877ac */ /* 0x000e220008000a00 */
[C---:B------:R-:W-:Y:S01]  /*0390*/  LOP3.LUT R3, R39.reuse, 0x1f, RZ, 0xc0, !PT ;  /* 0x0000001f27037812 */ /* 0x040fe200078ec0ff */
[----:B------:R-:W-:Y:S01]  /*03a0*/  IMAD.MOV.U32 R71, RZ, RZ, -0x1 ;  /* 0xffffffffff477424 */ /* 0x000fe200078e00ff */
[----:B------:R-:W-:Y:S01]  /*03b0*/  LOP3.LUT R4, R39, 0x3e0, RZ, 0xc0, !PT ;  /* 0x000003e027047812 */ /* 0x000fe200078ec0ff */
[----:B------:R-:W-:Y:S02]  /*03c0*/  IMAD.MOV.U32 R69, RZ, RZ, -0x1 ;  /* 0xffffffffff457424 */ /* 0x000fe400078e00ff */
[----:B------:R-:W-:Y:S02]  /*03d0*/  IMAD.MOV.U32 R70, RZ, RZ, -0x1 ;  /* 0xffffffffff467424 */ /* 0x000fe400078e00ff */
[----:B------:R-:W-:Y:S01]  /*03e0*/  IMAD R11, R4, 0x13, R3 ;  /* 0x00000013040b7824 */ /* 0x000fe200078e0203 */
[----:B------:R-:W-:-:S03]  /*03f0*/  IADD3 R4, PT, PT, -R2, UR4, RZ ;  /* 0x0000000402047c10 */ /* 0x000fc6000fffe1ff */
[C---:B------:R-:W-:Y:S01]  /*0400*/  VIADD R3, R11.reuse, 0x20 ;  /* 0x000000200b037836 */ /* 0x040fe20000000000 */
[----:B------:R-:W-:Y:S01]  /*0410*/  IADD3 R8, P0, PT, R2, R11, RZ ;  /* 0x0000000b02087210 */ /* 0x000fe20007f1e0ff */
[C---:B------:R-:W-:Y:S01]  /*0420*/  VIADD R5, R11.reuse, 0x40 ;  /* 0x000000400b057836 */ /* 0x040fe20000000000 */
[CC--:B------:R-:W-:Y:S01]  /*0430*/  ISETP.GE.AND P1, PT, R11.reuse, R4.reuse, PT ;  /* 0x000000040b00720c */ /* 0x0c0fe20003f26270 */
[----:B------:R-:W-:Y:S01]  /*0440*/  VIADD R7, R11, 0x60 ;  /* 0x000000600b077836 */ /* 0x000fe20000000000 */
[-C--:B------:R-:W-:Y:S01]  /*0450*/  ISETP.GE.AND P2, PT, R3, R4.reuse, PT ;  /* 0x000000040300720c */ /* 0x080fe20003f46270 */
[----:B------:R-:W-:Y:S01]  /*0460*/  VIADD R3, R11, 0x80 ;  /* 0x000000800b037836 */ /* 0x000fe20000000000 */
[-C--:B------:R-:W-:Y:S01]  /*0470*/  ISETP.GE.AND P3, PT, R5, R4.reuse, PT ;  /* 0x000000040500720c */ /* 0x080fe20003f66270 */
[----:B------:R-:W-:Y:S01]  /*0480*/  VIADD R5, R11, 0xa0 ;  /* 0x000000a00b057836 */ /* 0x000fe20000000000 */
[-C--:B------:R-:W-:Y:S01]  /*0490*/  ISETP.GE.AND P4, PT, R7, R4.reuse, PT ;  /* 0x000000040700720c */ /* 0x080fe20003f86270 */
[----:B------:R-:W-:Y:S01]  /*04a0*/  IMAD.X R13, RZ, RZ, R6, P0 ;  /* 0x000000ffff0d7224 */ /* 0x000fe200000e0606 */
[----:B0-----:R-:W-:Y:S01]  /*04b0*/  LEA R2, P0, R8, UR8, 0x2 ;  /* 0x0000000808027c11 */ /* 0x001fe2000f8010ff */
[----:B------:R-:W-:Y:S01]  /*04c0*/  VIADD R7, R11, 0xc0 ;  /* 0x000000c00b077836 */ /* 0x000fe20000000000 */
[----:B------:R-:W-:-:S02]  /*04d0*/  ISETP.GE.AND P5, PT, R3, R4, PT ;  /* 0x000000040300720c */ /* 0x000fc40003fa6270 */
[-C--:B------:R-:W-:Y:S01]  /*04e0*/  ISETP.GE.AND P6, PT, R5, R4.reuse, PT ;  /* 0x000000040500720c */ /* 0x080fe20003fc6270 */
[----:B------:R-:W-:Y:S01]  /*04f0*/  VIADD R5, R11, 0xe0 ;  /* 0x000000e00b057836 */ /* 0x000fe20000000000 */
[----:B------:R-:W-:Y:S01]  /*0500*/  LEA.HI.X R3, R8, UR9, R13, 0x2, P0 ;  /* 0x0000000908037c11 */ /* 0x000fe200080f140d */
[----:B------:R-:W-:Y:S01]  /*0510*/  IMAD.MOV.U32 R68, RZ, RZ, -0x1 ;  /* 0xffffffffff447424 */ /* 0x000fe200078e00ff */
[-C--:B------:R-:W-:Y:S01]  /*0520*/  ISETP.GE.AND P0, PT, R7, R4.reuse, PT ;  /* 0x000000040700720c */ /* 0x080fe20003f06270 */
[----:B------:R-:W-:Y:S02]  /*0530*/  VIADD R7, R11, 0x100 ;  /* 0x000001000b077836 */ /* 0x000fe40000000000 */
[----:B------:R1:W5:Y:S01]  /*0540*/  @!P1 LDG.E R71, desc[UR6][R2.64] ;  /* 0x0000000602479981 */ /* 0x000362000c1e1900 */
[-C--:B------:R-:W-:Y:S01]  /*0550*/  ISETP.GE.AND P1, PT, R5, R4.reuse, PT ;  /* 0x000000040500720c */ /* 0x080fe20003f26270 */
[----:B------:R-:W-:Y:S02]  /*0560*/  VIADD R5, R11, 0x120 ;  /* 0x000001200b057836 */ /* 0x000fe40000000000 */
[----:B------:R1:W5:Y:S03]  /*0570*/  @!P3 LDG.E R69, desc[UR6][R2.64+0x100] ;  /* 0x000100060245b981 */ /* 0x000366000c1e1900 */
[----:B------:R-:W-:Y:S01]  /*0580*/  ISETP.GE.AND P3, PT, R5, R4, PT ;  /* 0x000000040500720c */ /* 0x000fe20003f66270 */
[----:B------:R-:W-:Y:S01]  /*0590*/  VIADD R5, R11, 0x140 ;  /* 0x000001400b057836 */ /* 0x000fe20000000000 */
[----:B------:R1:W5:Y:S01]  /*05a0*/  @!P4 LDG.E R68, desc[UR6][R2.64+0x180] ;  /* 0x000180060244c981 */ /* 0x000362000c1e1900 */
[----:B------:R-:W-:-:S03]  /*05b0*/  IMAD.MOV.U32 R66, RZ, RZ, -0x1 ;  /* 0xffffffffff427424 */ /* 0x000fc600078e00ff */
[-C--:B------:R-:W-:Y:S01]  /*05c0*/  ISETP.GE.AND P4, PT, R5, R4.reuse, PT ;  /* 0x000000040500720c */ /* 0x080fe20003f86270 */
[----:B------:R-:W-:Y:S01]  /*05d0*/  VIADD R5, R11, 0x180 ;  /* 0x000001800b057836 */ /* 0x000fe20000000000 */
[----:B------:R1:W5:Y:S01]  /*05e0*/  @!P2 LDG.E R70, desc[UR6][R2.64+0x80] ;  /* 0x000080060246a981 */ /* 0x000362000c1e1900 */
[-C--:B------:R-:W-:Y:S01]  /*05f0*/  ISETP.GE.AND P2, PT, R7, R4.reuse, PT ;  /* 0x000000040700720c */ /* 0x080fe20003f46270 */
[----:B------:R-:W-:Y:S02]  /*0600*/  IMAD.MOV.U32 R65, RZ, RZ, -0x1 ;  /* 0xffffffffff417424 */ /* 0x000fe400078e00ff */
[----:B------:R1:W5:Y:S01]  /*0610*/  @!P6 LDG.E R66, desc[UR6][R2.64+0x280] ;  /* 0x000280060242e981 */ /* 0x000362000c1e1900 */
[-C--:B------:R-:W-:Y:S01]  /*0620*/  ISETP.GE.AND P6, PT, R5, R4.reuse, PT ;  /* 0x000000040500720c */ /* 0x080fe20003fc6270 */
[C---:B------:R-:W-:Y:S02]  /*0630*/  VIADD R5, R11.reuse, 0x1a0 ;  /* 0x000001a00b057836 */ /* 0x040fe40000000000 */
[----:B------:R-:W-:Y:S01]  /*0640*/  IMAD.MOV.U32 R67, RZ, RZ, -0x1 ;  /* 0xffffffffff437424 */ /* 0x000fe200078e00ff */
[----:B------:R1:W5:Y:S01]  /*0650*/  @!P0 LDG.E R65, desc[UR6][R2.64+0x300] ;  /* 0x0003000602418981 */ /* 0x000362000c1e1900 */
[----:B------:R-:W-:Y:S01]  /*0660*/  VIADD R7, R11, 0x160 ;  /* 0x000001600b077836 */ /* 0x000fe20000000000 */
[----:B------:R-:W-:Y:S01]  /*0670*/  ISETP.GE.AND P0, PT, R5, R4, PT ;  /* 0x000000040500720c */ /* 0x000fe20003f06270 */
[----:B------:R-:W-:-:S02]  /*0680*/  IMAD.MOV.U32 R63, RZ, RZ, -0x1 ;  /* 0xffffffffff3f7424 */ /* 0x000fc400078e00ff */
[----:B------:R-:W-:Y:S01]  /*0690*/  VIADD R5, R11, 0x1e0 ;  /* 0x000001e00b057836 */ /* 0x000fe20000000000 */
[----:B------:R1:W5:Y:S01]  /*06a0*/  @!P5 LDG.E R67, desc[UR6][R2.64+0x200] ;  /* 0x000200060243d981 */ /* 0x000362000c1e1900 */
[-C--:B------:R-:W-:Y:S01]  /*06b0*/  ISETP.GE.AND P5, PT, R7, R4.reuse, PT ;  /* 0x000000040700720c */ /* 0x080fe20003fa6270 */
[----:B------:R-:W-:Y:S02]  /*06c0*/  IMAD.MOV.U32 R64, RZ, RZ, -0x1 ;  /* 0xffffffffff407424 */ /* 0x000fe400078e00ff */
[----:B------:R1:W5:Y:S01]  /*06d0*/  @!P2 LDG.E R63, desc[UR6][R2.64+0x400] ;  /* 0x00040006023fa981 */ /* 0x000362000c1e1900 */
[----:B------:R-:W-:Y:S01]  /*06e0*/  IMAD.MOV.U32 R62, RZ, RZ, -0x1 ;  /* 0xffffffffff3e7424 */ /* 0x000fe200078e00ff */
[----:B------:R-:W-:Y:S01]  /*06f0*/  ISETP.GE.AND P2, PT, R5, R4, PT ;  /* 0x000000040500720c */ /* 0x000fe20003f46270 */
[C---:B------:R-:W-:Y:S01]  /*0700*/  VIADD R7, R11.reuse, 0x1c0 ;  /* 0x000001c00b077836 */ /* 0x040fe20000000000 */
[----:B------:R1:W5:Y:S01]  /*0710*/  @!P1 LDG.E R64, desc[UR6][R2.64+0x380] ;  /* 0x0003800602409981 */ /* 0x000362000c1e1900 */
[----:B------:R-:W-:-:S02]  /*0720*/  VIADD R5, R11, 0x200 ;  /* 0x000002000b057836 */ /* 0x000fc40000000000 */
[----:B------:R-:W-:Y:S01]  /*0730*/  IMAD.MOV.U32 R61, RZ, RZ, -0x1 ;  /* 0xffffffffff3d7424 */ /* 0x000fe200078e00ff */
[----:B------:R1:W5:Y:S01]  /*0740*/  @!P3 LDG.E R62, desc[UR6][R2.64+0x480] ;  /* 0x00048006023eb981 */ /* 0x000362000c1e1900 */
[----:B------:R-:W-:Y:S01]  /*0750*/  IMAD.MOV.U32 R60, RZ, RZ, -0x1 ;  /* 0xffffffffff3c7424 */ /* 0x000fe200078e00ff */
[-C--:B------:R-:W-:Y:S01]  /*0760*/  ISETP.GE.AND P1, PT, R7, R4.reuse, PT ;  /* 0x000000040700720c */ /* 0x080fe20003f26270 */
[----:B------:R-:W-:Y:S01]  /*0770*/  VIADD R7, R11, 0x220 ;  /* 0x000002200b077836 */ /* 0x000fe20000000000 */
[-C--:B------:R-:W-:Y:S01]  /*0780*/  ISETP.GE.AND P3, PT, R5, R4.reuse, PT ;  /* 0x000000040500720c */ /* 0x080fe20003f66270 */
[----:B------:R-:W-:Y:S01]  /*0790*/  VIADD R5, R11, 0x240 ;  /* 0x000002400b057836 */ /* 0x000fe20000000000 */
[----:B------:R1:W5:Y:S02]  /*07a0*/  @!P4 LDG.E R61, desc[UR6][R2.64+0x500] ;  /* 0x00050006023dc981 */ /* 0x000364000c1e1900 */
[-C--:B------:R-:W-:Y:S02]  /*07b0*/  ISETP.GE.AND P4, PT, R7, R4.reuse, PT ;  /* 0x000000040700720c */ /* 0x080fe40003f86270 */
[----:B------:R1:W5:Y:S01]  /*07c0*/  @!P5 LDG.E R60, desc[UR6][R2.64+0x580] ;  /* 0x00058006023cd981 */ /* 0x000362000c1e1900 */
[----:B------:R-:W-:Y:S01]  /*07d0*/  ISETP.GE.AND P5, PT, R5, R4, PT ;  /* 0x000000040500720c */ /* 0x000fe20003fa6270 */
[----:B------:R-:W-:-:S02]  /*07e0*/  IMAD.MOV.U32 R59, RZ, RZ, -0x1 ;  /* 0xffffffffff3b7424 */ /* 0x000fc400078e00ff */
[----:B------:R-:W-:Y:S02]  /*07f0*/  IMAD.MOV.U32 R58, RZ, RZ, -0x1 ;  /* 0xffffffffff3a7424 */ /* 0x000fe400078e00ff */
[----:B------:R-:W-:Y:S02]  /*0800*/  IMAD.MOV.U32 R57, RZ, RZ, -0x1 ;  /* 0xffffffffff397424 */ /* 0x000fe400078e00ff */
[----:B------:R-:W-:Y:S01]  /*0810*/  IMAD.MOV.U32 R56, RZ, RZ, -0x1 ;  /* 0xffffffffff387424 */ /* 0x000fe200078e00ff */
[----:B------:R1:W5:Y:S01]  /*0820*/  @!P6 LDG.E R59, desc[UR6][R2.64+0x600] ;  /* 0x00060006023be981 */ /* 0x000362000c1e1900 */
[----:B------:R-:W-:Y:S02]  /*0830*/  IMAD.MOV.U32 R55, RZ, RZ, -0x1 ;  /* 0xffffffffff377424 */ /* 0x000fe400078e00ff */
[----:B------:R-:W-:Y:S01]  /*0840*/  IMAD.MOV.U32 R54, RZ, RZ, -0x1 ;  /* 0xffffffffff367424 */ /* 0x000fe200078e00ff */
[----:B------:R1:W5:Y:S01]  /*0850*/  @!P0 LDG.E R58, desc[UR6][R2.64+0x680] ;  /* 0x00068006023a8981 */ /* 0x000362000c1e1900 */
[----:B------:R-:W-:-:S03]  /*0860*/  IMAD.MOV.U32 R53, RZ, RZ, -0x1 ;  /* 0xffffffffff357424 */ /* 0x000fc600078e00ff */
[----:B------:R1:W5:Y:S04]  /*0870*/  @!P1 LDG.E R57, desc[UR6][R2.64+0x700] ;  /* 0x0007000602399981 */ /* 0x000368000c1e1900 */
[----:B------:R1:W5:Y:S04]  /*0880*/  @!P2 LDG.E R56, desc[UR6][R2.64+0x780] ;  /* 0x000780060238a981 */ /* 0x000368000c1e1900 */
[----:B------:R1:W5:Y:S04]  /*0890*/  @!P3 LDG.E R55, desc[UR6][R2.64+0x800] ;  /* 0x000800060237b981 */ /* 0x000368000c1e1900 */
[----:B------:R1:W5:Y:S04]  /*08a0*/  @!P4 LDG.E R54, desc[UR6][R2.64+0x880] ;  /* 0x000880060236c981 */ /* 0x000368000c1e1900 */
[----:B------:R1:W5:Y:S02]  /*08b0*/  @!P5 LDG.E R53, desc[UR6][R2.64+0x900] ;  /* 0x000900060235d981 */ /* 0x000364000c1e1900 */
.L_x_3:
[----:B01----:R-:W-:Y:S01]  /*08c0*/  VIMNMX R2, PT, PT, R9, 0xe0, !PT ;  /* 0x000000e009027848 */ /* 0x003fe20007fe0100 */
[----:B------:R-:W0:Y:S01]  /*08d0*/  LDCU UR4, c[0x0][0x3c8] ;  /* 0x00007900ff0477ac */ /* 0x000e220008000800 */
[----:B------:R-:W-:Y:S01]  /*08e0*/  BSSY.RECONVERGENT B0, `(.L_x_4) ;  /* 0x0000025000007945 */ /* 0x000fe20003800200 */
[----:B------:R-:W-:Y:S01]  /*08f0*/  IMAD.SHL.U32 R0, R0, 0x400, RZ ;  /* 0x0000040000007824 */ /* 0x000fe200078e00ff */
[--C-:B------:R-:W-:Y:S01]  /*0900*/  IADD3 R2, PT, PT, R2, 0x1f, -R9.reuse ;  /* 0x0000001f02027810 */ /* 0x100fe20007ffe809 */
[----:B------:R-:W-:Y:S01]  /*0910*/  UMOV UR5, 0xffffffff ;  /* 0xffffffff00057882 */ /* 0x000fe20000000000 */
[----:B------:R-:W-:Y:S02]  /*0920*/  IMAD.MOV.U32 R5, RZ, RZ, R9 ;  /* 0x000000ffff057224 */ /* 0x000fe400078e0009 */
[C---:B------:R-:W-:Y:S02]  /*0930*/  ISETP.GE.U32.AND P0, PT, R2.reuse, 0x1e0, PT ;  /* 0x000001e00200780c */ /* 0x040fe40003f06070 */
[----:B------:R-:W-:-:S04]  /*0940*/  LEA.HI R3, R2, 0x1, RZ, 0x1b ;  /* 0x0000000102037811 */ /* 0x000fc800078fd8ff */
[----:B------:R-:W-:-:S04]  /*0950*/  LOP3.LUT R6, R3, 0xf, RZ, 0xc0, !PT ;  /* 0x0000000f03067812 */ /* 0x000fc800078ec0ff */
[----:B------:R-:W-:Y:S01]  /*0960*/  ISETP.NE.AND P1, PT, R6, RZ, PT ;  /* 0x000000ff0600720c */ /* 0x000fe20003f25270 */
[----:B0-----:R-:W-:Y:S02]  /*0970*/  USHF.L.U32 UR4, UR5, UR4, URZ ;  /* 0x0000000405047299 */ /* 0x001fe400080006ff */
[----:B------:R-:W-:Y:S10]  /*0980*/  @!P0 BRA `(.L_x_5) ;  /* 0x0000000000688947 */ /* 0x000ff40003800000 */
[----:B------:R-:W-:Y:S01]  /*0990*/  IMAD R4, R9, 0x4, R0 ;  /* 0x0000000409047824 */ /* 0x000fe200078e0200 */
[----:B------:R-:W-:Y:S01]  /*09a0*/  LOP3.LUT R2, R3, 0xffffff0, RZ, 0xc0, !PT ;  /* 0x0ffffff003027812 */ /* 0x000fe200078ec0ff */
[----:B------:R-:W-:-:S03]  /*09b0*/  IMAD.MOV.U32 R5, RZ, RZ, R9 ;  /* 0x000000ffff057224 */ /* 0x000fc600078e0009 */
[----:B------:R-:W-:Y:S01]  /*09c0*/  IADD3 R4, PT, PT, R4, 0x400, R73 ;  /* 0x0000040004047810 */ /* 0x000fe20007ffe049 */
[----:B------:R-:W-:-:S07]  /*09d0*/  IMAD.MOV R2, RZ, RZ, -R2 ;  /* 0x000000ffff027224 */ /* 0x000fce00078e0a02 */
.L_x_6:
[----:B------:R-:W-:Y:S01]  /*09e0*/  VIADD R2, R2, 0x10 ;  /* 0x0000001002027836 */ /* 0x000fe20000000000 */
[----:B------:R-:W-:Y:S01]  /*09f0*/  STS [R4+-0x400], RZ ;  /* 0xfffc00ff04007388 */ /* 0x000fe20000000800 */
[----:B------:R-:W-:-:S03]  /*0a00*/  VIADD R5, R5, 0x200 ;  /* 0x0000020005057836 */ /* 0x000fc60000000000 */
[----:B------:R-:W-:Y:S01]  /*0a10*/  ISETP.NE.AND P0, PT, R2, RZ, PT ;  /* 0x000000ff0200720c */ /* 0x000fe20003f05270 */
[----:B------:R-:W-:Y:S04]  /*0a20*/  STS [R4+-0x380], RZ ;  /* 0xfffc80ff04007388 */ /* 0x000fe80000000800 */
[----:B------:R-:W-:Y:S04]  /*0a30*/  STS [R4+-0x300], RZ ;  /* 0xfffd00ff04007388 */ /* 0x000fe80000000800 */
[----:B------:R-:W-:Y:S04]  /*0a40*/  STS [R4+-0x280], RZ ;  /* 0xfffd80ff04007388 */ /* 0x000fe80000000800 */
[----:B------:R-:W-:Y:S04]  /*0a50*/  STS [R4+-0x200], RZ ;  /* 0xfffe00ff04007388 */ /* 0x000fe80000000800 */
[----:B------:R-:W-:Y:S04]  /*0a60*/  STS [R4+-0x180], RZ ;  /* 0xfffe80ff04007388 */ /* 0x000fe80000000800 */
[----:B------:R-:W-:Y:S04]  /*0a70*/  STS [R4+-0x100], RZ ;  /* 0xffff00ff04007388 */ /* 0x000fe80000000800 */
[----:B------:R-:W-:Y:S04]  /*0a80*/  STS [R4+-0x80], RZ ;  /* 0xffff80ff04007388 */ /* 0x000fe80000000800 */
[----:B------:R-:W-:Y:S04]  /*0a90*/  STS [R4], RZ ;  /* 0x000000ff04007388 */ /* 0x000fe80000000800 */
[----:B------:R-:W-:Y:S04]  /*0aa0*/  STS [R4+0x80], RZ ;  /* 0x000080ff04007388 */ /* 0x000fe80000000800 */
[----:B------:R-:W-:Y:S04]  /*0ab0*/  STS [R4+0x100], RZ ;  /* 0x000100ff04007388 */ /* 0x000fe80000000800 */
[----:B------:R-:W-:Y:S04]  /*0ac0*/  STS [R4+0x180], RZ ;  /* 0x000180ff04007388 */ /* 0x000fe80000000800 */
[----:B------:R-:W-:Y:S04]  /*0ad0*/  STS [R4+0x200], RZ ;  /* 0x000200ff04007388 */ /* 0x000fe80000000800 */
[----:B------:R-:W-:Y:S04]  /*0ae0*/  STS [R4+0x280], RZ ;  /* 0x000280ff04007388 */ /* 0x000fe80000000800 */
[----:B------:R-:W-:Y:S04]  /*0af0*/  STS [R4+0x300], RZ ;  /* 0x000300ff04007388 */ /* 0x000fe80000000800 */
[----:B------:R0:W-:Y:S02]  /*0b00*/  STS [R4+0x380], RZ ;  /* 0x000380ff04007388 */ /* 0x0001e40000000800 */
[----:B0-----:R-:W-:Y:S01]  /*0b10*/  VIADD R4, R4, 0x800 ;  /* 0x0000080004047836 */ /* 0x001fe20000000000 */
[----:B------:R-:W-:Y:S06]  /*0b20*/  @P0 BRA `(.L_x_6) ;  /* 0xfffffffc00ac0947 */ /* 0x000fec000383ffff */
.L_x_5:
[----:B------:R-:W-:Y:S05]  /*0b30*/  BSYNC.RECONVERGENT B0 ;  /* 0x0000000000007941 */ /* 0x000fea0003800200 */
.L_x_4:
[----:B------:R-:W-:Y:S01]  /*0b40*/  BSSY.RECONVERGENT B0, `(.L_x_7) ;  /* 0x0000026000007945 */ /* 0x000fe20003800200 */
[----:B------:R-:W-:-:S03]  /*0b50*/  IMAD.IADD R2, R73, 0x1, R0 ;  /* 0x0000000149027824 */ /* 0x000fc600078e0200 */
[----:B------:R-:W-:Y:S05]  /*0b60*/  @!P1 BRA `(.L_x_8) ;  /* 0x00000000008c9947 */ /* 0x000fea0003800000 */
[----:B------:R-:W-:Y:S01]  /*0b70*/  ISETP.GE.U32.AND P0, PT, R6, 0x8, PT ;  /* 0x000000080600780c */ /* 0x000fe20003f06070 */
[----:B------:R-:W-:Y:S01]  /*0b80*/  BSSY.RECONVERGENT B1, `(.L_x_9) ;  /* 0x000000e000017945 */ /* 0x000fe20003800200 */
[----:B------:R-:W-:-:S04]  /*0b90*/  LOP3.LUT R7, R3, 0x7, RZ, 0xc0, !PT ;  /* 0x0000000703077812 */ /* 0x000fc800078ec0ff */
[----:B------:R-:W-:-:S07]  /*0ba0*/  ISETP.NE.AND P1, PT, R7, RZ, PT ;  /* 0x000000ff0700720c */ /* 0x000fce0003f25270 */
[----:B------:R-:W-:Y:S06]  /*0bb0*/  @!P0 BRA `(.L_x_10) ;  /* 0x0000000000288947 */ /* 0x000fec0003800000 */
[C---:B------:R-:W-:Y:S02]  /*0bc0*/  IMAD R4, R5.reuse, 0x4, R2 ;  /* 0x0000000405047824 */ /* 0x040fe400078e0202 */
[----:B------:R-:W-:-:S03]  /*0bd0*/  VIADD R5, R5, 0x100 ;  /* 0x0000010005057836 */ /* 0x000fc60000000000 */
[----:B------:R0:W-:Y:S04]  /*0be0*/  STS [R4], RZ ;  /* 0x000000ff04007388 */ /* 0x0001e80000000800 */
[----:B------:R0:W-:Y:S04]  /*0bf0*/  STS [R4+0x80], RZ ;  /* 0x000080ff04007388 */ /* 0x0001e80000000800 */
[----:B------:R0:W-:Y:S04]  /*0c00*/  STS [R4+0x100], RZ ;  /* 0x000100ff04007388 */ /* 0x0001e80000000800 */
[----:B------:R0:W-:Y:S04]  /*0c10*/  STS [R4+0x180], RZ ;  /* 0x000180ff04007388 */ /* 0x0001e80000000800 */
[----:B------:R0:W-:Y:S04]  /*0c20*/  STS [R4+0x200], RZ ;  /* 0x000200ff04007388 */ /* 0x0001e80000000800 */
[----:B------:R0:W-:Y:S04]  /*0c30*/  STS [R4+0x280], RZ ;  /* 0x000280ff04007388 */ /* 0x0001e80000000800 */
[----:B------:R0:W-:Y:S04]  /*0c40*/  STS [R4+0x300], RZ ;  /* 0x000300ff04007388 */ /* 0x0001e80000000800 */
[----:B------:R0:W-:Y:S02]  /*0c50*/  STS [R4+0x380], RZ ;  /* 0x000380ff04007388 */ /* 0x0001e40000000800 */
.L_x_10:
[----:B------:R-:W-:Y:S05]  /*0c60*/  BSYNC.RECONVERGENT B1 ;  /* 0x0000000000017941 */ /* 0x000fea0003800200 */
.L_x_9:
[----:B------:R-:W-:Y:S05]  /*0c70*/  @!P1 BRA `(.L_x_8) ;  /* 0x0000000000489947 */ /* 0x000fea0003800000 */
[----:B------:R-:W-:Y:S02]  /*0c80*/  ISETP.GE.U32.AND P0, PT, R7, 0x4, PT ;  /* 0x000000040700780c */ /* 0x000fe40003f06070 */
[----:B------:R-:W-:-:S04]  /*0c90*/  LOP3.LUT R3, R3, 0x3, RZ, 0xc0, !PT ;  /* 0x0000000303037812 */ /* 0x000fc800078ec0ff */
[----:B------:R-:W-:-:S07]  /*0ca0*/  ISETP.NE.AND P1, PT, R3, RZ, PT ;  /* 0x000000ff0300720c */ /* 0x000fce0003f25270 */
[C---:B------:R-:W-:Y:S02]  /*0cb0*/  @P0 IMAD R2, R5.reuse, 0x4, R2 ;  /* 0x0000000405020824 */ /* 0x040fe400078e0202 */
[----:B------:R-:W-:-:S03]  /*0cc0*/  @P0 VIADD R5, R5, 0x80 ;  /* 0x0000008005050836 */ /* 0x000fc60000000000 */
[----:B------:R1:W-:Y:S04]  /*0cd0*/  @P0 STS [R2], RZ ;  /* 0x000000ff02000388 */ /* 0x0003e80000000800 */
[----:B------:R1:W-:Y:S04]  /*0ce0*/  @P0 STS [R2+0x80], RZ ;  /* 0x000080ff02000388 */ /* 0x0003e80000000800 */
[----:B------:R1:W-:Y:S04]  /*0cf0*/  @P0 STS [R2+0x100], RZ ;  /* 0x000100ff02000388 */ /* 0x0003e80000000800 */
[----:B------:R1:W-:Y:S01]  /*0d00*/  @P0 STS [R2+0x180], RZ ;  /* 0x000180ff02000388 */ /* 0x0003e20000000800 */
[----:B------:R-:W-:Y:S05]  /*0d10*/  @!P1 BRA `(.L_x_8) ;  /* 0x0000000000209947 */ /* 0x000fea0003800000 */
[----:B------:R-:W-:Y:S02]  /*0d20*/  IMAD R0, R5, 0x4, R0 ;  /* 0x0000000405007824 */ /* 0x000fe400078e0200 */
[----:B------:R-:W-:Y:S02]  /*0d30*/  IMAD.MOV R3, RZ, RZ, -R3 ;  /* 0x000000ffff037224 */ /* 0x000fe400078e0a03 */
[----:B------:R-:W-:-:S07]  /*0d40*/  IMAD.IADD R0, R73, 0x1, R0 ;  /* 0x0000000149007824 */ /* 0x000fce00078e0200 */
.L_x_11:
[----:B------:R-:W-:Y:S01]  /*0d50*/  VIADD R3, R3, 0x1 ;  /* 0x0000000103037836 */ /* 0x000fe20000000000 */
[----:B------:R2:W-:Y:S04]  /*0d60*/  STS [R0], RZ ;  /* 0x000000ff00007388 */ /* 0x0005e80000000800 */
[----:B------:R-:W-:Y:S01]  /*0d70*/  ISETP.NE.AND P0, PT, R3, RZ, PT ;  /* 0x000000ff0300720c */ /* 0x000fe20003f05270 */
[----:B--2---:R-:W-:-:S12]  /*0d80*/  VIADD R0, R0, 0x80 ;  /* 0x0000008000007836 */ /* 0x004fd80000000000 */
[----:B------:R-:W-:Y:S05]  /*0d90*/  @P0 BRA `(.L_x_11) ;  /* 0xfffffffc00ec0947 */ /* 0x000fea000383ffff */
.L_x_8:
[----:B------:R-:W-:Y:S05]  /*0da0*/  BSYNC.RECONVERGENT B0 ;  /* 0x0000000000007941 */ /* 0x000fea0003800200 */
.L_x_7:
[----:B------:R-:W2:Y:S01]  /*0db0*/  LDCU UR5, c[0x0][0x3c4] ;  /* 0x00007880ff0577ac */ /* 0x000ea20008000800 */
[C---:B-1----:R-:W-:Y:S01]  /*0dc0*/  IMAD.SHL.U32 R2, R39.reuse, 0x20, RZ ;  /* 0x0000002027027824 */ /* 0x042fe200078e00ff */
[C---:B------:R-:W-:Y:S01]  /*0dd0*/  ISETP.GT.U32.AND P1, PT, R39.reuse, 0xff, PT ;  /* 0x000000ff2700780c */ /* 0x040fe20003f24070 */
[----:B------:R-:W-:Y:S01]  /*0de0*/  BSSY.RECONVERGENT B0, `(.L_x_12) ;  /* 0x000007c000007945 */ /* 0x000fe20003800200 */
[----:B------:R-:W-:Y:S02]  /*0df0*/  IMAD R0, R39, 0x4, R73 ;  /* 0x0000000427007824 */ /* 0x000fe400078e0249 */
[----:B0-----:R-:W-:Y:S01]  /*0e00*/  LOP3.LUT R4, R2, 0x7c00, RZ, 0xc0, !PT ;  /* 0x00007c0002047812 */ /* 0x001fe200078ec0ff */
[----:B------:R-:W-:Y:S01]  /*0e10*/  IMAD.MOV.U32 R52, RZ, RZ, RZ ;  /* 0x000000ffff347224 */ /* 0x000fe200078e00ff */
[----:B------:R-:W-:-:S03]  /*0e20*/  P2R R2, PR, RZ, 0x2 ;  /* 0x00000002ff027803 */ /* 0x000fc60000000000 */
[----:B------:R-:W-:Y:S02]  /*0e30*/  IMAD.IADD R15, R73, 0x1, R4 ;  /* 0x00000001490f7824 */ /* 0x000fe400078e0204 */
[----:B------:R0:W-:Y:S01]  /*0e40*/  STL [R1+0x8], R2 ;  /* 0x0000080201007387 */ /* 0x0001e20000100800 */
[----:B--2--5:R-:W-:Y:S02]  /*0e50*/  SHF.R.U32.HI R51, RZ, UR5, R71 ;  /* 0x00000005ff337c19 */ /* 0x024fe40008011647 */
[----:B------:R-:W-:Y:S02]  /*0e60*/  SHF.R.U32.HI R5, RZ, UR5, R70 ;  /* 0x00000005ff057c19 */ /* 0x000fe40008011646 */
[----:B------:R-:W-:Y:S01]  /*0e70*/  SHF.R.U32.HI R45, RZ, UR5, R64 ;  /* 0x00000005ff2d7c19 */ /* 0x000fe20008011640 */
[----:B0-----:R-:W0:Y:S01]  /*0e80*/  @!P1 LDC.64 R2, c[0x0][0x380] ;  /* 0x0000e000ff029b82 */ /* 0x001e220000000a00 */
[----:B------:R-:W-:Y:S02]  /*0e90*/  SHF.R.U32.HI R50, RZ, UR5, R69 ;  /* 0x00000005ff327c19 */ /* 0x000fe40008011645 */
[----:B------:R-:W-:-:S02]  /*0ea0*/  SHF.R.U32.HI R44, RZ, UR5, R63 ;  /* 0x00000005ff2c7c19 */ /* 0x000fc4000801163f */
[----:B------:R-:W-:Y:S02]  /*0eb0*/  SHF.R.U32.HI R49, RZ, UR5, R68 ;  /* 0x00000005ff317c19 */ /* 0x000fe40008011644 */
[----:B------:R-:W-:Y:S02]  /*0ec0*/  SHF.R.U32.HI R48, RZ, UR5, R67 ;  /* 0x00000005ff307c19 */ /* 0x000fe40008011643 */
[----:B------:R-:W-:Y:S02]  /*0ed0*/  LOP3.LUT R51, R51, UR4, RZ, 0x30, !PT ;  /* 0x0000000433337c12 */ /* 0x000fe4000f8e30ff */
[----:B------:R-:W-:Y:S02]  /*0ee0*/  SHF.R.U32.HI R47, RZ, UR5, R66 ;  /* 0x00000005ff2f7c19 */ /* 0x000fe40008011642 */
[----:B------:R-:W-:Y:S01]  /*0ef0*/  LOP3.LUT R4, R5, UR4, RZ, 0x30, !PT ;  /* 0x0000000405047c12 */ /* 0x000fe2000f8e30ff */
[----:B------:R-:W-:Y:S01]  /*0f00*/  IMAD R30, R51, 0x4, R15 ;  /* 0x00000004331e7824 */ /* 0x000fe200078e020f */
[----:B------:R-:W-:Y:S01]  /*0f10*/  LOP3.LUT R45, R45, UR4, RZ, 0x30, !PT ;  /* 0x000000042d2d7c12 */ /* 0x000fe2000f8e30ff */
[----:B------:R-:W-:Y:S01]  /*0f20*/  NOP ;  /* 0x0000000000007918 */ /* 0x000fe20000000000 */
[----:B------:R-:W-:Y:S01]  /*0f30*/  SHF.R.U32.HI R46, RZ, UR5, R65 ;  /* 0x00000005ff2e7c19 */ /* 0x000fe20008011641 */
[--C-:B------:R-:W-:Y:S01]  /*0f40*/  IMAD R31, R4, 0x4, R15.reuse ;  /* 0x00000004041f7824 */ /* 0x100fe200078e020f */
[----:B------:R-:W-:Y:S01]  /*0f50*/  LOP3.LUT R50, R50, UR4, RZ, 0x30, !PT ;  /* 0x0000000432327c12 */ /* 0x000fe2000f8e30ff */
[--C-:B------:R-:W-:Y:S01]  /*0f60*/  IMAD R7, R45, 0x4, R15.reuse ;  /* 0x000000042d077824 */ /* 0x100fe200078e020f */
[----:B------:R-:W-:Y:S01]  /*0f70*/  LOP3.LUT R44, R44, UR4, RZ, 0x30, !PT ;  /* 0x000000042c2c7c12 */ /* 0x000fe2000f8e30ff */
[----:B------:R1:W-:Y:S01]  /*0f80*/  ATOMS.POPC.INC.32 RZ, [R30+URZ] ;  /* 0x000000001eff7f8c */ /* 0x0003e2000d8000ff */
[----:B------:R-:W-:Y:S01]  /*0f90*/  LOP3.LUT R49, R49, UR4, RZ, 0x30, !PT ;  /* 0x0000000431317c12 */ /* 0x000fe2000f8e30ff */
[--C-:B------:R-:W-:Y:S01]  /*0fa0*/  IMAD R29, R50, 0x4, R15.reuse ;  /* 0x00000004321d7824 */ /* 0x100fe200078e020f */
[----:B------:R-:W-:Y:S01]  /*0fb0*/  LOP3.LUT R48, R48, UR4, RZ, 0x30, !PT ;  /* 0x0000000430307c12 */ /* 0x000fe2000f8e30ff */
[--C-:B------:R-:W-:Y:S01]  /*0fc0*/  IMAD R6, R44, 0x4, R15.reuse ;  /* 0x000000042c067824 */ /* 0x100fe200078e020f */
[----:B------:R-:W-:Y:S01]  /*0fd0*/  SHF.R.U32.HI R43, RZ, UR5, R62 ;  /* 0x00000005ff2b7c19 */ /* 0x000fe2000801163e */
[--C-:B------:R-:W-:Y:S01]  /*0fe0*/  IMAD R28, R49, 0x4, R15.reuse ;  /* 0x00000004311c7824 */ /* 0x100fe200078e020f */
[----:B------:R-:W-:Y:S01]  /*0ff0*/  LOP3.LUT R47, R47, UR4, RZ, 0x30, !PT ;  /* 0x000000042f2f7c12 */ /* 0x000fe2000f8e30ff */
[----:B------:R-:W-:Y:S01]  /*1000*/  IMAD R27, R48, 0x4, R15 ;  /* 0x00000004301b7824 */ /* 0x000fe200078e020f */
[----:B------:R-:W-:Y:S01]  /*1010*/  SHF.R.U32.HI R42, RZ, UR5, R61 ;  /* 0x00000005ff2a7c19 */ /* 0x000fe2000801163d */
[----:B------:R1:W-:Y:S01]  /*1020*/  STL [R1+0x4], R7 ;  /* 0x0000040701007387 */ /* 0x0003e20000100800 */
[----:B------:R-:W-:Y:S01]  /*1030*/  LOP3.LUT R46, R46, UR4, RZ, 0x30, !PT ;  /* 0x000000042e2e7c12 */ /* 0x000fe2000f8e30ff */
[----:B------:R-:W-:Y:S01]  /*1040*/  IMAD R26, R47, 0x4, R15 ;  /* 0x000000042f1a7824 */ /* 0x000fe200078e020f */
[----:B------:R-:W-:Y:S01]  /*1050*/  SHF.R.U32.HI R41, RZ, UR5, R60 ;  /* 0x00000005ff297c19 */ /* 0x000fe2000801163c */
[----:B------:R1:W-:Y:S01]  /*1060*/  ATOMS.POPC.INC.32 RZ, [R31+URZ] ;  /* 0x000000001fff7f8c */ /* 0x0003e2000d8000ff */
[----:B------:R-:W-:Y:S01]  /*1070*/  SHF.R.U32.HI R40, RZ, UR5, R59 ;  /* 0x00000005ff287c19 */ /* 0x000fe2000801163b */
[----:B------:R-:W-:Y:S01]  /*1080*/  IMAD R25, R46, 0x4, R15 ;  /* 0x000000042e197824 */ /* 0x000fe200078e020f */
[----:B------:R-:W-:Y:S01]  /*1090*/  SHF.R.U32.HI R37, RZ, UR5, R58 ;  /* 0x00000005ff257c19 */ /* 0x000fe2000801163a */
[----:B------:R1:W-:Y:S01]  /*10a0*/  STL [R1], R6 ;  /* 0x0000000601007387 */ /* 0x0003e20000100800 */
[----:B------:R-:W-:-:S02]  /*10b0*/  LOP3.LUT R43, R43, UR4, RZ, 0x30, !PT ;  /* 0x000000042b2b7c12 */ /* 0x000fc4000f8e30ff */
[----:B------:R-:W-:Y:S01]  /*10c0*/  SHF.R.U32.HI R36, RZ, UR5, R57 ;  /* 0x00000005ff247c19 */ /* 0x000fe20008011639 */
[----:B------:R1:W-:Y:S01]  /*10d0*/  ATOMS.POPC.INC.32 RZ, [R29+URZ] ;  /* 0x000000001dff7f8c */ /* 0x0003e2000d8000ff */
[----:B------:R-:W-:Y:S01]  /*10e0*/  LOP3.LUT R42, R42, UR4, RZ, 0x30, !PT ;  /* 0x000000042a2a7c12 */ /* 0x000fe2000f8e30ff */
[--C-:B------:R-:W-:Y:S01]  /*10f0*/  IMAD R24, R43, 0x4, R15.reuse ;  /* 0x000000042b187824 */ /* 0x100fe200078e020f */
[----:B------:R-:W-:Y:S01]  /*1100*/  SHF.R.U32.HI R35, RZ, UR5, R56 ;  /* 0x00000005ff237c19 */ /* 0x000fe20008011638 */
[----:B------:R1:W-:Y:S01]  /*1110*/  ATOMS.POPC.INC.32 RZ, [R28+URZ] ;  /* 0x000000001cff7f8c */ /* 0x0003e2000d8000ff */
[----:B------:R-:W-:Y:S01]  /*1120*/  LOP3.LUT R41, R41, UR4, RZ, 0x30, !PT ;  /* 0x0000000429297c12 */ /* 0x000fe2000f8e30ff */
[----:B------:R-:W-:Y:S01]  /*1130*/  IMAD R23, R42, 0x4, R15 ;  /* 0x000000042a177824 */ /* 0x000fe200078e020f */
        /* <DEDUP_REMOVED lines=12> */
[----:B------:R-:W-:Y:S01]  /*1200*/  LOP3.LUT R35, R35, UR4, RZ, 0x30, !PT ;  /* 0x0000000423237c12 */ /* 0x000fe2000f8e30ff */
[----:B------:R1:W-:Y:S01]  /*1210*/  ATOMS.POPC.INC.32 RZ, [R7+URZ] ;  /* 0x0000000007ff7f8c */ /* 0x0003e2000d8000ff */
[----:B------:R-:W-:Y:S01]  /*1220*/  LOP3.LUT R34, R34, UR4, RZ, 0x30, !PT ;  /* 0x0000000422227c12 */ /* 0x000fe2000f8e30ff */
[--C-:B------:R-:W-:Y:S01]  /*1230*/  IMAD R19, R36, 0x4, R15.reuse ;  /* 0x0000000424137824 */ /* 0x100fe200078e020f */
[----:B------:R-:W-:Y:S01]  /*1240*/  LOP3.LUT R33, R33, UR4, RZ, 0x30, !PT ;  /* 0x0000000421217c12 */ /* 0x000fe2000f8e30ff */
[----:B------:R1:W-:Y:S01]  /*1250*/  ATOMS.POPC.INC.32 RZ, [R6+URZ] ;  /* 0x0000000006ff7f8c */ /* 0x0003e2000d8000ff */
[----:B------:R-:W-:Y:S01]  /*1260*/  LOP3.LUT R32, R32, UR4, RZ, 0x30, !PT ;  /* 0x0000000420207c12 */ /* 0x000fe2000f8e30ff */
[----:B------:R-:W-:-:S02]  /*1270*/  IMAD R18, R35, 0x4, R15 ;  /* 0x0000000423127824 */ /* 0x000fc400078e020f */
[----:B------:R1:W-:Y:S01]  /*1280*/  ATOMS.POPC.INC.32 RZ, [R24+URZ] ;  /* 0x0000000018ff7f8c */ /* 0x0003e2000d8000ff */
[--C-:B------:R-:W-:Y:S02]  /*1290*/  IMAD R17, R34, 0x4, R15.reuse ;  /* 0x0000000422117824 */ /* 0x100fe400078e020f */
[--C-:B------:R-:W-:Y:S01]  /*12a0*/  IMAD R16, R33, 0x4, R15.reuse ;  /* 0x0000000421107824 */ /* 0x100fe200078e020f */
[----:B------:R1:W-:Y:S01]  /*12b0*/  ATOMS.POPC.INC.32 RZ, [R23+URZ] ;  /* 0x0000000017ff7f8c */ /* 0x0003e2000d8000ff */
[----:B------:R-:W-:-:S03]  /*12c0*/  IMAD R15, R32, 0x4, R15 ;  /* 0x00000004200f7824 */ /* 0x000fc600078e020f */
[----:B------:R1:W-:Y:S04]  /*12d0*/  ATOMS.POPC.INC.32 RZ, [R22+URZ] ;  /* 0x0000000016ff7f8c */ /* 0x0003e8000d8000ff */
[----:B------:R1:W-:Y:S04]  /*12e0*/  ATOMS.POPC.INC.32 RZ, [R21+URZ] ;  /* 0x0000000015ff7f8c */ /* 0x0003e8000d8000ff */
[----:B------:R1:W-:Y:S04]  /*12f0*/  ATOMS.POPC.INC.32 RZ, [R20+URZ] ;  /* 0x0000000014ff7f8c */ /* 0x0003e8000d8000ff */
[----:B------:R1:W-:Y:S04]  /*1300*/  ATOMS.POPC.INC.32 RZ, [R19+URZ] ;  /* 0x0000000013ff7f8c */ /* 0x0003e8000d8000ff */
[----:B------:R1:W-:Y:S04]  /*1310*/  ATOMS.POPC.INC.32 RZ, [R18+URZ] ;  /* 0x0000000012ff7f8c */ /* 0x0003e8000d8000ff */
[----:B------:R1:W-:Y:S04]  /*1320*/  ATOMS.POPC.INC.32 RZ, [R17+URZ] ;  /* 0x0000000011ff7f8c */ /* 0x0003e8000d8000ff */
[----:B------:R1:W-:Y:S04]  /*1330*/  ATOMS.POPC.INC.32 RZ, [R16+URZ] ;  /* 0x0000000010ff7f8c */ /* 0x0003e8000d8000ff */
[----:B------:R1:W-:Y:S01]  /*1340*/  ATOMS.POPC.INC.32 RZ, [R15+URZ] ;  /* 0x000000000fff7f8c */ /* 0x0003e2000d8000ff */
[----:B------:R-:W-:Y:S06]  /*1350*/  BAR.SYNC.DEFER_BLOCKING 0x0 ;  /* 0x0000000000007b1d */ /* 0x000fec0000010000 */
[----:B0-----:R-:W-:Y:S05]  /*1360*/  @P1 BRA `(.L_x_13) ;  /* 0x00000000008c1947 */ /* 0x001fea0003800000 */
[----:B------:R-:W-:Y:S04]  /*1370*/  LDS R13, [R0] ;  /* 0x00000000000d7984 */ /* 0x000fe80000000800 */
[----:B------:R-:W0:Y:S04]  /*1380*/  LDS R14, [R0+0x400] ;  /* 0x00040000000e7984 */ /* 0x000e280000000800 */
[----:B------:R-:W2:Y:S04]  /*1390*/  LDS R52, [R0+0x800] ;  /* 0x0008000000347984 */ /* 0x000ea80000000800 */
[----:B------:R-:W3:Y:S04]  /*13a0*/  LDS R74, [R0+0xc00] ;  /* 0x000c0000004a7984 */ /* 0x000ee80000000800 */
[----:B------:R-:W4:Y:S04]  /*13b0*/  LDS R12, [R0+0x1000] ;  /* 0x00100000000c7984 */ /* 0x000f280000000800 */
[----:B------:R-:W5:Y:S04]  /*13c0*/  LDS R11, [R0+0x1400] ;  /* 0x00140000000b7984 */ /* 0x000f680000000800 */
[----:B------:R-:W5:Y:S04]  /*13d0*/  LDS R4, [R0+0x1800] ;  /* 0x0018000000047984 */ /* 0x000f680000000800 */
[----:B------:R-:W5:Y:S04]  /*13e0*/  LDS R10, [R0+0x1c00] ;  /* 0x001c0000000a7984 */ /* 0x000f680000000800 */
[----:B------:R-:W5:Y:S04]  /*13f0*/  LDS R9, [R0+0x2000] ;  /* 0x0020000000097984 */ /* 0x000f680000000800 */
[----:B------:R-:W5:Y:S04]  /*1400*/  LDS R8, [R0+0x2400] ;  /* 0x0024000000087984 */ /* 0x000f680000000800 */
[----:B-1----:R-:W1:Y:S01]  /*1410*/  LDS R6, [R0+0x2800] ;  /* 0x0028000000067984 */ /* 0x002e620000000800 */
[----:B0-----:R-:W-:-:S03]  /*1420*/  IMAD.IADD R75, R13, 0x1, R14 ;  /* 0x000000010d4b7824 */ /* 0x001fc600078e020e */
[----:B------:R0:W-:Y:S01]  /*1430*/  STS [R0+0x400], R13 ;  /* 0x0004000d00007388 */ /* 0x0001e20000000800 */
[----:B--2---:R-:W-:-:S03]  /*1440*/  IMAD.IADD R7, R75, 0x1, R52 ;  /* 0x000000014b077824 */ /* 0x004fc600078e0234 */
[----:B------:R1:W-:Y:S01]  /*1450*/  STS [R0+0x800], R75 ;  /* 0x0008004b00007388 */ /* 0x0003e20000000800 */
[----:B---3--:R-:W-:-:S03]  /*1460*/  IMAD.IADD R5, R7, 0x1, R74 ;  /* 0x0000000107057824 */ /* 0x008fc600078e024a */
[----:B------:R-:W2:Y:S01]  /*1470*/  LDS R52, [R0+0x2c00] ;  /* 0x002c000000347984 */ /* 0x000ea20000000800 */
[----:B----4-:R-:W-:-:S03]  /*1480*/  IMAD.IADD R12, R5, 0x1, R12 ;  /* 0x00000001050c7824 */ /* 0x010fc600078e020c */
[----:B------:R3:W-:Y:S01]  /*1490*/  STS [R0+0xc00], R7 ;  /* 0x000c000700007388 */ /* 0x0007e20000000800 */
[----:B-----5:R-:W-:-:S03]  /*14a0*/  IMAD.IADD R11, R12, 0x1, R11 ;  /* 0x000000010c0b7824 */ /* 0x020fc600078e020b */
[----:B------:R3:W-:Y:S01]  /*14b0*/  STS [R0+0x1000], R5 ;  /* 0x0010000500007388 */ /* 0x0007e20000000800 */
[----:B------:R-:W-:-:S03]  /*14c0*/  IMAD.IADD R77, R11, 0x1, R4 ;  /* 0x000000010b4d7824 */ /* 0x000fc600078e0204 */
[----:B------:R3:W-:Y:S01]  /*14d0*/  STS [R0+0x1400], R12 ;  /* 0x0014000c00007388 */ /* 0x0007e20000000800 */
[----:B------:R-:W-:-:S03]  /*14e0*/  IMAD.IADD R10, R77, 0x1, R10 ;  /* 0x000000014d0a7824 */ /* 0x000fc600078e020a */
[----:B------:R3:W-:Y:S01]  /*14f0*/  STS [R0+0x1800], R11 ;  /* 0x0018000b00007388 */ /* 0x0007e20000000800 */
[----:B------:R-:W-:-:S03]  /*1500*/  IMAD.IADD R9, R10, 0x1, R9 ;  /* 0x000000010a097824 */ /* 0x000fc600078e0209 */
[----:B------:R3:W-:Y:S01]  /*1510*/  STS [R0+0x1c00], R77 ;  /* 0x001c004d00007388 */ /* 0x0007e20000000800 */
[----:B0-----:R-:W-:-:S03]  /*1520*/  IMAD.IADD R13, R9, 0x1, R8 ;  /* 0x00000001090d7824 */ /* 0x001fc600078e0208 */
[----:B------:R3:W-:Y:S01]  /*1530*/  STS [R0+0x2000], R10 ;  /* 0x0020000a00007388 */ /* 0x0007e20000000800 */
[----:B-1----:R-:W-:-:S03]  /*1540*/  IMAD.IADD R75, R13, 0x1, R6 ;  /* 0x000000010d4b7824 */ /* 0x002fc600078e0206 */
[----:B------:R3:W-:Y:S04]  /*1550*/  STS [R0+0x2400], R9 ;  /* 0x0024000900007388 */ /* 0x0007e80000000800 */
[----:B------:R3:W-:Y:S04]  /*1560*/  STS [R0+0x2800], R13 ;  /* 0x0028000d00007388 */ /* 0x0007e80000000800 */
[----:B------:R3:W-:Y:S04]  /*1570*/  STS [R0], RZ ;  /* 0x000000ff00007388 */ /* 0x0007e80000000800 */
[----:B------:R3:W-:Y:S01]  /*1580*/  STS [R0+0x2c00], R75 ;  /* 0x002c004b00007388 */ /* 0x0007e20000000800 */
[----:B--2---:R-:W-:-:S07]  /*1590*/  IMAD.IADD R52, R75, 0x1, R52 ;  /* 0x000000014b347824 */ /* 0x004fce00078e0234 */
.L_x_13:
[----:B------:R-:W-:Y:S05]  /*15a0*/  BSYNC.RECONVERGENT B0 ;  /* 0x0000000000007941 */ /* 0x000fea0003800200 */
.L_x_12:
[----:B------:R-:W-:Y:S01]  /*15b0*/  ISETP.NE.AND P0, PT, R52, 0x1c80, PT ;  /* 0x00001c803400780c */ /* 0x000fe20003f05270 */
[----:B---3--:R-:W-:-:S03]  /*15c0*/  @!P1 IMAD R5, R72, 0x100, R39 ;  /* 0x0000010048059824 */ /* 0x008fc600078e0227 */
[----:B------:R-:W-:Y:S01]  /*15d0*/  ISETP.LT.U32.AND P0, PT, R39, 0x100, !P0 ;  /* 0x000001002700780c */ /* 0x000fe20004701070 */
[----:B------:R-:W-:Y:S01]  /*15e0*/  @!P1 IMAD.WIDE R2, R5, 0x4, R2 ;  /* 0x0000000405029825 */ /* 0x000fe200078e0202 */
[----:B------:R-:W-:-:S05]  /*15f0*/  @!P1 LOP3.LUT R5, R52, 0x40000000, RZ, 0xfc, !PT ;  /* 0x4000000034059812 */ /* 0x000fca00078efcff */
[----:B------:R0:W-:Y:S06]  /*1600*/  @!P1 STG.E.STRONG.SYS desc[UR6][R2.64], R5 ;  /* 0x0000000502009986 */ /* 0x0001ec000c115906 */
[----:B------:R-:W-:Y:S06]  /*1610*/  BAR.RED.OR.DEFER_BLOCKING 0x0, P0 ;  /* 0x0000000000007b1d */ /* 0x000fec0000014800 */
[----:B------:R-:W2:Y:S02]  /*1620*/  B2R.RESULT RZ, P0 ;  /* 0x0000000000ff731c */ /* 0x000ea40000004000 */
[----:B0-2---:R-:W-:Y:S05]  /*1630*/  @!P0 BRA `(.L_x_14) ;  /* 0x0000000800ac8947 */ /* 0x005fea0003800000 */
[----:B------:R-:W-:Y:S01]  /*1640*/  BSSY B1, `(.L_x_15) ;  /* 0x0000033000017945 */ /* 0x000fe20003800000 */
[----:B-1----:R-:W-:-:S03]  /*1650*/  IMAD R7, R39, 0x8, R73 ;  /* 0x0000000827077824 */ /* 0x002fc600078e0249 */
[----:B------:R-:W-:Y:S05]  /*1660*/  @P1 BRA `(.L_x_16) ;  /* 0x0000000000c01947 */ /* 0x000fea0003800000 */
[----:B------:R-:W0:Y:S02]  /*1670*/  LDCU.64 UR8, c[0x0][0x398] ;  /* 0x00007300ff0877ac */ /* 0x000e240008000a00 */
[----:B0-----:R-:W-:-:S04]  /*1680*/  LEA R4, P0, R39, UR8, 0x3 ;  /* 0x0000000827047c11 */ /* 0x001fc8000f8018ff */
[----:B------:R-:W-:-:S05]  /*1690*/  LEA.HI.X R5, R39, UR9, RZ, 0x3, P0 ;  /* 0x0000000927057c11 */ /* 0x000fca00080f1cff */
[----:B------:R-:W2:Y:S01]  /*16a0*/  LDG.E.64 R2, desc[UR6][R4.64] ;  /* 0x0000000604027981 */ /* 0x000ea2000c1e1b00 */
[----:B------:R-:W-:-:S04]  /*16b0*/  ISETP.GT.U32.AND P0, PT, R39, R51, PT ;  /* 0x000000332700720c */ /* 0x000fc80003f04070 */
[----:B------:R-:W-:-:S04]  /*16c0*/  SEL R9, RZ, 0x1c80, !P0 ;  /* 0x00001c80ff097807 */ /* 0x000fc80004000000 */
[----:B--2---:R-:W-:Y:S01]  /*16d0*/  IADD3 R2, P0, PT, R2, -R9, RZ ;  /* 0x8000000902027210 */ /* 0x004fe20007f1e0ff */
[----:B------:R-:W-:-:S03]  /*16e0*/  IMAD.MOV.U32 R9, RZ, RZ, R52 ;  /* 0x000000ffff097224 */ /* 0x000fc600078e0034 */
[----:B------:R-:W-:Y:S02]  /*16f0*/  IADD3.X R3, PT, PT, R3, -0x1, RZ, P0, !PT ;  /* 0xffffffff03037810 */ /* 0x000fe400007fe4ff */
[----:B------:R-:W-:-:S03]  /*1700*/  ISETP.GE.AND P0, PT, R72, 0x1, PT ;  /* 0x000000014800780c */ /* 0x000fc60003f06270 */
[----:B------:R0:W-:Y:S10]  /*1710*/  STS.64 [R7+0x7200], R2 ;  /* 0x0072000207007388 */ /* 0x0001f40000000a00 */
[----:B------:R-:W-:Y:S05]  /*1720*/  @!P0 BRA `(.L_x_17) ;  /* 0x00000000006c8947 */ /* 0x000fea0003800000 */
[----:B------:R-:W-:Y:S01]  /*1730*/  BSSY B0, `(.L_x_18) ;  /* 0x0000019000007945 */ /* 0x000fe20003800000 */
[----:B------:R-:W-:Y:S02]  /*1740*/  IMAD.MOV.U32 R0, RZ, RZ, -0x1 ;  /* 0xffffffffff007424 */ /* 0x000fe400078e00ff */
[----:B------:R-:W-:Y:S02]  /*1750*/  IMAD.MOV.U32 R4, RZ, RZ, R72 ;  /* 0x000000ffff047224 */ /* 0x000fe400078e0048 */
[----:B------:R-:W-:-:S07]  /*1760*/  IMAD.MOV.U32 R9, RZ, RZ, R52 ;  /* 0x000000ffff097224 */ /* 0x000fce00078e0034 */
.L_x_22:
[----:B0-----:R-:W0:Y:S01]  /*1770*/  LDC.64 R2, c[0x0][0x380] ;  /* 0x0000e000ff027b82 */ /* 0x001e220000000a00 */
[----:B------:R-:W-:Y:S01]  /*1780*/  VIADD R11, R4, 0xffffffff ;  /* 0xffffffff040b7836 */ /* 0x000fe20000000000 */
[----:B------:R-:W-:Y:S03]  /*1790*/  BSSY B2, `(.L_x_19) ;  /* 0x0000008000027945 */ /* 0x000fe60003800000 */
[----:B------:R-:W-:-:S04]  /*17a0*/  IMAD R5, R11, 0x100, R39 ;  /* 0x000001000b057824 */ /* 0x000fc800078e0227 */
[----:B0-----:R-:W-:-:S07]  /*17b0*/  IMAD.WIDE R2, R5, 0x4, R2 ;  /* 0x0000000405027825 */ /* 0x001fce00078e0202 */
.L_x_20:
[----:B------:R-:W-:Y:S05]  /*17c0*/  YIELD ;  /* 0x0000000000007946 */ /* 0x000fea0003800000 */
[----:B------:R0:W-:Y:S06]  /*17d0*/  MEMBAR.SC.CTA ;  /* 0x0000000000007992 */ /* 0x0001ec0000000000 */
[----:B0-----:R-:W2:Y:S02]  /*17e0*/  LDG.E.STRONG.SYS R5, desc[UR6][R2.64] ;  /* 0x0000000602057981 */ /* 0x001ea4000c1f5900 */
[----:B--2---:R-:W-:-:S13]  /*17f0*/  ISETP.NE.AND P0, PT, R5, RZ, PT ;  /* 0x000000ff0500720c */ /* 0x004fda0003f05270 */
[----:B------:R-:W-:Y:S05]  /*1800*/  @!P0 BRA `(.L_x_20) ;  /* 0xfffffffc00ec8947 */ /* 0x000fea000383ffff */
[----:B------:R-:W-:Y:S05]  /*1810*/  BSYNC B2 ;  /* 0x0000000000027941 */ /* 0x000fea0003800000 */
.L_x_19:
[----:B------:R-:W-:Y:S01]  /*1820*/  BSSY.RECONVERGENT B2, `(.L_x_21) ;  /* 0x0000006000027945 */ /* 0x000fe20003800200 */
[C---:B------:R-:W-:Y:S02]  /*1830*/  ISETP.GT.AND P0, PT, R5.reuse, -0x1, PT ;  /* 0xffffffff0500780c */ /* 0x040fe40003f04270 */
[----:B------:R-:W-:Y:S01]  /*1840*/  LOP3.LUT R2, R5, 0x3fffffff, RZ, 0xc0, !PT ;  /* 0x3fffffff05027812 */ /* 0x000fe200078ec0ff */
[----:B------:R-:W-:Y:S05]  /*1850*/  WARPSYNC.EXCLUSIVE R0 ;  /* 0x0000000000007348 */ /* 0x000fea0003a00000 */
[----:B------:R-:W-:-:S05]  /*1860*/  IMAD.IADD R9, R2, 0x1, R9 ;  /* 0x0000000102097824 */ /* 0x000fca00078e0209 */
[----:B------:R-:W-:-:S07]  /*1870*/  VOTE.ANY R0, PT, P0 ;  /* 0x0000000000007806 */ /* 0x000fce00000e0100 */
[----:B------:R-:W-:Y:S05]  /*1880*/  BSYNC.RECONVERGENT B2 ;  /* 0x0000000000027941 */ /* 0x000fea0003800200 */
.L_x_21:
[----:B------:R-:W-:Y:S01]  /*1890*/  ISETP.GT.U32.AND P1, PT, R4, 0x1, PT ;  /* 0x000000010400780c */ /* 0x000fe20003f24070 */
[----:B------:R-:W-:-:S12]  /*18a0*/  IMAD.MOV.U32 R4, RZ, RZ, R11 ;  /* 0x000000ffff047224 */ /* 0x000fd800078e000b */
[----:B------:R-:W-:Y:S05]  /*18b0*/  @P0 BRA P1, `(.L_x_22) ;  /* 0xfffffffc00ac0947 */ /* 0x000fea000083ffff */
[----:B------:R-:W-:Y:S05]  /*18c0*/  BSYNC B0 ;  /* 0x0000000000007941 */ /* 0x000fea0003800000 */
.L_x_18:
[----:B------:R1:W2:Y:S02]  /*18d0*/  LDS.64 R2, [R7+0x7200] ;  /* 0x0072000007027984 */ /* 0x0002a40000000a00 */
.L_x_17:
[----:B------:R-:W3:Y:S01]  /*18e0*/  LDC.64 R4, c[0x0][0x380] ;  /* 0x0000e000ff047b82 */ /* 0x000ee20000000a00 */
[C---:B------:R-:W-:Y:S01]  /*18f0*/  IMAD.IADD R11, R9.reuse, 0x1, -R52 ;  /* 0x00000001090b7824 */ /* 0x040fe200078e0a34 */
[----:B------:R-:W-:Y:S01]  /*1900*/  LOP3.LUT R9, R9, 0x80000000, RZ, 0xfc, !PT ;  /* 0x8000000009097812 */ /* 0x000fe200078efcff */
[----:B------:R-:W-:-:S03]  /*1910*/  IMAD R13, R72, 0x100, R39 ;  /* 0x00000100480d7824 */ /* 0x000fc600078e0227 */
[----:B0-2---:R-:W-:-:S04]  /*1920*/  IADD3 R2, P0, PT, R11, R2, RZ ;  /* 0x000000020b027210 */ /* 0x005fc80007f1e0ff */
[----:B------:R-:W-:-:S05]  /*1930*/  LEA.HI.X.SX32 R3, R11, R3, 0x1, P0 ;  /* 0x000000030b037211 */ /* 0x000fca00000f0eff */
[----:B------:R0:W-:Y:S01]  /*1940*/  STS.64 [R7+0x7200], R2 ;  /* 0x0072000207007388 */ /* 0x0001e20000000a00 */
[----:B---3--:R-:W-:-:S05]  /*1950*/  IMAD.WIDE R4, R13, 0x4, R4 ;  /* 0x000000040d047825 */ /* 0x008fca00078e0204 */
[----:B------:R0:W-:Y:S02]  /*1960*/  STG.E.STRONG.SYS desc[UR6][R4.64], R9 ;  /* 0x0000000904007986 */ /* 0x0001e4000c115906 */
.L_x_16:
[----:B------:R-:W-:Y:S05]  /*1970*/  BSYNC B1 ;  /* 0x0000000000017941 */ /* 0x000fea0003800000 */
.L_x_15:
[----:B0-----:R-:W0:Y:S01]  /*1980*/  LDC.64 R4, c[0x0][0x390] ;  /* 0x0000e400ff047b82 */ /* 0x001e220000000a00 */
[----:B------:R-:W-:Y:S02]  /*1990*/  IMAD.MOV.U32 R3, RZ, RZ, 0x1c80 ;  /* 0x00001c80ff037424 */ /* 0x000fe400078e00ff */
[----:B------:R-:W-:Y:S02]  /*19a0*/  IMAD R73, R51, 0x8, R73 ;  /* 0x0000000833497824 */ /* 0x000fe400078e0249 */
[----:B------:R-:W-:-:S03]  /*19b0*/  IMAD R0, R72, R3, 0x1c80 ;  /* 0x00001c8048007424 */ /* 0x000fc600078e0203 */
[----:B------:R-:W2:Y:S01]  /*19c0*/  LDC R11, c[0x0][0x3c0] ;  /* 0x0000f000ff0b7b82 */ /* 0x000ea20000000800 */
[----:B0-----:R-:W-:Y:S02]  /*19d0*/  ISETP.EQ.U32.AND P1, PT, R4, RZ, PT ;  /* 0x000000ff0400720c */ /* 0x001fe40003f22070 */
[----:B--2---:R-:W-:-:S04]  /*19e0*/  ISETP.GE.AND P0, PT, R0, R11, PT ;  /* 0x0000000b0000720c */ /* 0x004fc80003f06270 */
[----:B------:R-:W-:-:S04]  /*19f0*/  ISETP.EQ.OR.EX P0, PT, R5, RZ, !P0, P1 ;  /* 0x000000ff0500720c */ /* 0x000fc80004702710 */
[----:B------:R-:W-:-:S13]  /*1a00*/  ISETP.GT.U32.OR P0, PT, R39, 0xff, P0 ;  /* 0x000000ff2700780c */ /* 0x000fda0000704470 */
[----:B------:R-:W-:Y:S05]  /*1a10*/  @P0 BRA `(.L_x_23) ;  /* 0x0000000000240947 */ /* 0x000fea0003800000 */
[----:B------:R-:W0:Y:S01]  /*1a20*/  LDS.64 R2, [R7+0x7200] ;  /* 0x0072000007027984 */ /* 0x000e220000000a00 */
[C---:B------:R-:W-:Y:S02]  /*1a30*/  ISETP.GT.U32.AND P0, PT, R39.reuse, R51, PT ;  /* 0x000000332700720c */ /* 0x040fe40003f04070 */
[C---:B------:R-:W-:Y:S02]  /*1a40*/  LEA R4, P2, R39.reuse, R4, 0x3 ;  /* 0x0000000427047211 */ /* 0x040fe400078418ff */
[----:B------:R-:W-:Y:S02]  /*1a50*/  SEL R13, RZ, 0x1c80, !P0 ;  /* 0x00001c80ff0d7807 */ /* 0x000fe40004000000 */
[--C-:B------:R-:W-:Y:S02]  /*1a60*/  SHF.R.S32.HI R9, RZ, 0x1f, R52.reuse ;  /* 0x0000001fff097819 */ /* 0x100fe40000011434 */
[----:B------:R-:W-:Y:S02]  /*1a70*/  LEA.HI.X R5, R39, R5, RZ, 0x3, P2 ;  /* 0x0000000527057211 */ /* 0x000fe400010f1cff */
[----:B0-----:R-:W-:-:S04]  /*1a80*/  IADD3 R2, P0, P1, R2, R13, R52 ;  /* 0x0000000d02027210 */ /* 0x001fc8000791e034 */
[----:B------:R-:W-:-:S05]  /*1a90*/  IADD3.X R3, PT, PT, R3, RZ, R9, P0, P1 ;  /* 0x000000ff03037210 */ /* 0x000fca00007e2409 */
[----:B------:R0:W-:Y:S04]  /*1aa0*/  STG.E.64 desc[UR6][R4.64], R2 ;  /* 0x0000000204007986 */ /* 0x0001e8000c101b06 */
.L_x_23:
[----:B------:R-:W-:Y:S05]  /*1ab0*/  WARPSYNC.ALL ;  /* 0x0000000000007948 */ /* 0x000fea0003800000 */
[----:B------:R-:W-:Y:S01]  /*1ac0*/  BAR.SYNC.DEFER_BLOCKING 0x0 ;  /* 0x0000000000007b1d */ /* 0x000fe20000010000 */
[----:B------:R-:W-:-:S05]  /*1ad0*/  ISETP.GT.AND P0, PT, R0, R11, PT ;  /* 0x0000000b0000720c */ /* 0x000fca0003f04270 */
[----:B0-----:R0:W2:Y:S08]  /*1ae0*/  LDS.64 R2, [R73+0x7200] ;  /* 0x0072000049027984 */ /* 0x0010b00000000a00 */
[----:B0-----:R-:W-:Y:S05]  /*1af0*/  @P0 BRA `(.L_x_24) ;  /* 0x0000000000700947 */ /* 0x001fea0003800000 */
[----:B------:R-:W0:Y:S01]  /*1b00*/  LDCU.64 UR8, c[0x0][0x3a0] ;  /* 0x00007400ff0877ac */ /* 0x000e220008000a00 */
[C---:B------:R-:W-:Y:S02]  /*1b10*/  LOP3.LUT R5, R39.reuse, 0x3e0, RZ, 0xc0, !PT ;  /* 0x000003e027057812 */ /* 0x040fe400078ec0ff */
[----:B------:R-:W-:-:S05]  /*1b20*/  LOP3.LUT R38, R39, 0x1f, RZ, 0xc0, !PT ;  /* 0x0000001f27267812 */ /* 0x000fca00078ec0ff */
[----:B------:R-:W-:-:S05]  /*1b30*/  IMAD R5, R5, 0x13, R38 ;  /* 0x0000001305057824 */ /* 0x000fca00078e0226 */
[----:B--2---:R-:W-:-:S05]  /*1b40*/  IADD3 R0, P0, PT, R5, R2, RZ ;  /* 0x0000000205007210 */ /* 0x004fca0007f1e0ff */
[----:B------:R-:W-:Y:S01]  /*1b50*/  IMAD.X R3, RZ, RZ, R3, P0 ;  /* 0x000000ffff037224 */ /* 0x000fe200000e0603 */
[----:B0-----:R-:W-:-:S04]  /*1b60*/  LEA R2, P0, R0, UR8, 0x2 ;  /* 0x0000000800027c11 */ /* 0x001fc8000f8010ff */
[----:B------:R-:W-:-:S05]  /*1b70*/  LEA.HI.X R3, R0, UR9, R3, 0x2, P0 ;  /* 0x0000000900037c11 */ /* 0x000fca00080f1403 */
[----:B------:R-:W-:Y:S04]  /*1b80*/  STG.E desc[UR6][R2.64], R71 ;  /* 0x0000004702007986 */ /* 0x000fe8000c101906 */
        /* <DEDUP_REMOVED lines=17> */
[----:B------:R-:W-:Y:S01]  /*1ca0*/  STG.E desc[UR6][R2.64+0x900], R53 ;  /* 0x0009003502007986 */ /* 0x000fe2000c101906 */
[----:B------:R-:W-:Y:S05]  /*1cb0*/  EXIT ;  /* 0x000000000000794d */ /* 0x000fea0003800000 */
.L_x_24:
[----:B------:R-:W0:Y:S01]  /*1cc0*/  LDCU.64 UR8, c[0x0][0x3a0] ;  /* 0x00007400ff0877ac */ /* 0x000e220008000a00 */
[C---:B------:R-:W-:Y:S01]  /*1cd0*/  LOP3.LUT R5, R39.reuse, 0x3e0, RZ, 0xc0, !PT ;  /* 0x000003e027057812 */ /* 0x040fe200078ec0ff */
[----:B------:R-:W-:Y:S01]  /*1ce0*/  IMAD R72, R72, -0x1c80, R11 ;  /* 0xffffe38048487824 */ /* 0x000fe200078e020b */
[----:B------:R-:W-:-:S05]  /*1cf0*/  LOP3.LUT R38, R39, 0x1f, RZ, 0xc0, !PT ;  /* 0x0000001f27267812 */ /* 0x000fca00078ec0ff */
[----:B------:R-:W-:-:S04]  /*1d00*/  IMAD R5, R5, 0x13, R38 ;  /* 0x0000001305057824 */ /* 0x000fc800078e0226 */
[C---:B-1----:R-:W-:Y:S01]  /*1d10*/  VIADD R7, R5.reuse, 0x20 ;  /* 0x0000002005077836 */ /* 0x042fe20000000000 */
[C---:B--2---:R-:W-:Y:S01]  /*1d20*/  IADD3 R0, P0, PT, R5.reuse, R2, RZ ;  /* 0x0000000205007210 */ /* 0x044fe20007f1e0ff */
[C---:B------:R-:W-:Y:S01]  /*1d30*/  VIADD R9, R5.reuse, 0x40 ;  /* 0x0000004005097836 */ /* 0x040fe20000000000 */
[CC--:B------:R-:W-:Y:S01]  /*1d40*/  ISETP.GE.AND P1, PT, R5.reuse, R72.reuse, PT ;  /* 0x000000480500720c */ /* 0x0c0fe20003f26270 */
[----:B------:R-:W-:Y:S01]  /*1d50*/  VIADD R11, R5, 0x60 ;  /* 0x00000060050b7836 */ /* 0x000fe20000000000 */
[-C--:B------:R-:W-:Y:S01]  /*1d60*/  ISETP.GE.AND P2, PT, R7, R72.reuse, PT ;  /* 0x000000480700720c */ /* 0x080fe20003f46270 */
[----:B------:R-:W-:Y:S01]  /*1d70*/  IMAD.X R3, RZ, RZ, R3, P0 ;  /* 0x000000ffff037224 */ /* 0x000fe200000e0603 */
[C---:B0-----:R-:W-:Y:S01]  /*1d80*/  LEA R2, P0, R0.reuse, UR8, 0x2 ;  /* 0x0000000800027c11 */ /* 0x041fe2000f8010ff */
[----:B------:R-:W-:Y:S01]  /*1d90*/  VIADD R7, R5, 0x80 ;  /* 0x0000008005077836 */ /* 0x000fe20000000000 */
[----:B------:R-:W-:Y:S01]  /*1da0*/  ISETP.GE.AND P3, PT, R9, R72, PT ;  /* 0x000000480900720c */ /* 0x000fe20003f66270 */
[----:B------:R-:W-:Y:S01]  /*1db0*/  VIADD R9, R5, 0xa0 ;  /* 0x000000a005097836 */ /* 0x000fe20000000000 */
[----:B------:R-:W-:-:S02]  /*1dc0*/  LEA.HI.X R3, R0, UR9, R3, 0x2, P0 ;  /* 0x0000000900037c11 */ /* 0x000fc400080f1403 */
[-C--:B------:R-:W-:Y:S01]  /*1dd0*/  ISETP.GE.AND P5, PT, R7, R72.reuse, PT ;  /* 0x000000480700720c */ /* 0x080fe20003fa6270 */
[----:B------:R-:W-:Y:S01]  /*1de0*/  VIADD R7, R5, 0xe0 ;  /* 0x000000e005077836 */ /* 0x000fe20000000000 */
[-C--:B------:R-:W-:Y:S01]  /*1df0*/  ISETP.GE.AND P4, PT, R11, R72.reuse, PT ;  /* 0x000000480b00720c */ /* 0x080fe20003f86270 */
[----:B------:R-:W-:Y:S01]  /*1e00*/  VIADD R11, R5, 0xc0 ;  /* 0x000000c0050b7836 */ /* 0x000fe20000000000 */
[----:B------:R0:W-:Y:S01]  /*1e10*/  @!P1 STG.E desc[UR6][R2.64], R71 ;  /* 0x0000004702009986 */ /* 0x0001e2000c101906 */
[-C--:B------:R-:W-:Y:S01]  /*1e20*/  ISETP.GE.AND P6, PT, R9, R72.reuse, PT ;  /* 0x000000480900720c */ /* 0x080fe20003fc6270 */
[----:B------:R-:W-:Y:S01]  /*1e30*/  VIADD R9, R5, 0x100 ;  /* 0x0000010005097836 */ /* 0x000fe20000000000 */
[-C--:B------:R-:W-:Y:S01]  /*1e40*/  ISETP.GE.AND P1, PT, R7, R72.reuse, PT ;  /* 0x000000480700720c */ /* 0x080fe20003f26270 */
[----:B------:R-:W-:Y:S01]  /*1e50*/  VIADD R7, R5, 0x120 ;  /* 0x0000012005077836 */ /* 0x000fe20000000000 */
[-C--:B------:R-:W-:Y:S01]  /*1e60*/  ISETP.GE.AND P0, PT, R11, R72.reuse, PT ;  /* 0x000000480b00720c */ /* 0x080fe20003f06270 */
[----:B------:R0:W-:Y:S01]  /*1e70*/  @!P2 STG.E desc[UR6][R2.64+0x80], R70 ;  /* 0x000080460200a986 */ /* 0x0001e2000c101906 */
[----:B------:R-:W-:Y:S01]  /*1e80*/  ISETP.GE.AND P2, PT, R9, R72, PT ;  /* 0x000000480900720c */ /* 0x000fe20003f46270 */
[----:B------:R-:W-:-:S02]  /*1e90*/  VIADD R9, R5, 0x140 ;  /* 0x0000014005097836 */ /* 0x000fc40000000000 */
[----:B------:R0:W-:Y:S01]  /*1ea0*/  @!P3 STG.E desc[UR6][R2.64+0x100], R69 ;  /* 0x000100450200b986 */ /* 0x0001e2000c101906 */
[-C--:B------:R-:W-:Y:S01]  /*1eb0*/  ISETP.GE.AND P3, PT, R7, R72.reuse, PT ;  /* 0x000000480700720c */ /* 0x080fe20003f66270 */
[----:B------:R-:W-:Y:S02]  /*1ec0*/  VIADD R7, R5, 0x160 ;  /* 0x0000016005077836 */ /* 0x000fe40000000000 */
[----:B------:R0:W-:Y:S01]  /*1ed0*/  @!P4 STG.E desc[UR6][R2.64+0x180], R68 ;  /* 0x000180440200c986 */ /* 0x0001e2000c101906 */
[-C--:B------:R-:W-:Y:S01]  /*1ee0*/  ISETP.GE.AND P4, PT, R9, R72.reuse, PT ;  /* 0x000000480900720c */ /* 0x080fe20003f86270 */
[----:B------:R-:W-:Y:S02]  /*1ef0*/  VIADD R9, R5, 0x180 ;  /* 0x0000018005097836 */ /* 0x000fe40000000000 */
        /* <DEDUP_REMOVED lines=14> */
[C---:B------:R-:W-:Y:S02]  /*1fe0*/  VIADD R7, R5.reuse, 0x220 ;  /* 0x0000022005077836 */ /* 0x040fe40000000000 */
[----:B------:R-:W-:Y:S01]  /*1ff0*/  VIADD R5, R5, 0x240 ;  /* 0x0000024005057836 */ /* 0x000fe20000000000 */
[----:B------:R0:W-:Y:S01]  /*2000*/  @!P3 STG.E desc[UR6][R2.64+0x480], R62 ;  /* 0x0004803e0200b986 */ /* 0x0001e2000c101906 */
[----:B------:R-:W-:-:S03]  /*2010*/  ISETP.GE.AND P3, PT, R9, R72, PT ;  /* 0x000000480900720c */ /* 0x000fc60003f66270 */
[----:B------:R0:W-:Y:S01]  /*2020*/  @!P4 STG.E desc[UR6][R2.64+0x500], R61 ;  /* 0x0005003d0200c986 */ /* 0x0001e2000c101906 */
[----:B------:R-:W-:-:S03]  /*2030*/  ISETP.GE.AND P4, PT, R7, R72, PT ;  /* 0x000000480700720c */ /* 0x000fc60003f86270 */
[----:B------:R0:W-:Y:S01]  /*2040*/  @!P5 STG.E desc[UR6][R2.64+0x580], R60 ;  /* 0x0005803c0200d986 */ /* 0x0001e2000c101906 */
[----:B------:R-:W-:-:S03]  /*2050*/  ISETP.GE.AND P5, PT, R5, R72, PT ;  /* 0x000000480500720c */ /* 0x000fc60003fa6270 */
[----:B------:R0:W-:Y:S04]  /*2060*/  @!P6 STG.E desc[UR6][R2.64+0x600], R59 ;  /* 0x0006003b0200e986 */ /* 0x0001e8000c101906 */
[----:B------:R0:W-:Y:S04]  /*2070*/  @!P0 STG.E desc[UR6][R2.64+0x680], R58 ;  /* 0x0006803a02008986 */ /* 0x0001e8000c101906 */
[----:B------:R0:W-:Y:S04]  /*2080*/  @!P1 STG.E desc[UR6][R2.64+0x700], R57 ;  /* 0x0007003902009986 */ /* 0x0001e8000c101906 */
[----:B------:R0:W-:Y:S04]  /*2090*/  @!P2 STG.E desc[UR6][R2.64+0x780], R56 ;  /* 0x000780380200a986 */ /* 0x0001e8000c101906 */
[----:B------:R0:W-:Y:S04]  /*20a0*/  @!P3 STG.E desc[UR6][R2.64+0x800], R55 ;  /* 0x000800370200b986 */ /* 0x0001e8000c101906 */
[----:B------:R0:W-:Y:S01]  /*20b0*/  @!P4 STG.E desc[UR6][R2.64+0x880], R54 ;  /* 0x000880360200c986 */ /* 0x0001e2000c101906 */
[----:B------:R-:W-:Y:S05]  /*20c0*/  @P5 EXIT ;  /* 0x000000000000594d */ /* 0x000fea0003800000 */
[----:B------:R-:W-:Y:S01]  /*20d0*/  STG.E desc[UR6][R2.64+0x900], R53 ;  /* 0x0009003502007986 */ /* 0x000fe2000c101906 */
[----:B------:R-:W-:Y:S05]  /*20e0*/  EXIT ;  /* 0x000000000000794d */ /* 0x000fea0003800000 */
.L_x_14:
[----:B------:R-:W-:Y:S01]  /*20f0*/  IMAD.MOV.U32 R38, RZ, RZ, RZ ;  /* 0x000000ffff267224 */ /* 0x000fe200078e00ff */
[C---:B------:R-:W-:Y:S01]  /*2100*/  ISETP.GT.U32.AND P0, PT, R39.reuse, 0x1f, PT ;  /* 0x0000001f2700780c */ /* 0x040fe20003f04070 */
[----:B------:R-:W-:Y:S05]  /*2110*/  WARPSYNC.ALL ;  /* 0x0000000000007948 */ /* 0x000fea0003800000 */
[----:B------:R-:W-:-:S04]  /*2120*/  IMAD.HI.U32 R0, R39, 0x15555556, R38 ;  /* 0x1555555627007827 */ /* 0x000fc800078e0026 */
[----:B------:R-:W-:-:S05]  /*2130*/  IMAD R3, R0, 0x4, R73 ;  /* 0x0000000400037824 */ /* 0x000fca00078e0249 */
[----:B------:R0:W-:Y:S01]  /*2140*/  STS [R3+0x3410], R52 ;  /* 0x0034103403007388 */ /* 0x0001e20000000800 */
[----:B------:R-:W-:Y:S06]  /*2150*/  BAR.SYNC.DEFER_BLOCKING 0x0 ;  /* 0x0000000000007b1d */ /* 0x000fec0000010000 */
[----:B------:R-:W-:Y:S05]  /*2160*/  @P0 BRA `(.L_x_25) ;  /* 0x0000000000e40947 */ /* 0x000fea0003800000 */
[C-C-:B------:R-:W-:Y:S01]  /*2170*/  IMAD R0, R39.reuse, 0x34, R73.reuse ;  /* 0x0000003427007824 */ /* 0x140fe200078e0249 */
[----:B------:R-:W-:Y:S01]  /*2180*/  UMOV UR5, 0xffffffff ;  /* 0xffffffff00057882 */ /* 0x000fe20000000000 */
[C-C-:B------:R-:W-:Y:S02]  /*2190*/  IMAD R4, R39.reuse, 0x34, R73.reuse ;  /* 0x0000003427047824 */ /* 0x140fe400078e0249 */
[----:B0-----:R-:W-:Y:S01]  /*21a0*/  IMAD R3, R39, 0x34, R73 ;  /* 0x0000003427037824 */ /* 0x001fe200078e0249 */
[----:B------:R-:W-:Y:S04]  /*21b0*/  LDS R14, [R0+0x3410] ;  /* 0x00341000000e7984 */ /* 0x000fe80000000800 */
[----:B------:R-:W-:Y:S04]  /*21c0*/  LDS R13, [R0+0x3414] ;  /* 0x00341400000d7984 */ /* 0x000fe80000000800 */
[----:B------:R-:W0:Y:S04]  /*21d0*/  LDS R12, [R0+0x3418] ;  /* 0x00341800000c7984 */ /* 0x000e280000000800 */
[----:B------:R-:W-:Y:S04]  /*21e0*/  LDS R11, [R0+0x341c] ;  /* 0x00341c00000b7984 */ /* 0x000fe80000000800 */
[----:B------:R-:W2:Y:S04]  /*21f0*/  LDS R10, [R0+0x3420] ;  /* 0x00342000000a7984 */ /* 0x000ea80000000800 */
[----:B------:R-:W-:Y:S04]  /*2200*/  LDS R9, [R0+0x3424] ;  /* 0x0034240000097984 */ /* 0x000fe80000000800 */
[----:B------:R-:W3:Y:S04]  /*2210*/  LDS R8, [R0+0x3428] ;  /* 0x0034280000087984 */ /* 0x000ee80000000800 */
[----:B-1----:R-:W-:Y:S04]  /*2220*/  LDS R7, [R0+0x342c] ;  /* 0x00342c0000077984 */ /* 0x002fe80000000800 */
[----:B------:R-:W1:Y:S04]  /*2230*/  LDS R6, [R0+0x3430] ;  /* 0x0034300000067984 */ /* 0x000e680000000800 */
[----:B------:R-:W-:Y:S04]  /*2240*/  LDS R5, [R0+0x3434] ;  /* 0x0034340000057984 */ /* 0x000fe80000000800 */
[----:B------:R-:W4:Y:S04]  /*2250*/  LDS R4, [R4+0x3438] ;  /* 0x0034380004047984 */ /* 0x000f280000000800 */
[----:B------:R-:W5:Y:S01]  /*2260*/  LDS R2, [R3+0x343c] ;  /* 0x00343c0003027984 */ /* 0x000f620000000800 */
[----:B0-----:R-:W-:-:S04]  /*2270*/  IADD3 R74, PT, PT, R12, R13, R14 ;  /* 0x0000000d0c4a7210 */ /* 0x001fc80007ffe00e */
[----:B--2---:R-:W-:-:S04]  /*2280*/  IADD3 R74, PT, PT, R10, R74, R11 ;  /* 0x0000004a0a4a7210 */ /* 0x004fc80007ffe00b */
[----:B---3--:R-:W-:-:S04]  /*2290*/  IADD3 R74, PT, PT, R8, R74, R9 ;  /* 0x0000004a084a7210 */ /* 0x008fc80007ffe009 */
[----:B-1----:R-:W-:-:S04]  /*22a0*/  IADD3 R74, PT, PT, R6, R74, R7 ;  /* 0x0000004a064a7210 */ /* 0x002fc80007ffe007 */
[----:B----4-:R-:W-:-:S05]  /*22b0*/  IADD3 R75, PT, PT, R4, R74, R5 ;  /* 0x0000004a044b7210 */ /* 0x010fca0007ffe005 */
[----:B-----5:R-:W-:Y:S01]  /*22c0*/  IMAD.IADD R2, R2, 0x1, R75 ;  /* 0x0000000102027824 */ /* 0x020fe200078e024b */
[----:B------:R-:W-:Y:S06]  /*22d0*/  BRA.DIV UR5, `(.L_x_26) ;  /* 0x0000005a05807947 */ /* 0x000fec000b800000 */
[----:B------:R-:W0:Y:S02]  /*22e0*/  SHFL.UP P0, R77, R2, 0x1, RZ ;  /* 0x04200000024d7989 */ /* 0x000e2400000000ff */
[----:B0-----:R-:W-:-:S05]  /*22f0*/  @P0 IMAD.IADD R77, R2, 0x1, R77 ;  /* 0x00000001024d0824 */ /* 0x001fca00078e024d */
[----:B------:R-:W0:Y:S02]  /*2300*/  SHFL.UP P0, R74, R77, 0x2, RZ ;  /* 0x044000004d4a7989 */ /* 0x000e2400000000ff */
[----:B0-----:R-:W-:-:S05]  /*2310*/  @P0 IMAD.IADD R74, R77, 0x1, R74 ;  /* 0x000000014d4a0824 */ /* 0x001fca00078e024a */
[----:B------:R-:W0:Y:S02]  /*2320*/  SHFL.UP P0, R77, R74, 0x4, RZ ;  /* 0x048000004a4d7989 */ /* 0x000e2400000000ff */
[----:B0-----:R-:W-:-:S05]  /*2330*/  @P0 IMAD.IADD R77, R74, 0x1, R77 ;  /* 0x000000014a4d0824 */ /* 0x001fca00078e024d */
[----:B------:R-:W0:Y:S02]  /*2340*/  SHFL.UP P0, R74, R77, 0x8, RZ ;  /* 0x050000004d4a7989 */ /* 0x000e2400000000ff */
[----:B0-----:R-:W-:-:S05]  /*2350*/  @P0 IMAD.IADD R74, R77, 0x1, R74 ;  /* 0x000000014d4a0824 */ /* 0x001fca00078e024a */
[----:B------:R0:W1:Y:S02]  /*2360*/  SHFL.UP P0, R0, R74, 0x10, RZ ;  /* 0x060000004a007989 */ /* 0x00006400000000ff */
.L_x_118:
[----:B-1----:R-:W-:-:S04]  /*2370*/  @P0 IMAD.IADD R0, R74, 0x1, R0 ;  /* 0x000000014a000824 */ /* 0x002fc800078e0200 */
[----:B------:R-:W-:-:S04]  /*2380*/  IMAD.IADD R2, R0, 0x1, -R2 ;  /* 0x0000000100027824 */ /* 0x000fc800078e0a02 */
[----:B------:R-:W-:Y:S01]  /*2390*/  IMAD.IADD R14, R14, 0x1, R2 ;  /* 0x000000010e0e7824 */ /* 0x000fe200078e0202 */
[----:B------:R2:W-:Y:S03]  /*23a0*/  STS [R3+0x3410], R2 ;  /* 0x0034100203007388 */ /* 0x0005e60000000800 */
        /* <DEDUP_REMOVED lines=19> */
[----:B------:R2:W-:Y:S04]  /*24e0*/  STS [R3+0x3438], R5 ;  /* 0x0034380503007388 */ /* 0x0005e80000000800 */
[----:B------:R2:W-:Y:S02]  /*24f0*/  STS [R3+0x343c], R4 ;  /* 0x00343c0403007388 */ /* 0x0005e40000000800 */
.L_x_25:
[----:B------:R-:W3:Y:S01]  /*2500*/  LDL R0, [R1+0x8] ;  /* 0x0000080001007983 */ /* 0x000ee20000100800 */
[----:B------:R-:W-:Y:S05]  /*2510*/  WARPSYNC.ALL ;  /* 0x0000000000007948 */ /* 0x000fea0003800000 */
[----:B--2---:R-:W-:Y:S01]  /*2520*/  IMAD.MOV.U32 R2, RZ, RZ, RZ ;  /* 0x000000ffff027224 */ /* 0x004fe200078e00ff */
[----:B------:R-:W-:Y:S01]  /*2530*/  BSSY.RECONVERGENT B0, `(.L_x_27) ;  /* 0x000002d000007945 */ /* 0x000fe20003800200 */
[----:B0-----:R-:W-:Y:S02]  /*2540*/  IMAD.MOV.U32 R3, RZ, RZ, R39 ;  /* 0x000000ffff037224 */ /* 0x001fe400078e0027 */
[----:B------:R-:W-:-:S04]  /*2550*/  IMAD.HI.U32 R2, R39, 0x15555556, R2 ;  /* 0x1555555627027827 */ /* 0x000fc800078e0002 */
[--C-:B------:R-:W-:Y:S01]  /*2560*/  IMAD R2, R2, 0x4, R73.reuse ;  /* 0x0000000402027824 */ /* 0x100fe200078e0249 */
[----:B------:R-:W-:Y:S06]  /*2570*/  BAR.SYNC.DEFER_BLOCKING 0x0 ;  /* 0x0000000000007b1d */ /* 0x000fec0000010000 */
[----:B------:R0:W2:Y:S01]  /*2580*/  LDS R3, [R2+0x3410] ;  /* 0x0034100002037984 */ /* 0x0000a20000000800 */
[----:B---3--:R-:W-:Y:S01]  /*2590*/  ISETP.NE.AND P0, PT, R0, RZ, PT ;  /* 0x000000ff0000720c */ /* 0x008fe20003f05270 */
[----:B------:R-:W-:-:S12]  /*25a0*/  IMAD R0, R39, 0x4, R73 ;  /* 0x0000000427007824 */ /* 0x000fd800078e0249 */
[----:B0-2---:R-:W-:Y:S05]  /*25b0*/  @P0 BRA `(.L_x_28) ;  /* 0x0000000000900947 */ /* 0x005fea0003800000 */
[----:B------:R-:W0:Y:S04]  /*25c0*/  LDS R10, [R0] ;  /* 0x00000000000a7984 */ /* 0x000e280000000800 */
[----:B------:R-:W2:Y:S04]  /*25d0*/  LDS R9, [R0+0x400] ;  /* 0x0004000000097984 */ /* 0x000ea80000000800 */
[----:B------:R-:W3:Y:S04]  /*25e0*/  LDS R8, [R0+0x800] ;  /* 0x0008000000087984 */ /* 0x000ee80000000800 */
[----:B-1----:R-:W1:Y:S04]  /*25f0*/  LDS R6, [R0+0xc00] ;  /* 0x000c000000067984 */ /* 0x002e680000000800 */
[----:B------:R-:W4:Y:S04]  /*2600*/  LDS R4, [R0+0x1000] ;  /* 0x0010000000047984 */ /* 0x000f280000000800 */
[----:B------:R-:W5:Y:S04]  /*2610*/  LDS R2, [R0+0x1400] ;  /* 0x0014000000027984 */ /* 0x000f680000000800 */
[----:B------:R-:W5:Y:S04]  /*2620*/  LDS R5, [R0+0x1c00] ;  /* 0x001c000000057984 */ /* 0x000f680000000800 */
[----:B------:R-:W5:Y:S04]  /*2630*/  LDS R12, [R0+0x2000] ;  /* 0x00200000000c7984 */ /* 0x000f680000000800 */
[----:B------:R-:W5:Y:S04]  /*2640*/  LDS R76, [R0+0x2400] ;  /* 0x00240000004c7984 */ /* 0x000f680000000800 */
[----:B------:R-:W5:Y:S01]  /*2650*/  LDS R74, [R0+0x2800] ;  /* 0x00280000004a7984 */ /* 0x000f620000000800 */
[----:B0-----:R-:W-:-:S03]  /*2660*/  IMAD.IADD R7, R3, 0x1, R10 ;  /* 0x0000000103077824 */ /* 0x001fc600078e020a */
[----:B------:R-:W0:Y:S01]  /*2670*/  LDS R14, [R0+0x2c00] ;  /* 0x002c0000000e7984 */ /* 0x000e220000000800 */
[----:B--2---:R-:W-:-:S03]  /*2680*/  IMAD.IADD R9, R3, 0x1, R9 ;  /* 0x0000000103097824 */ /* 0x004fc600078e0209 */
[----:B------:R-:W2:Y:S01]  /*2690*/  LDS R10, [R0+0x1800] ;  /* 0x00180000000a7984 */ /* 0x000ea20000000800 */
[----:B---3--:R-:W-:-:S03]  /*26a0*/  IMAD.IADD R11, R3, 0x1, R8 ;  /* 0x00000001030b7824 */ /* 0x008fc600078e0208 */
[----:B------:R4:W-:Y:S01]  /*26b0*/  STS [R0], R7 ;  /* 0x0000000700007388 */ /* 0x0009e20000000800 */
[----:B-1----:R-:W-:-:S03]  /*26c0*/  IMAD.IADD R13, R3, 0x1, R6 ;  /* 0x00000001030d7824 */ /* 0x002fc600078e0206 */
[----:B------:R1:W-:Y:S04]  /*26d0*/  STS [R0+0x400], R9 ;  /* 0x0004000900007388 */ /* 0x0003e80000000800 */
[----:B------:R3:W-:Y:S01]  /*26e0*/  STS [R0+0x800], R11 ;  /* 0x0008000b00007388 */ /* 0x0007e20000000800 */
[----:B----4-:R-:W-:-:S03]  /*26f0*/  IMAD.IADD R7, R3, 0x1, R4 ;  /* 0x0000000103077824 */ /* 0x010fc600078e0204 */
[----:B------:R0:W-:Y:S01]  /*2700*/  STS [R0+0xc00], R13 ;  /* 0x000c000d00007388 */ /* 0x0001e20000000800 */
[C---:B-----5:R-:W-:Y:S02]  /*2710*/  IMAD.IADD R75, R3.reuse, 0x1, R2 ;  /* 0x00000001034b7824 */ /* 0x060fe400078e0202 */
[C---:B------:R-:W-:Y:S01]  /*2720*/  IMAD.IADD R5, R3.reuse, 0x1, R5 ;  /* 0x0000000103057824 */ /* 0x040fe200078e0205 */
[----:B------:R4:W-:Y:S01]  /*2730*/  STS [R0+0x1000], R7 ;  /* 0x0010000700007388 */ /* 0x0009e20000000800 */
[----:B------:R-:W-:-:S03]  /*2740*/  IMAD.IADD R12, R3, 0x1, R12 ;  /* 0x00000001030c7824 */ /* 0x000fc600078e020c */
[----:B------:R4:W-:Y:S01]  /*2750*/  STS [R0+0x1400], R75 ;  /* 0x0014004b00007388 */ /* 0x0009e20000000800 */
[----:B-1----:R-:W-:-:S03]  /*2760*/  IMAD.IADD R9, R3, 0x1, R76 ;  /* 0x0000000103097824 */ /* 0x002fc600078e024c */
[----:B------:R4:W-:Y:S01]  /*2770*/  STS [R0+0x1c00], R5 ;  /* 0x001c000500007388 */ /* 0x0009e20000000800 */
[----:B---3--:R-:W-:-:S03]  /*2780*/  IMAD.IADD R11, R3, 0x1, R74 ;  /* 0x00000001030b7824 */ /* 0x008fc600078e024a */
[----:B------:R4:W-:Y:S01]  /*2790*/  STS [R0+0x2000], R12 ;  /* 0x0020000c00007388 */ /* 0x0009e20000000800 */
[----:B0-----:R-:W-:-:S03]  /*27a0*/  IMAD.IADD R13, R3, 0x1, R14 ;  /* 0x00000001030d7824 */ /* 0x001fc600078e020e */
[----:B------:R4:W-:Y:S01]  /*27b0*/  STS [R0+0x2400], R9 ;  /* 0x0024000900007388 */ /* 0x0009e20000000800 */
[----:B--2---:R-:W-:-:S03]  /*27c0*/  IMAD.IADD R77, R3, 0x1, R10 ;  /* 0x00000001034d7824 */ /* 0x004fc600078e020a */
[----:B------:R4:W-:Y:S04]  /*27d0*/  STS [R0+0x2800], R11 ;  /* 0x0028000b00007388 */ /* 0x0009e80000000800 */
[----:B------:R4:W-:Y:S04]  /*27e0*/  STS [R0+0x1800], R77 ;  /* 0x0018004d00007388 */ /* 0x0009e80000000800 */
[----:B------:R4:W-:Y:S02]  /*27f0*/  STS [R0+0x2c00], R13 ;  /* 0x002c000d00007388 */ /* 0x0009e40000000800 */
.L_x_28:
[----:B------:R-:W-:Y:S05]  /*2800*/  BSYNC.RECONVERGENT B0 ;  /* 0x0000000000007941 */ /* 0x000fea0003800200 */
.L_x_27:
[----:B------:R-:W-:Y:S01]  /*2810*/  BAR.SYNC.DEFER_BLOCKING 0x0 ;  /* 0x0000000000007b1d */ /* 0x000fe20000010000 */
[----:B------:R-:W-:-:S05]  /*2820*/  R2P PR, R51, 0x7f ;  /* 0x0000007f33007804 */ /* 0x000fca0000000000 */
[----:B------:R-:W-:Y:S01]  /*2830*/  BSSY.RECONVERGENT B0, `(.L_x_29) ;  /* 0x0000022000007945 */ /* 0x000fe20003800200 */
[----:B------:R-:W0:Y:S07]  /*2840*/  S2R R4, SR_LANEID ;  /* 0x0000000000047919 */ /* 0x000e2e0000000000 */
[----:B------:R-:W-:Y:S02]  /*2850*/  VOTE.ANY R2, PT, P0 ;  /* 0x0000000000027806 */ /* 0x000fe400000e0100 */
[----:B----4-:R-:W-:-:S02]  /*2860*/  VOTE.ANY R5, PT, P1 ;  /* 0x0000000000057806 */ /* 0x010fc400008e0100 */
[----:B------:R-:W-:Y:S02]  /*2870*/  @!P0 LOP3.LUT R2, RZ, R2, RZ, 0x33, !PT ;  /* 0x00000002ff028212 */ /* 0x000fe400078e33ff */
[----:B-1----:R-:W-:Y:S02]  /*2880*/  VOTE.ANY R7, PT, P2 ;  /* 0x0000000000077806 */ /* 0x002fe400010e0100 */
[----:B------:R-:W-:Y:S02]  /*2890*/  @!P1 LOP3.LUT R5, RZ, R5, RZ, 0x33, !PT ;  /* 0x00000005ff059212 */ /* 0x000fe400078e33ff */
[----:B------:R-:W-:Y:S02]  /*28a0*/  VOTE.ANY R9, PT, P3 ;  /* 0x0000000000097806 */ /* 0x000fe400018e0100 */
[----:B------:R-:W-:Y:S02]  /*28b0*/  @!P2 LOP3.LUT R7, RZ, R7, RZ, 0x33, !PT ;  /* 0x00000007ff07a212 */ /* 0x000fe400078e33ff */
[----:B------:R-:W-:-:S02]  /*28c0*/  LOP3.LUT R2, R5, R2, RZ, 0xc0, !PT ;  /* 0x0000000205027212 */ /* 0x000fc400078ec0ff */
[----:B------:R-:W-:Y:S02]  /*28d0*/  @!P3 LOP3.LUT R9, RZ, R9, RZ, 0x33, !PT ;  /* 0x00000009ff09b212 */ /* 0x000fe400078e33ff */
[----:B------:R-:W-:Y:S02]  /*28e0*/  LOP3.LUT R2, R7, R2, RZ, 0xc0, !PT ;  /* 0x0000000207027212 */ /* 0x000fe400078ec0ff */
[----:B------:R-:W-:Y:S02]  /*28f0*/  VOTE.ANY R5, PT, P4 ;  /* 0x0000000000057806 */ /* 0x000fe400020e0100 */
[----:B------:R-:W-:Y:S02]  /*2900*/  LOP3.LUT R2, R9, R2, RZ, 0xc0, !PT ;  /* 0x0000000209027212 */ /* 0x000fe400078ec0ff */
[----:B------:R-:W-:Y:S02]  /*2910*/  @!P4 LOP3.LUT R5, RZ, R5, RZ, 0x33, !PT ;  /* 0x00000005ff05c212 */ /* 0x000fe400078e33ff */
[----:B------:R-:W-:-:S02]  /*2920*/  VOTE.ANY R7, PT, P5 ;  /* 0x0000000000077806 */ /* 0x000fc400028e0100 */
[----:B------:R-:W-:Y:S02]  /*2930*/  LOP3.LUT R2, R5, R2, RZ, 0xc0, !PT ;  /* 0x0000000205027212 */ /* 0x000fe400078ec0ff */
[----:B------:R-:W-:Y:S02]  /*2940*/  LOP3.LUT P0, RZ, R51, 0x80, RZ, 0xc0, !PT ;  /* 0x0000008033ff7812 */ /* 0x000fe4000780c0ff */
[----:B------:R-:W-:Y:S02]  /*2950*/  @!P5 LOP3.LUT R7, RZ, R7, RZ, 0x33, !PT ;  /* 0x00000007ff07d212 */ /* 0x000fe400078e33ff */
[----:B------:R-:W-:Y:S02]  /*2960*/  VOTE.ANY R6, PT, P6 ;  /* 0x0000000000067806 */ /* 0x000fe400030e0100 */
[----:B------:R-:W-:Y:S02]  /*2970*/  LOP3.LUT R7, R7, R2, RZ, 0xc0, !PT ;  /* 0x0000000207077212 */ /* 0x000fe400078ec0ff */
[----:B------:R-:W1:Y:S01]  /*2980*/  S2R R2, SR_LEMASK ;  /* 0x0000000000027919 */ /* 0x000e620000003a00 */
[----:B------:R-:W-:-:S04]  /*2990*/  @!P6 LOP3.LUT R6, RZ, R6, RZ, 0x33, !PT ;  /* 0x00000006ff06e212 */ /* 0x000fc800078e33ff */
[----:B------:R-:W-:Y:S02]  /*29a0*/  VOTE.ANY R8, PT, P0 ;  /* 0x0000000000087806 */ /* 0x000fe400000e0100 */
[----:B------:R-:W-:Y:S02]  /*29b0*/  LOP3.LUT R7, R6, R7, RZ, 0xc0, !PT ;  /* 0x0000000706077212 */ /* 0x000fe400078ec0ff */
[----:B------:R-:W-:-:S04]  /*29c0*/  @!P0 LOP3.LUT R8, RZ, R8, RZ, 0x33, !PT ;  /* 0x00000008ff088212 */ /* 0x000fc800078e33ff */
[----:B------:R-:W-:Y:S01]  /*29d0*/  LOP3.LUT R9, R8, R7, RZ, 0xc0, !PT ;  /* 0x0000000708097212 */ /* 0x000fe200078ec0ff */
[----:B------:R-:W-:-:S03]  /*29e0*/  IMAD.MOV.U32 R8, RZ, RZ, RZ ;  /* 0x000000ffff087224 */ /* 0x000fc600078e00ff */
[----:B------:R-:W0:Y:S01]  /*29f0*/  FLO.U32 R7, R9 ;  /* 0x0000000900077300 */ /* 0x000e2200000e0000 */
[----:B-1----:R-:W-:Y:S02]  /*2a00*/  LOP3.LUT R5, R2, R9, RZ, 0xc0, !PT ;  /* 0x0000000902057212 */ /* 0x002fe400078ec0ff */
[----:B0-----:R-:W-:-:S05]  /*2a10*/  ISETP.NE.AND P0, PT, R4, R7, PT ;  /* 0x000000070400720c */ /* 0x001fca0003f05270 */
[----:B------:R-:W0:Y:S08]  /*2a20*/  POPC R5, R5 ;  /* 0x0000000500057309 */ /* 0x000e300000000000 */
[----:B------:R-:W-:Y:S05]  /*2a30*/  @P0 BRA `(.L_x_30) ;  /* 0x0000000000040947 */ /* 0x000fea0003800000 */
[----:B0-----:R1:W2:Y:S02]  /*2a40*/  ATOMS.ADD R8, [R30], R5 ;  /* 0x000000051e08738c */ /* 0x0012a40000000000 */
.L_x_30:
[----:B------:R-:W-:Y:S05]  /*2a50*/  BSYNC.RECONVERGENT B0 ;  /* 0x0000000000007941 */ /* 0x000fea0003800200 */
.L_x_29:
[----:B------:R-:W3:Y:S01]  /*2a60*/  LDCU UR5, c[0x0][0x3c4] ;  /* 0x00007880ff0577ac */ /* 0x000ee20008000800 */
[----:B--2---:R2:W4:Y:S01]  /*2a70*/  SHFL.IDX PT, R8, R8, R7, 0x1f ;  /* 0x00001f0708087589 */ /* 0x00452200000e0000 */
[----:B------:R-:W-:Y:S01]  /*2a80*/  BSSY.RECONVERGENT B0, `(.L_x_31) ;  /* 0x0000023000007945 */ /* 0x000fe20003800200 */
[----:B------:R-:W-:Y:S01]  /*2a90*/  IMAD.MOV.U32 R12, RZ, RZ, RZ ;  /* 0x000000ffff0c7224 */ /* 0x000fe200078e00ff */
[----:B---3--:R-:W-:-:S04]  /*2aa0*/  SHF.R.U32.HI R6, RZ, UR5, R70 ;  /* 0x00000005ff067c19 */ /* 0x008fc80008011646 */
[----:B------:R-:W-:-:S04]  /*2ab0*/  LOP3.LUT R10, R6, UR4, RZ, 0x30, !PT ;  /* 0x00000004060a7c12 */ /* 0x000fc8000f8e30ff */
[----:B------:R-:W-:-:S13]  /*2ac0*/  R2P PR, R10, 0x7f ;  /* 0x0000007f0a007804 */ /* 0x000fda0000000000 */
[----:B------:R-:W-:Y:S02]  /*2ad0*/  VOTE.ANY R6, PT, P0 ;  /* 0x0000000000067806 */ /* 0x000fe400000e0100 */
[----:B------:R-:W-:Y:S02]  /*2ae0*/  VOTE.ANY R9, PT, P1 ;  /* 0x0000000000097806 */ /* 0x000fe400008e0100 */
[----:B------:R-:W-:Y:S02]  /*2af0*/  @!P0 LOP3.LUT R6, RZ, R6, RZ, 0x33, !PT ;  /* 0x00000006ff068212 */ /* 0x000fe400078e33ff */
[----:B------:R-:W-:Y:S02]  /*2b00*/  @!P1 LOP3.LUT R9, RZ, R9, RZ, 0x33, !PT ;  /* 0x00000009ff099212 */ /* 0x000fe400078e33ff */
[----:B------:R-:W-:Y:S02]  /*2b10*/  VOTE.ANY R11, PT, P2 ;  /* 0x00000000000b7806 */ /* 0x000fe400010e0100 */
[----:B------:R-:W-:-:S02]  /*2b20*/  LOP3.LUT R6, R9, R6, RZ, 0xc0, !PT ;  /* 0x0000000609067212 */ /* 0x000fc400078ec0ff */
[----:B------:R-:W-:Y:S02]  /*2b30*/  @!P2 LOP3.LUT R11, RZ, R11, RZ, 0x33, !PT ;  /* 0x0000000bff0ba212 */ /* 0x000fe400078e33ff */
[----:B------:R-:W-:Y:S02]  /*2b40*/  VOTE.ANY R9, PT, P3 ;  /* 0x0000000000097806 */ /* 0x000fe400018e0100 */
[----:B------:R-:W-:Y:S02]  /*2b50*/  LOP3.LUT R6, R11, R6, RZ, 0xc0, !PT ;  /* 0x000000060b067212 */ /* 0x000fe400078ec0ff */
[----:B------:R-:W-:Y:S02]  /*2b60*/  @!P3 LOP3.LUT R9, RZ, R9, RZ, 0x33, !PT ;  /* 0x00000009ff09b212 */ /* 0x000fe400078e33ff */
[----:B------:R-:W-:Y:S02]  /*2b70*/  LOP3.LUT P0, RZ, R10, 0x80, RZ, 0xc0, !PT ;  /* 0x000000800aff7812 */ /* 0x000fe4000780c0ff */
[----:B------:R-:W-:-:S02]  /*2b80*/  VOTE.ANY R11, PT, P4 ;  /* 0x00000000000b7806 */ /* 0x000fc400020e0100 */
[----:B------:R-:W-:Y:S02]  /*2b90*/  LOP3.LUT R6, R9, R6, RZ, 0xc0, !PT ;  /* 0x0000000609067212 */ /* 0x000fe400078ec0ff */
[----:B------:R-:W-:Y:S02]  /*2ba0*/  VOTE.ANY R9, PT, P5 ;  /* 0x0000000000097806 */ /* 0x000fe400028e0100 */
[----:B------:R-:W-:Y:S02]  /*2bb0*/  @!P4 LOP3.LUT R11, RZ, R11, RZ, 0x33, !PT ;  /* 0x0000000bff0bc212 */ /* 0x000fe400078e33ff */
[----:B------:R-:W-:Y:S02]  /*2bc0*/  @!P5 LOP3.LUT R9, RZ, R9, RZ, 0x33, !PT ;  /* 0x00000009ff09d212 */ /* 0x000fe400078e33ff */
[----:B------:R-:W-:Y:S02]  /*2bd0*/  LOP3.LUT R6, R11, R6, RZ, 0xc0, !PT ;  /* 0x000000060b067212 */ /* 0x000fe400078ec0ff */
[----:B------:R-:W-:-:S02]  /*2be0*/  VOTE.ANY R11, PT, P6 ;  /* 0x00000000000b7806 */ /* 0x000fc400030e0100 */
[----:B------:R-:W-:Y:S02]  /*2bf0*/  LOP3.LUT R6, R9, R6, RZ, 0xc0, !PT ;  /* 0x0000000609067212 */ /* 0x000fe400078ec0ff */
[----:B------:R-:W-:Y:S02]  /*2c00*/  VOTE.ANY R9, PT, P0 ;  /* 0x0000000000097806 */ /* 0x000fe400000e0100 */
[----:B------:R-:W-:Y:S02]  /*2c10*/  @!P6 LOP3.LUT R11, RZ, R11, RZ, 0x33, !PT ;  /* 0x0000000bff0be212 */ /* 0x000fe400078e33ff */
[----:B------:R-:W-:Y:S02]  /*2c20*/  @!P0 LOP3.LUT R9, RZ, R9, RZ, 0x33, !PT ;  /* 0x00000009ff098212 */ /* 0x000fe400078e33ff */
[----:B------:R-:W-:-:S04]  /*2c30*/  LOP3.LUT R6, R11, R6, RZ, 0xc0, !PT ;  /* 0x000000060b067212 */ /* 0x000fc800078ec0ff */
[----:B------:R-:W-:-:S04]  /*2c40*/  LOP3.LUT R11, R9, R6, RZ, 0xc0, !PT ;  /* 0x00000006090b7212 */ /* 0x000fc800078ec0ff */
[----:B------:R-:W3:Y:S01]  /*2c50*/  FLO.U32 R9, R11 ;  /* 0x0000000b00097300 */ /* 0x000ee200000e0000 */
[----:B------:R-:W-:-:S07]  /*2c60*/  LOP3.LUT R6, R2, R11, RZ, 0xc0, !PT ;  /* 0x0000000b02067212 */ /* 0x000fce00078ec0ff */
[----:B------:R-:W0:Y:S01]  /*2c70*/  POPC R6, R6 ;  /* 0x0000000600067309 */ /* 0x000e220000000000 */
[----:B---3--:R-:W-:-:S13]  /*2c80*/  ISETP.NE.AND P0, PT, R4, R9, PT ;  /* 0x000000090400720c */ /* 0x008fda0003f05270 */
[----:B0-2-4-:R-:W-:Y:S05]  /*2c90*/  @P0 BRA `(.L_x_32) ;  /* 0x0000000000040947 */ /* 0x015fea0003800000 */
[----:B------:R0:W2:Y:S02]  /*2ca0*/  ATOMS.ADD R12, [R31], R6 ;  /* 0x000000061f0c738c */ /* 0x0000a40000000000 */
.L_x_32:
[----:B------:R-:W-:Y:S05]  /*2cb0*/  BSYNC.RECONVERGENT B0 ;  /* 0x0000000000007941 */ /* 0x000fea0003800200 */
.L_x_31:
[----:B------:R-:W-:Y:S01]  /*2cc0*/  R2P PR, R50, 0x7f ;  /* 0x0000007f32007804 */ /* 0x000fe20000000000 */
[----:B------:R-:W-:-:S12]  /*2cd0*/  BSSY.RECONVERGENT B0, `(.L_x_33) ;  /* 0x0000021000007945 */ /* 0x000fd80003800200 */
        /* <DEDUP_REMOVED lines=22> */
[----:B------:R-:W-:Y:S01]  /*2e40*/  LOP3.LUT R7, R14, R7, RZ, 0xc0, !PT ;  /* 0x000000070e077212 */ /* 0x000fe200078ec0ff */
[----:B------:R-:W-:-:S03]  /*2e50*/  IMAD.MOV.U32 R14, RZ, RZ, RZ ;  /* 0x000000ffff0e7224 */ /* 0x000fc600078e00ff */
[----:B------:R-:W-:Y:S02]  /*2e60*/  LOP3.LUT R13, R10, R7, RZ, 0xc0, !PT ;  /* 0x000000070a0d7212 */ /* 0x000fe400078ec0ff */
[----:B--2---:R2:W3:Y:S02]  /*2e70*/  SHFL.IDX PT, R7, R12, R9, 0x1f ;  /* 0x00001f090c077589 */ /* 0x0044e400000e0000 */
[----:B------:R-:W4:Y:S01]  /*2e80*/  FLO.U32 R11, R13 ;  /* 0x0000000d000b7300 */ /* 0x000f2200000e0000 */
[----:B------:R-:W-:-:S07]  /*2e90*/  LOP3.LUT R10, R2, R13, RZ, 0xc0, !PT ;  /* 0x0000000d020a7212 */ /* 0x000fce00078ec0ff */
[----:B------:R-:W0:Y:S01]  /*2ea0*/  POPC R10, R10 ;  /* 0x0000000a000a7309 */ /* 0x000e220000000000 */
[----:B----4-:R-:W-:-:S13]  /*2eb0*/  ISETP.NE.AND P0, PT, R4, R11, PT ;  /* 0x0000000b0400720c */ /* 0x010fda0003f05270 */
[----:B0-23--:R-:W-:Y:S05]  /*2ec0*/  @P0 BRA `(.L_x_34) ;  /* 0x0000000000040947 */ /* 0x00dfea0003800000 */
[----:B------:R0:W2:Y:S02]  /*2ed0*/  ATOMS.ADD R14, [R29], R10 ;  /* 0x0000000a1d0e738c */ /* 0x0000a40000000000 */
.L_x_34:
[----:B------:R-:W-:Y:S05]  /*2ee0*/  BSYNC.RECONVERGENT B0 ;  /* 0x0000000000007941 */ /* 0x000fea0003800200 */
.L_x_33:
[----:B------:R-:W-:Y:S01]  /*2ef0*/  R2P PR, R49, 0x7f ;  /* 0x0000007f31007804 */ /* 0x000fe20000000000 */
[----:B--2---:R2:W3:Y:S01]  /*2f00*/  SHFL.IDX PT, R11, R14, R11, 0x1f ;  /* 0x00001f0b0e0b7589 */ /* 0x0044e200000e0000 */
[----:B------:R-:W-:Y:S11]  /*2f10*/  BSSY.RECONVERGENT B0, `(.L_x_35) ;  /* 0x0000020000007945 */ /* 0x000ff60003800200 */
[----:B------:R-:W-:-:S02]  /*2f20*/  VOTE.ANY R9, PT, P0 ;  /* 0x0000000000097806 */ /* 0x000fc400000e0100 */
[----:B------:R-:W-:Y:S02]  /*2f30*/  VOTE.ANY R12, PT, P1 ;  /* 0x00000000000c7806 */ /* 0x000fe400008e0100 */
[----:B------:R-:W-:Y:S02]  /*2f40*/  @!P0 LOP3.LUT R9, RZ, R9, RZ, 0x33, !PT ;  /* 0x00000009ff098212 */ /* 0x000fe400078e33ff */
[----:B------:R-:W-:Y:S02]  /*2f50*/  @!P1 LOP3.LUT R12, RZ, R12, RZ, 0x33, !PT ;  /* 0x0000000cff0c9212 */ /* 0x000fe400078e33ff */
[----:B-1----:R-:W-:Y:S02]  /*2f60*/  VOTE.ANY R30, PT, P2 ;  /* 0x00000000001e7806 */ /* 0x002fe400010e0100 */
[----:B------:R-:W-:Y:S02]  /*2f70*/  LOP3.LUT R9, R12, R9, RZ, 0xc0, !PT ;  /* 0x000000090c097212 */ /* 0x000fe400078ec0ff */
[----:B------:R-:W-:-:S02]  /*2f80*/  @!P2 LOP3.LUT R30, RZ, R30, RZ, 0x33, !PT ;  /* 0x0000001eff1ea212 */ /* 0x000fc400078e33ff */
[----:B------:R-:W-:Y:S02]  /*2f90*/  VOTE.ANY R12, PT, P3 ;  /* 0x00000000000c7806 */ /* 0x000fe400018e0100 */
[----:B------:R-:W-:Y:S02]  /*2fa0*/  LOP3.LUT R9, R30, R9, RZ, 0xc0, !PT ;  /* 0x000000091e097212 */ /* 0x000fe400078ec0ff */
[----:B------:R-:W-:Y:S02]  /*2fb0*/  @!P3 LOP3.LUT R12, RZ, R12, RZ, 0x33, !PT ;  /* 0x0000000cff0cb212 */ /* 0x000fe400078e33ff */
[----:B------:R-:W-:Y:S02]  /*2fc0*/  LOP3.LUT P0, RZ, R49, 0x80, RZ, 0xc0, !PT ;  /* 0x0000008031ff7812 */ /* 0x000fe4000780c0ff */
[----:B------:R-:W-:Y:S02]  /*2fd0*/  VOTE.ANY R30, PT, P4 ;  /* 0x00000000001e7806 */ /* 0x000fe400020e0100 */
[----:B------:R-:W-:-:S02]  /*2fe0*/  LOP3.LUT R9, R12, R9, RZ, 0xc0, !PT ;  /* 0x000000090c097212 */ /* 0x000fc400078ec0ff */
[----:B------:R-:W-:Y:S02]  /*2ff0*/  VOTE.ANY R12, PT, P5 ;  /* 0x00000000000c7806 */ /* 0x000fe400028e0100 */
[----:B------:R-:W-:Y:S02]  /*3000*/  @!P4 LOP3.LUT R30, RZ, R30, RZ, 0x33, !PT ;  /* 0x0000001eff1ec212 */ /* 0x000fe400078e33ff */
[----:B------:R-:W-:Y:S02]  /*3010*/  @!P5 LOP3.LUT R12, RZ, R12, RZ, 0x33, !PT ;  /* 0x0000000cff0cd212 */ /* 0x000fe400078e33ff */
[----:B------:R-:W-:Y:S02]  /*3020*/  LOP3.LUT R9, R30, R9, RZ, 0xc0, !PT ;  /* 0x000000091e097212 */ /* 0x000fe400078ec0ff */
[----:B------:R-:W-:Y:S02]  /*3030*/  VOTE.ANY R30, PT, P6 ;  /* 0x00000000001e7806 */ /* 0x000fe400030e0100 */
[----:B------:R-:W-:-:S02]  /*3040*/  LOP3.LUT R9, R12, R9, RZ, 0xc0, !PT ;  /* 0x000000090c097212 */ /* 0x000fc400078ec0ff */
[----:B------:R-:W-:Y:S02]  /*3050*/  VOTE.ANY R12, PT, P0 ;  /* 0x00000000000c7806 */ /* 0x000fe400000e0100 */
[----:B------:R-:W-:Y:S02]  /*3060*/  @!P6 LOP3.LUT R30, RZ, R30, RZ, 0x33, !PT ;  /* 0x0000001eff1ee212 */ /* 0x000fe400078e33ff */
[----:B------:R-:W-:Y:S02]  /*3070*/  @!P0 LOP3.LUT R12, RZ, R12, RZ, 0x33, !PT ;  /* 0x0000000cff0c8212 */ /* 0x000fe400078e33ff */
[----:B------:R-:W-:Y:S01]  /*3080*/  LOP3.LUT R9, R30, R9, RZ, 0xc0, !PT ;  /* 0x000000091e097212 */ /* 0x000fe200078ec0ff */
[----:B------:R-:W-:-:S03]  /*3090*/  IMAD.MOV.U32 R30, RZ, RZ, RZ ;  /* 0x000000ffff1e7224 */ /* 0x000fc600078e00ff */
[----:B0-----:R-:W-:-:S04]  /*30a0*/  LOP3.LUT R29, R12, R9, RZ, 0xc0, !PT ;  /* 0x000000090c1d7212 */ /* 0x001fc800078ec0ff */
[----:B------:R-:W0:Y:S01]  /*30b0*/  FLO.U32 R13, R29 ;  /* 0x0000001d000d7300 */ /* 0x000e2200000e0000 */
[----:B------:R-:W-:-:S07]  /*30c0*/  LOP3.LUT R9, R2, R29, RZ, 0xc0, !PT ;  /* 0x0000001d02097212 */ /* 0x000fce00078ec0ff */
[----:B------:R-:W1:Y:S01]  /*30d0*/  POPC R9, R9 ;  /* 0x0000000900097309 */ /* 0x000e620000000000 */
[----:B0-----:R-:W-:-:S13]  /*30e0*/  ISETP.NE.AND P0, PT, R4, R13, PT ;  /* 0x0000000d0400720c */ /* 0x001fda0003f05270 */
[----:B-123--:R-:W-:Y:S05]  /*30f0*/  @P0 BRA `(.L_x_36) ;  /* 0x0000000000040947 */ /* 0x00efea0003800000 */
[----:B------:R0:W1:Y:S02]  /*3100*/  ATOMS.ADD R30, [R28], R9 ;  /* 0x000000091c1e738c */ /* 0x0000640000000000 */
.L_x_36:
[----:B------:R-:W-:Y:S05]  /*3110*/  BSYNC.RECONVERGENT B0 ;  /* 0x0000000000007941 */ /* 0x000fea0003800200 */
.L_x_35:
[----:B------:R-:W-:Y:S01]  /*3120*/  R2P PR, R48, 0x7f ;  /* 0x0000007f30007804 */ /* 0x000fe20000000000 */
[----:B-1----:R1:W2:Y:S01]  /*3130*/  SHFL.IDX PT, R14, R30, R13, 0x1f ;  /* 0x00001f0d1e0e7589 */ /* 0x0022a200000e0000 */
[----:B------:R-:W-:Y:S01]  /*3140*/  BSSY.RECONVERGENT B0, `(.L_x_37) ;  /* 0x0000020000007945 */ /* 0x000fe20003800200 */
[----:B0-----:R-:W-:-:S10]  /*3150*/  IMAD.MOV.U32 R28, RZ, RZ, RZ ;  /* 0x000000ffff1c7224 */ /* 0x001fd400078e00ff */
        /* <DEDUP_REMOVED lines=24> */
[----:B------:R-:W0:Y:S01]  /*32e0*/  FLO.U32 R29, R31 ;  /* 0x0000001f001d7300 */ /* 0x000e2200000e0000 */
[----:B------:R-:W-:-:S07]  /*32f0*/  LOP3.LUT R12, R2, R31, RZ, 0xc0, !PT ;  /* 0x0000001f020c7212 */ /* 0x000fce00078ec0ff */
[----:B------:R-:W3:Y:S01]  /*3300*/  POPC R12, R12 ;  /* 0x0000000c000c7309 */ /* 0x000ee20000000000 */
[----:B0-----:R-:W-:-:S13]  /*3310*/  ISETP.NE.AND P0, PT, R4, R29, PT ;  /* 0x0000001d0400720c */ /* 0x001fda0003f05270 */
[----:B-123--:R-:W-:Y:S05]  /*3320*/  @P0 BRA `(.L_x_38) ;  /* 0x0000000000040947 */ /* 0x00efea0003800000 */
[----:B------:R0:W1:Y:S02]  /*3330*/  ATOMS.ADD R28, [R27], R12 ;  /* 0x0000000c1b1c738c */ /* 0x0000640000000000 */
.L_x_38:
[----:B------:R-:W-:Y:S05]  /*3340*/  BSYNC.RECONVERGENT B0 ;  /* 0x0000000000007941 */ /* 0x000fea0003800200 */
.L_x_37:
[----:B------:R-:W-:Y:S01]  /*3350*/  R2P PR, R47, 0x7f ;  /* 0x0000007f2f007804 */ /* 0x000fe20000000000 */
[----:B01----:R0:W1:Y:S01]  /*3360*/  SHFL.IDX PT, R27, R28, R29, 0x1f ;  /* 0x00001f1d1c1b7589 */ /* 0x00306200000e0000 */
[----:B------:R-:W-:Y:S11]  /*3370*/  BSSY.RECONVERGENT B0, `(.L_x_39) ;  /* 0x0000020000007945 */ /* 0x000ff60003800200 */
[----:B------:R-:W-:-:S02]  /*3380*/  VOTE.ANY R13, PT, P0 ;  /* 0x00000000000d7806 */ /* 0x000fc400000e0100 */
[----:B------:R-:W-:Y:S02]  /*3390*/  VOTE.ANY R30, PT, P1 ;  /* 0x00000000001e7806 */ /* 0x000fe400008e0100 */
[----:B------:R-:W-:Y:S02]  /*33a0*/  @!P0 LOP3.LUT R13, RZ, R13, RZ, 0x33, !PT ;  /* 0x0000000dff0d8212 */ /* 0x000fe400078e33ff */
[----:B------:R-:W-:Y:S02]  /*33b0*/  @!P1 LOP3.LUT R30, RZ, R30, RZ, 0x33, !PT ;  /* 0x0000001eff1e9212 */ /* 0x000fe400078e33ff */
[----:B------:R-:W-:Y:S02]  /*33c0*/  VOTE.ANY R48, PT, P2 ;  /* 0x0000000000307806 */ /* 0x000fe400010e0100 */
        /* <DEDUP_REMOVED lines=17> */
[----:B------:R-:W-:-:S04]  /*34e0*/  LOP3.LUT R13, R48, R13, RZ, 0xc0, !PT ;  /* 0x0000000d300d7212 */ /* 0x000fc800078ec0ff */
[----:B------:R-:W-:Y:S01]  /*34f0*/  LOP3.LUT R47, R30, R13, RZ, 0xc0, !PT ;  /* 0x0000000d1e2f7212 */ /* 0x000fe200078ec0ff */
[----:B------:R-:W-:-:S03]  /*3500*/  IMAD.MOV.U32 R30, RZ, RZ, RZ ;  /* 0x000000ffff1e7224 */ /* 0x000fc600078e00ff */
[----:B------:R-:W2:Y:S01]  /*3510*/  FLO.U32 R31, R47 ;  /* 0x0000002f001f7300 */ /* 0x000ea200000e0000 */
[----:B------:R-:W-:-:S07]  /*3520*/  LOP3.LUT R13, R2, R47, RZ, 0xc0, !PT ;  /* 0x0000002f020d7212 */ /* 0x000fce00078ec0ff */
[----:B------:R-:W3:Y:S01]  /*3530*/  POPC R13, R13 ;  /* 0x0000000d000d7309 */ /* 0x000ee20000000000 */
[----:B--2---:R-:W-:-:S13]  /*3540*/  ISETP.NE.AND P0, PT, R4, R31, PT ;  /* 0x0000001f0400720c */ /* 0x004fda0003f05270 */
[----:B01-3--:R-:W-:Y:S05]  /*3550*/  @P0 BRA `(.L_x_40) ;  /* 0x0000000000040947 */ /* 0x00bfea0003800000 */
[----:B------:R0:W1:Y:S02]  /*3560*/  ATOMS.ADD R30, [R26], R13 ;  /* 0x0000000d1a1e738c */ /* 0x0000640000000000 */
.L_x_40:
[----:B------:R-:W-:Y:S05]  /*3570*/  BSYNC.RECONVERGENT B0 ;  /* 0x0000000000007941 */ /* 0x000fea0003800200 */
.L_x_39:
[----:B------:R-:W-:Y:S01]  /*3580*/  R2P PR, R46, 0x7f ;  /* 0x0000007f2e007804 */ /* 0x000fe20000000000 */
[----:B-1----:R1:W2:Y:S01]  /*3590*/  SHFL.IDX PT, R28, R30, R31, 0x1f ;  /* 0x00001f1f1e1c7589 */ /* 0x0022a200000e0000 */
[----:B------:R-:W-:Y:S11]  /*35a0*/  BSSY.RECONVERGENT B0, `(.L_x_41) ;  /* 0x0000020000007945 */ /* 0x000ff60003800200 */
[----:B0-----:R-:W-:-:S02]  /*35b0*/  VOTE.ANY R26, PT, P0 ;  /* 0x00000000001a7806 */ /* 0x001fc400000e0100 */
        /* <DEDUP_REMOVED lines=9> */
[----:B------:R-:W-:Y:S01]  /*3650*/  LOP3.LUT P0, RZ, R46, 0x80, RZ, 0xc0, !PT ;  /* 0x000000802eff7812 */ /* 0x000fe2000780c0ff */
[----:B------:R-:W-:Y:S01]  /*3660*/  IMAD.MOV.U32 R46, RZ, RZ, RZ ;  /* 0x000000ffff2e7224 */ /* 0x000fe200078e00ff */
        /* <DEDUP_REMOVED lines=19> */
.L_x_42:
[----:B------:R-:W-:Y:S05]  /*37a0*/  BSYNC.RECONVERGENT B0 ;  /* 0x0000000000007941 */ /* 0x000fea0003800200 */
.L_x_41:
        /* <DEDUP_REMOVED lines=27> */
[----:B------:R-:W-:-:S04]  /*3960*/  LOP3.LUT R45, R30, R25, RZ, 0xc0, !PT ;  /* 0x000000191e2d7212 */ /* 0x000fc800078ec0ff */
[----:B------:R-:W0:Y:S01]  /*3970*/  FLO.U32 R31, R45 ;  /* 0x0000002d001f7300 */ /* 0x000e2200000e0000 */
[----:B------:R-:W-:-:S07]  /*3980*/  LOP3.LUT R25, R2, R45, RZ, 0xc0, !PT ;  /* 0x0000002d02197212 */ /* 0x000fce00078ec0ff */
[----:B------:R-:W3:Y:S01]  /*3990*/  POPC R25, R25 ;  /* 0x0000001900197309 */ /* 0x000ee20000000000 */
[----:B0-----:R-:W-:-:S13]  /*39a0*/  ISETP.NE.AND P0, PT, R4, R31, PT ;  /* 0x0000001f0400720c */ /* 0x001fda0003f05270 */
[----:B-123--:R-:W-:Y:S05]  /*39b0*/  @P0 BRA `(.L_x_44) ;  /* 0x0000000000080947 */ /* 0x00efea0003800000 */
[----:B------:R-:W2:Y:S04]  /*39c0*/  LDL.LU R47, [R1+0x4] ;  /* 0x00000400012f7983 */ /* 0x000ea80000300800 */
[----:B--2---:R0:W1:Y:S02]  /*39d0*/  ATOMS.ADD R48, [R47], R25 ;  /* 0x000000192f30738c */ /* 0x0040640000000000 */
.L_x_44:
[----:B------:R-:W-:Y:S05]  /*39e0*/  BSYNC.RECONVERGENT B0 ;  /* 0x0000000000007941 */ /* 0x000fea0003800200 */
.L_x_43:
[----:B------:R-:W-:Y:S01]  /*39f0*/  R2P PR, R44, 0x7f ;  /* 0x0000007f2c007804 */ /* 0x000fe20000000000 */
[----:B------:R-:W-:Y:S01]  /*3a00*/  BSSY.RECONVERGENT B0, `(.L_x_45) ;  /* 0x0000022000007945 */ /* 0x000fe20003800200 */
[----:B------:R-:W-:-:S11]  /*3a10*/  IMAD.MOV.U32 R46, RZ, RZ, RZ ;  /* 0x000000ffff2e7224 */ /* 0x000fd600078e00ff */
[----:B------:R-:W-:Y:S02]  /*3a20*/  VOTE.ANY R30, PT, P0 ;  /* 0x00000000001e7806 */ /* 0x000fe400000e0100 */
[----:B------:R-:W-:Y:S02]  /*3a30*/  VOTE.ANY R45, PT, P1 ;  /* 0x00000000002d7806 */ /* 0x000fe400008e0100 */
[----:B------:R-:W-:Y:S02]  /*3a40*/  @!P0 LOP3.LUT R30, RZ, R30, RZ, 0x33, !PT ;  /* 0x0000001eff1e8212 */ /* 0x000fe400078e33ff */
[----:B------:R-:W-:Y:S02]  /*3a50*/  @!P1 LOP3.LUT R45, RZ, R45, RZ, 0x33, !PT ;  /* 0x0000002dff2d9212 */ /* 0x000fe400078e33ff */
[----:B0-----:R-:W-:Y:S02]  /*3a60*/  VOTE.ANY R47, PT, P2 ;  /* 0x00000000002f7806 */ /* 0x001fe400010e0100 */
[----:B------:R-:W-:-:S02]  /*3a70*/  LOP3.LUT R30, R45, R30, RZ, 0xc0, !PT ;  /* 0x0000001e2d1e7212 */ /* 0x000fc400078ec0ff */
[----:B------:R-:W-:Y:S02]  /*3a80*/  @!P2 LOP3.LUT R47, RZ, R47, RZ, 0x33, !PT ;  /* 0x0000002fff2fa212 */ /* 0x000fe400078e33ff */
[----:B------:R-:W-:Y:S02]  /*3a90*/  VOTE.ANY R45, PT, P3 ;  /* 0x00000000002d7806 */ /* 0x000fe400018e0100 */
[----:B------:R-:W-:Y:S02]  /*3aa0*/  LOP3.LUT R30, R47, R30, RZ, 0xc0, !PT ;  /* 0x0000001e2f1e7212 */ /* 0x000fe400078ec0ff */
[----:B------:R-:W-:Y:S02]  /*3ab0*/  @!P3 LOP3.LUT R45, RZ, R45, RZ, 0x33, !PT ;  /* 0x0000002dff2db212 */ /* 0x000fe400078e33ff */
[----:B------:R-:W-:Y:S02]  /*3ac0*/  LOP3.LUT P0, RZ, R44, 0x80, RZ, 0xc0, !PT ;  /* 0x000000802cff7812 */ /* 0x000fe4000780c0ff */
[----:B------:R-:W-:Y:S01]  /*3ad0*/  VOTE.ANY R47, PT, P4 ;  /* 0x00000000002f7806 */ /* 0x000fe200020e0100 */
[----:B-1----:R0:W1:Y:S01]  /*3ae0*/  SHFL.IDX PT, R44, R48, R31, 0x1f ;  /* 0x00001f1f302c7589 */ /* 0x00206200000e0000 */
        /* <DEDUP_REMOVED lines=12> */
[----:B------:R-:W2:Y:S01]  /*3bb0*/  FLO.U32 R45, R47 ;  /* 0x0000002f002d7300 */ /* 0x000ea200000e0000 */
[----:B------:R-:W-:-:S07]  /*3bc0*/  LOP3.LUT R30, R2, R47, RZ, 0xc0, !PT ;  /* 0x0000002f021e7212 */ /* 0x000fce00078ec0ff */
[----:B------:R-:W3:Y:S01]  /*3bd0*/  POPC R30, R30 ;  /* 0x0000001e001e7309 */ /* 0x000ee20000000000 */
[----:B--2---:R-:W-:-:S13]  /*3be0*/  ISETP.NE.AND P0, PT, R4, R45, PT ;  /* 0x0000002d0400720c */ /* 0x004fda0003f05270 */
[----:B01-3--:R-:W-:Y:S05]  /*3bf0*/  @P0 BRA `(.L_x_46) ;  /* 0x0000000000080947 */ /* 0x00bfea0003800000 */
[----:B------:R-:W2:Y:S04]  /*3c00*/  LDL.LU R49, [R1] ;  /* 0x0000000001317983 */ /* 0x000ea80000300800 */
[----:B--2---:R0:W1:Y:S02]  /*3c10*/  ATOMS.ADD R46, [R49], R30 ;  /* 0x0000001e312e738c */ /* 0x0040640000000000 */
.L_x_46:
[----:B------:R-:W-:Y:S05]  /*3c20*/  BSYNC.RECONVERGENT B0 ;  /* 0x0000000000007941 */ /* 0x000fea0003800200 */
.L_x_45:
        /* <DEDUP_REMOVED lines=13> */
[----:B------:R-:W-:Y:S01]  /*3d00*/  VOTE.ANY R50, PT, P4 ;  /* 0x0000000000327806 */ /* 0x000fe200020e0100 */
[----:B-1----:R1:W2:Y:S01]  /*3d10*/  SHFL.IDX PT, R43, R46, R45, 0x1f ;  /* 0x00001f2d2e2b7589 */ /* 0x0022a200000e0000 */
        /* <DEDUP_REMOVED lines=11> */
[----:B0-----:R-:W-:Y:S01]  /*3dd0*/  LOP3.LUT R49, R48, R31, RZ, 0xc0, !PT ;  /* 0x0000001f30317212 */ /* 0x001fe200078ec0ff */
[----:B------:R-:W-:-:S03]  /*3de0*/  IMAD.MOV.U32 R48, RZ, RZ, RZ ;  /* 0x000000ffff307224 */ /* 0x000fc600078e00ff */
[----:B------:R-:W0:Y:S01]  /*3df0*/  FLO.U32 R47, R49 ;  /* 0x00000031002f7300 */ /* 0x000e2200000e0000 */
[----:B------:R-:W-:-:S07]  /*3e00*/  LOP3.LUT R31, R2, R49, RZ, 0xc0, !PT ;  /* 0x00000031021f7212 */ /* 0x000fce00078ec0ff */
[----:B------:R-:W3:Y:S01]  /*3e10*/  POPC R31, R31 ;  /* 0x0000001f001f7309 */ /* 0x000ee20000000000 */
[----:B0-----:R-:W-:-:S13]  /*3e20*/  ISETP.NE.AND P0, PT, R4, R47, PT ;  /* 0x0000002f0400720c */ /* 0x001fda0003f05270 */
[----:B-123--:R-:W-:Y:S05]  /*3e30*/  @P0 BRA `(.L_x_48) ;  /* 0x0000000000040947 */ /* 0x00efea0003800000 */
[----:B------:R0:W1:Y:S02]  /*3e40*/  ATOMS.ADD R48, [R24], R31 ;  /* 0x0000001f1830738c */ /* 0x0000640000000000 */
.L_x_48:
[----:B------:R-:W-:Y:S05]  /*3e50*/  BSYNC.RECONVERGENT B0 ;  /* 0x0000000000007941 */ /* 0x000fea0003800200 */
.L_x_47:
[----:B------:R-:W-:Y:S01]  /*3e60*/  R2P PR, R42, 0x7f ;  /* 0x0000007f2a007804 */ /* 0x000fe20000000000 */
[----:B------:R-:W-:Y:S01]  /*3e70*/  BSSY.RECONVERGENT B0, `(.L_x_49) ;  /* 0x0000021000007945 */ /* 0x000fe20003800200 */
[----:B------:R-:W-:-:S11]  /*3e80*/  IMAD.MOV.U32 R46, RZ, RZ, RZ ;  /* 0x000000ffff2e7224 */ /* 0x000fd600078e00ff */
[----:B0-----:R-:W-:Y:S02]  /*3e90*/  VOTE.ANY R24, PT, P0 ;  /* 0x0000000000187806 */ /* 0x001fe400000e0100 */
        /* <DEDUP_REMOVED lines=29> */
[----:B------:R0:W1:Y:S02]  /*4070*/  ATOMS.ADD R46, [R23], R24 ;  /* 0x00000018172e738c */ /* 0x0000640000000000 */
.L_x_50:
[----:B------:R-:W-:Y:S05]  /*4080*/  BSYNC.RECONVERGENT B0 ;  /* 0x0000000000007941 */ /* 0x000fea0003800200 */
.L_x_49:
[----:B------:R-:W-:Y:S01]  /*4090*/  R2P PR, R41, 0x7f ;  /* 0x0000007f29007804 */ /* 0x000fe20000000000 */
[----:B------:R-:W-:-:S12]  /*40a0*/  BSSY.RECONVERGENT B0, `(.L_x_51) ;  /* 0x0000021000007945 */ /* 0x000fd80003800200 */
        /* <DEDUP_REMOVED lines=23> */
[----:B------:R-:W-:Y:S01]  /*4220*/  LOP3.LUT R49, R48, R23, RZ, 0xc0, !PT ;  /* 0x0000001730317212 */ /* 0x000fe200078ec0ff */
[----:B------:R-:W-:Y:S01]  /*4230*/  IMAD.MOV.U32 R48, RZ, RZ, RZ ;  /* 0x000000ffff307224 */ /* 0x000fe200078e00ff */
[----:B-1----:R0:W1:Y:S02]  /*4240*/  SHFL.IDX PT, R23, R46, R45, 0x1f ;  /* 0x00001f2d2e177589 */ /* 0x00206400000e0000 */
[----:B------:R-:W2:Y:S01]  /*4250*/  FLO.U32 R47, R49 ;  /* 0x00000031002f7300 */ /* 0x000ea200000e0000 */
[----:B------:R-:W-:-:S07]  /*4260*/  LOP3.LUT R41, R2, R49, RZ, 0xc0, !PT ;  /* 0x0000003102297212 */ /* 0x000fce00078ec0ff */
[----:B------:R-:W3:Y:S01]  /*4270*/  POPC R41, R41 ;  /* 0x0000002900297309 */ /* 0x000ee20000000000 */
[----:B--2---:R-:W-:-:S13]  /*4280*/  ISETP.NE.AND P0, PT, R4, R47, PT ;  /* 0x0000002f0400720c */ /* 0x004fda0003f05270 */
[----:B01-3--:R-:W-:Y:S05]  /*4290*/  @P0 BRA `(.L_x_52) ;  /* 0x0000000000040947 */ /* 0x00bfea0003800000 */
[----:B------:R0:W1:Y:S02]  /*42a0*/  ATOMS.ADD R48, [R22], R41 ;  /* 0x000000291630738c */ /* 0x0000640000000000 */
.L_x_52:
[----:B------:R-:W-:Y:S05]  /*42b0*/  BSYNC.RECONVERGENT B0 ;  /* 0x0000000000007941 */ /* 0x000fea0003800200 */
.L_x_51:
        /* <DEDUP_REMOVED lines=34> */
.L_x_54:
[----:B------:R-:W-:Y:S05]  /*44e0*/  BSYNC.RECONVERGENT B0 ;  /* 0x0000000000007941 */ /* 0x000fea0003800200 */
.L_x_53:
        /* <DEDUP_REMOVED lines=34> */
.L_x_56:
[----:B------:R-:W-:Y:S05]  /*4710*/  BSYNC.RECONVERGENT B0 ;  /* 0x0000000000007941 */ /* 0x000fea0003800200 */
.L_x_55:
        /* <DEDUP_REMOVED lines=34> */
.L_x_58:
[----:B------:R-:W-:Y:S05]  /*4940*/  BSYNC.RECONVERGENT B0 ;  /* 0x0000000000007941 */ /* 0x000fea0003800200 */
.L_x_57:
        /* <DEDUP_REMOVED lines=34> */
.L_x_60:
[----:B------:R-:W-:Y:S05]  /*4b70*/  BSYNC.RECONVERGENT B0 ;  /* 0x0000000000007941 */ /* 0x000fea0003800200 */
.L_x_59:
        /* <DEDUP_REMOVED lines=26> */
[----:B------:R-:W-:Y:S02]  /*4d20*/  LOP3.LUT R49, R45, R18, RZ, 0xc0, !PT ;  /* 0x000000122d317212 */ /* 0x000fe400078ec0ff */
[----:B-1----:R0:W1:Y:S02]  /*4d30*/  SHFL.IDX PT, R18, R48, R47, 0x1f ;  /* 0x00001f2f30127589 */ /* 0x00206400000e0000 */
[----:B------:R-:W2:Y:S01]  /*4d40*/  FLO.U32 R45, R49 ;  /* 0x00000031002d7300 */ /* 0x000ea200000e0000 */
[----:B------:R-:W-:-:S07]  /*4d50*/  LOP3.LUT R34, R2, R49, RZ, 0xc0, !PT ;  /* 0x0000003102227212 */ /* 0x000fce00078ec0ff */
[----:B------:R-:W3:Y:S01]  /*4d60*/  POPC R34, R34 ;  /* 0x0000002200227309 */ /* 0x000ee20000000000 */
[----:B--2---:R-:W-:-:S13]  /*4d70*/  ISETP.NE.AND P0, PT, R4, R45, PT ;  /* 0x0000002d0400720c */ /* 0x004fda0003f05270 */
[----:B01-3--:R-:W-:Y:S05]  /*4d80*/  @P0 BRA `(.L_x_62) ;  /* 0x0000000000040947 */ /* 0x00bfea0003800000 */
[----:B------:R0:W1:Y:S02]  /*4d90*/  ATOMS.ADD R46, [R17], R34 ;  /* 0x00000022112e738c */ /* 0x0000640000000000 */
.L_x_62:
[----:B------:R-:W-:Y:S05]  /*4da0*/  BSYNC.RECONVERGENT B0 ;  /* 0x0000000000007941 */ /* 0x000fea0003800200 */
.L_x_61:
        /* <DEDUP_REMOVED lines=28> */
[----:B------:R-:W0:Y:S01]  /*4f70*/  FLO.U32 R33, R47 ;  /* 0x0000002f00217300 */ /* 0x000e2200000e0000 */
[----:B------:R-:W-:-:S07]  /*4f80*/  LOP3.LUT R17, R2, R47, RZ, 0xc0, !PT ;  /* 0x0000002f02117212 */ /* 0x000fce00078ec0ff */
[----:B------:R-:W3:Y:S01]  /*4f90*/  POPC R17, R17 ;  /* 0x0000001100117309 */ /* 0x000ee20000000000 */
[----:B0-----:R-:W-:-:S13]  /*4fa0*/  ISETP.NE.AND P0, PT, R4, R33, PT ;  /* 0x000000210400720c */ /* 0x001fda0003f05270 */
[----:B-123--:R-:W-:Y:S05]  /*4fb0*/  @P0 BRA `(.L_x_64) ;  /* 0x0000000000040947 */ /* 0x00efea0003800000 */
[----:B------:R0:W1:Y:S02]  /*4fc0*/  ATOMS.ADD R48, [R16], R17 ;  /* 0x000000111030738c */ /* 0x0000640000000000 */
.L_x_64:
[----:B------:R-:W-:Y:S05]  /*4fd0*/  BSYNC.RECONVERGENT B0 ;  /* 0x0000000000007941 */ /* 0x000fea0003800200 */
.L_x_63:
[----:B------:R-:W-:Y:S01]  /*4fe0*/  R2P PR, R32, 0x7f ;  /* 0x0000007f20007804 */ /* 0x000fe20000000000 */
[----:B-1----:R1:W2:Y:S01]  /*4ff0*/  SHFL.IDX PT, R48, R48, R33, 0x1f ;  /* 0x00001f2130307589 */ /* 0x0022a200000e0000 */
[----:B------:R-:W-:Y:S01]  /*5000*/  BSSY.RECONVERGENT B0, `(.L_x_65) ;  /* 0x0000021000007945 */ /* 0x000fe20003800200 */
[----:B------:R-:W-:Y:S02]  /*5010*/  IMAD.IADD R8, R5, 0x1, R8 ;  /* 0x0000000105087824 */ /* 0x000fe400078e0208 */
[----:B------:R-:W-:-:S08]  /*5020*/  IMAD.MOV.U32 R5, RZ, RZ, RZ ;  /* 0x000000ffff057224 */ /* 0x000fd000078e00ff */
        /* <DEDUP_REMOVED lines=30> */
.L_x_66:
[----:B------:R-:W-:Y:S05]  /*5210*/  BSYNC.RECONVERGENT B0 ;  /* 0x0000000000007941 */ /* 0x000fea0003800200 */
.L_x_65:
[----:B------:R-:W2:Y:S01]  /*5220*/  LDL.LU R4, [R1+0x8] ;  /* 0x0000080001047983 */ /* 0x000ea20000300800 */
[----:B------:R-:W-:Y:S01]  /*5230*/  IMAD.IADD R6, R6, 0x1, R7 ;  /* 0x0000000106067824 */ /* 0x000fe200078e0207 */
[----:B------:R-:W-:Y:S01]  /*5240*/  BSSY B1, `(.L_x_67) ;  /* 0x000006c000017945 */ /* 0x000fe20003800000 */
[----:B------:R-:W-:Y:S01]  /*5250*/  IMAD.IADD R10, R10, 0x1, R11 ;  /* 0x000000010a0a7824 */ /* 0x000fe200078e020b */
[----:B-1----:R-:W0:Y:S01]  /*5260*/  SHFL.IDX PT, R5, R5, R16, 0x1f ;  /* 0x00001f1005057589 */ /* 0x002e2200000e0000 */
[----:B------:R-:W-:Y:S02]  /*5270*/  IMAD.IADD R14, R9, 0x1, R14 ;  /* 0x00000001090e7824 */ /* 0x000fe400078e020e */
[--C-:B------:R-:W-:Y:S01]  /*5280*/  IMAD R8, R8, 0x4, R73.reuse ;  /* 0x0000000408087824 */ /* 0x100fe200078e0249 */
[----:B------:R-:W-:Y:S01]  /*5290*/  BAR.SYNC.DEFER_BLOCKING 0x0 ;  /* 0x0000000000007b1d */ /* 0x000fe20000010000 */
[----:B------:R-:W-:Y:S02]  /*52a0*/  IMAD.IADD R28, R13, 0x1, R28 ;  /* 0x000000010d1c7824 */ /* 0x000fe400078e021c */
[----:B------:R-:W-:-:S02]  /*52b0*/  IMAD R7, R6, 0x4, R73 ;  /* 0x0000000406077824 */ /* 0x000fc400078e0249 */
[----:B------:R-:W-:Y:S02]  /*52c0*/  IMAD.IADD R26, R26, 0x1, R29 ;  /* 0x000000011a1a7824 */ /* 0x000fe400078e021d */
[--C-:B------:R-:W-:Y:S02]  /*52d0*/  IMAD R10, R10, 0x4, R73.reuse ;  /* 0x000000040a0a7824 */ /* 0x100fe400078e0249 */
[----:B------:R-:W-:Y:S02]  /*52e0*/  IMAD.IADD R44, R25, 0x1, R44 ;  /* 0x00000001192c7824 */ /* 0x000fe400078e022c */
[----:B------:R-:W-:Y:S02]  /*52f0*/  IMAD R9, R14, 0x4, R73 ;  /* 0x000000040e097824 */ /* 0x000fe400078e0249 */
[----:B------:R-:W-:Y:S02]  /*5300*/  IMAD.IADD R42, R31, 0x1, R42 ;  /* 0x000000011f2a7824 */ /* 0x000fe400078e022a */
[----:B------:R-:W-:-:S02]  /*5310*/  IMAD.IADD R24, R24, 0x1, R23 ;  /* 0x0000000118187824 */ /* 0x000fc400078e0217 */
[----:B------:R-:W-:Y:S02]  /*5320*/  IMAD R6, R26, 0x4, R73 ;  /* 0x000000041a067824 */ /* 0x000fe400078e0249 */
[----:B------:R-:W-:Y:S02]  /*5330*/  IMAD.IADD R40, R41, 0x1, R40 ;  /* 0x0000000129287824 */ /* 0x000fe400078e0228 */
[----:B0-----:R-:W-:Y:S02]  /*5340*/  IMAD.IADD R2, R2, 0x1, R5 ;  /* 0x0000000102027824 */ /* 0x001fe400078e0205 */
[--C-:B------:R-:W-:Y:S01]  /*5350*/  IMAD R5, R28, 0x4, R73.reuse ;  /* 0x000000041c057824 */ /* 0x100fe200078e0249 */
[----:B------:R0:W-:Y:S01]  /*5360*/  STS [R8+-0x4], R71 ;  /* 0xfffffc4708007388 */ /* 0x0001e20000000800 */
[----:B------:R-:W-:Y:S02]  /*5370*/  IMAD R11, R44, 0x4, R73 ;  /* 0x000000042c0b7824 */ /* 0x000fe400078e0249 */
[----:B------:R-:W-:Y:S01]  /*5380*/  IMAD.IADD R22, R22, 0x1, R37 ;  /* 0x0000000116167824 */ /* 0x000fe200078e0225 */
[----:B------:R1:W-:Y:S01]  /*5390*/  STS [R7+-0x4], R70 ;  /* 0xfffffc4607007388 */ /* 0x0003e20000000800 */
[----:B------:R-:W-:-:S02]  /*53a0*/  IMAD.IADD R36, R21, 0x1, R36 ;  /* 0x0000000115247824 */ /* 0x000fc400078e0224 */
[----:B------:R-:W-:Y:S01]  /*53b0*/  IMAD.IADD R20, R20, 0x1, R35 ;  /* 0x0000000114147824 */ /* 0x000fe200078e0223 */
[----:B------:R3:W-:Y:S01]  /*53c0*/  STS [R10+-0x4], R69 ;  /* 0xfffffc450a007388 */ /* 0x0007e20000000800 */
[----:B------:R-:W-:Y:S02]  /*53d0*/  IMAD.IADD R18, R19, 0x1, R18 ;  /* 0x0000000113127824 */ /* 0x000fe400078e0212 */
[----:B0-----:R-:W-:Y:S01]  /*53e0*/  IMAD R8, R24, 0x4, R73 ;  /* 0x0000000418087824 */ /* 0x001fe200078e0249 */
[----:B------:R0:W-:Y:S01]  /*53f0*/  STS [R9+-0x4], R68 ;  /* 0xfffffc4409007388 */ /* 0x0001e20000000800 */
[----:B------:R-:W-:Y:S02]  /*5400*/  IMAD.IADD R34, R34, 0x1, R45 ;  /* 0x0000000122227824 */ /* 0x000fe400078e022d */
[----:B-1----:R-:W-:Y:S02]  /*5410*/  IMAD R7, R42, 0x4, R73 ;  /* 0x000000042a077824 */ /* 0x002fe400078e0249 */
[----:B------:R-:W-:-:S02]  /*5420*/  IMAD.IADD R48, R17, 0x1, R48 ;  /* 0x0000000111307824 */ /* 0x000fc400078e0230 */
[--C-:B---3--:R-:W-:Y:S02]  /*5430*/  IMAD R10, R22, 0x4, R73.reuse ;  /* 0x00000004160a7824 */ /* 0x108fe400078e0249 */
[--C-:B------:R-:W-:Y:S02]  /*5440*/  IMAD R13, R36, 0x4, R73.reuse ;  /* 0x00000004240d7824 */ /* 0x100fe400078e0249 */
[--C-:B0-----:R-:W-:Y:S02]  /*5450*/  IMAD R9, R40, 0x4, R73.reuse ;  /* 0x0000000428097824 */ /* 0x101fe400078e0249 */
[----:B------:R-:W-:Y:S01]  /*5460*/  IMAD R2, R2, 0x4, R73 ;  /* 0x0000000402027824 */ /* 0x000fe200078e0249 */
[----:B--2---:R-:W-:Y:S01]  /*5470*/  ISETP.NE.AND P0, PT, R4, RZ, PT ;  /* 0x000000ff0400720c */ /* 0x004fe20003f05270 */
[----:B------:R-:W-:Y:S02]  /*5480*/  IMAD.IADD R4, R12, 0x1, R27 ;  /* 0x000000010c047824 */ /* 0x000fe400078e021b */
[----:B------:R-:W-:-:S02]  /*5490*/  IMAD.IADD R12, R30, 0x1, R43 ;  /* 0x000000011e0c7824 */ /* 0x000fc400078e022b */
[--C-:B------:R-:W-:Y:S02]  /*54a0*/  IMAD R4, R4, 0x4, R73.reuse ;  /* 0x0000000404047824 */ /* 0x100fe400078e0249 */
[----:B------:R-:W-:-:S03]  /*54b0*/  IMAD R12, R12, 0x4, R73 ;  /* 0x000000040c0c7824 */ /* 0x000fc600078e0249 */
[----:B------:R0:W-:Y:S04]  /*54c0*/  STS [R4+-0x4], R67 ;  /* 0xfffffc4304007388 */ /* 0x0001e80000000800 */
[----:B------:R1:W-:Y:S04]  /*54d0*/  STS [R5+-0x4], R66 ;  /* 0xfffffc4205007388 */ /* 0x0003e80000000800 */
[----:B------:R2:W-:Y:S01]  /*54e0*/  STS [R6+-0x4], R65 ;  /* 0xfffffc4106007388 */ /* 0x0005e20000000800 */
[----:B0-----:R-:W-:-:S03]  /*54f0*/  IMAD R4, R20, 0x4, R73 ;  /* 0x0000000414047824 */ /* 0x001fc600078e0249 */
[----:B------:R0:W-:Y:S01]  /*5500*/  STS [R11+-0x4], R64 ;  /* 0xfffffc400b007388 */ /* 0x0001e20000000800 */
[----:B-1----:R-:W-:-:S03]  /*5510*/  IMAD R5, R18, 0x4, R73 ;  /* 0x0000000412057824 */ /* 0x002fc600078e0249 */
[----:B------:R-:W-:Y:S01]  /*5520*/  STS [R12+-0x4], R63 ;  /* 0xfffffc3f0c007388 */ /* 0x000fe20000000800 */
[----:B--2---:R-:W-:-:S03]  /*5530*/  IMAD R6, R34, 0x4, R73 ;  /* 0x0000000422067824 */ /* 0x004fc600078e0249 */
[----:B------:R-:W-:Y:S01]  /*5540*/  STS [R7+-0x4], R62 ;  /* 0xfffffc3e07007388 */ /* 0x000fe20000000800 */
[----:B0-----:R-:W-:-:S03]  /*5550*/  IMAD R11, R48, 0x4, R73 ;  /* 0x00000004300b7824 */ /* 0x001fc600078e0249 */
[----:B------:R-:W-:Y:S04]  /*5560*/  STS [R8+-0x4], R61 ;  /* 0xfffffc3d08007388 */ /* 0x000fe80000000800 */
[----:B------:R-:W-:Y:S04]  /*5570*/  STS [R9+-0x4], R60 ;  /* 0xfffffc3c09007388 */ /* 0x000fe80000000800 */
[----:B------:R-:W-:Y:S04]  /*5580*/  STS [R10+-0x4], R59 ;  /* 0xfffffc3b0a007388 */ /* 0x000fe80000000800 */
[----:B------:R0:W-:Y:S04]  /*5590*/  STS [R13+-0x4], R58 ;  /* 0xfffffc3a0d007388 */ /* 0x0001e80000000800 */
[----:B------:R1:W-:Y:S04]  /*55a0*/  STS [R4+-0x4], R57 ;  /* 0xfffffc3904007388 */ /* 0x0003e80000000800 */
[----:B------:R1:W-:Y:S01]  /*55b0*/  STS [R5+-0x4], R56 ;  /* 0xfffffc3805007388 */ /* 0x0003e20000000800 */
[----:B0-----:R-:W-:-:S03]  /*55c0*/  IMAD R13, R39, 0x8, R73 ;  /* 0x00000008270d7824 */ /* 0x001fc600078e0249 */
[----:B------:R1:W-:Y:S04]  /*55d0*/  STS [R6+-0x4], R55 ;  /* 0xfffffc3706007388 */ /* 0x0003e80000000800 */
[----:B------:R1:W-:Y:S04]  /*55e0*/  STS [R11+-0x4], R54 ;  /* 0xfffffc360b007388 */ /* 0x0003e80000000800 */
[----:B------:R1:W-:Y:S01]  /*55f0*/  STS [R2+-0x4], R53 ;  /* 0xfffffc3502007388 */ /* 0x0003e20000000800 */
[----:B------:R-:W-:Y:S05]  /*5600*/  @P0 BRA `(.L_x_68) ;  /* 0x0000000000bc0947 */ /* 0x000fea0003800000 */
[----:B------:R-:W1:Y:S02]  /*5610*/  LDCU.64 UR8, c[0x0][0x398] ;  /* 0x00007300ff0877ac */ /* 0x000e640008000a00 */
[----:B-1----:R-:W-:-:S04]  /*5620*/  LEA R6, P0, R39, UR8, 0x3 ;  /* 0x0000000827067c11 */ /* 0x002fc8000f8018ff */
[----:B------:R-:W-:-:S05]  /*5630*/  LEA.HI.X R7, R39, UR9, RZ, 0x3, P0 ;  /* 0x0000000927077c11 */ /* 0x000fca00080f1cff */
[----:B------:R-:W2:Y:S01]  /*5640*/  LDG.E.64 R4, desc[UR6][R6.64] ;  /* 0x0000000606047981 */ /* 0x000ea2000c1e1b00 */
[----:B------:R-:W-:Y:S02]  /*5650*/  SHF.R.S32.HI R9, RZ, 0x1f, R3 ;  /* 0x0000001fff097819 */ /* 0x000fe40000011403 */
[----:B--2---:R-:W-:-:S05]  /*5660*/  IADD3 R4, P0, PT, -R3, R4, RZ ;  /* 0x0000000403047210 */ /* 0x004fca0007f1e1ff */
[----:B------:R-:W-:Y:S01]  /*5670*/  IMAD.X R5, R5, 0x1, ~R9, P0 ;  /* 0x0000000105057824 */ /* 0x000fe200000e0e09 */
[----:B------:R-:W-:Y:S01]  /*5680*/  ISETP.GE.AND P0, PT, R72, 0x1, PT ;  /* 0x000000014800780c */ /* 0x000fe20003f06270 */
[----:B------:R-:W-:-:S03]  /*5690*/  IMAD.MOV.U32 R9, RZ, RZ, R52 ;  /* 0x000000ffff097224 */ /* 0x000fc600078e0034 */
[----:B------:R0:W-:Y:S09]  /*56a0*/  STS.64 [R13+0x7200], R4 ;  /* 0x007200040d007388 */ /* 0x0001f20000000a00 */
[----:B------:R-:W-:Y:S05]  /*56b0*/  @!P0 BRA `(.L_x_69) ;  /* 0x00000000006c8947 */ /* 0x000fea0003800000 */
[----:B------:R-:W-:Y:S01]  /*56c0*/  BSSY B0, `(.L_x_70) ;  /* 0x0000019000007945 */ /* 0x000fe20003800000 */
[----:B------:R-:W-:Y:S02]  /*56d0*/  IMAD.MOV.U32 R2, RZ, RZ, -0x1 ;  /* 0xffffffffff027424 */ /* 0x000fe400078e00ff */
[----:B------:R-:W-:Y:S02]  /*56e0*/  IMAD.MOV.U32 R6, RZ, RZ, R72 ;  /* 0x000000ffff067224 */ /* 0x000fe400078e0048 */
[----:B------:R-:W-:-:S07]  /*56f0*/  IMAD.MOV.U32 R9, RZ, RZ, R52 ;  /* 0x000000ffff097224 */ /* 0x000fce00078e0034 */
.L_x_74:
[----:B0-----:R-:W0:Y:S01]  /*5700*/  LDC.64 R4, c[0x0][0x380] ;  /* 0x0000e000ff047b82 */ /* 0x001e220000000a00 */
[----:B------:R-:W-:Y:S01]  /*5710*/  VIADD R11, R6, 0xffffffff ;  /* 0xffffffff060b7836 */ /* 0x000fe20000000000 */
[----:B------:R-:W-:Y:S03]  /*5720*/  BSSY B2, `(.L_x_71) ;  /* 0x0000008000027945 */ /* 0x000fe60003800000 */
[----:B------:R-:W-:-:S04]  /*5730*/  IMAD R7, R11, 0x100, R39 ;  /* 0x000001000b077824 */ /* 0x000fc800078e0227 */
[----:B0-----:R-:W-:-:S07]  /*5740*/  IMAD.WIDE R4, R7, 0x4, R4 ;  /* 0x0000000407047825 */ /* 0x001fce00078e0204 */
.L_x_72:
[----:B------:R-:W-:Y:S05]  /*5750*/  YIELD ;  /* 0x0000000000007946 */ /* 0x000fea0003800000 */
[----:B------:R0:W-:Y:S06]  /*5760*/  MEMBAR.SC.CTA ;  /* 0x0000000000007992 */ /* 0x0001ec0000000000 */
[----:B0-----:R-:W2:Y:S02]  /*5770*/  LDG.E.STRONG.SYS R7, desc[UR6][R4.64] ;  /* 0x0000000604077981 */ /* 0x001ea4000c1f5900 */
[----:B--2---:R-:W-:-:S13]  /*5780*/  ISETP.NE.AND P0, PT, R7, RZ, PT ;  /* 0x000000ff0700720c */ /* 0x004fda0003f05270 */
[----:B------:R-:W-:Y:S05]  /*5790*/  @!P0 BRA `(.L_x_72) ;  /* 0xfffffffc00ec8947 */ /* 0x000fea000383ffff */
[----:B------:R-:W-:Y:S05]  /*57a0*/  BSYNC B2 ;  /* 0x0000000000027941 */ /* 0x000fea0003800000 */
.L_x_71:
[----:B------:R-:W-:Y:S01]  /*57b0*/  BSSY.RECONVERGENT B2, `(.L_x_73) ;  /* 0x0000006000027945 */ /* 0x000fe20003800200 */
[C---:B------:R-:W-:Y:S02]  /*57c0*/  ISETP.GT.AND P0, PT, R7.reuse, -0x1, PT ;  /* 0xffffffff0700780c */ /* 0x040fe40003f04270 */
[----:B------:R-:W-:Y:S01]  /*57d0*/  LOP3.LUT R4, R7, 0x3fffffff, RZ, 0xc0, !PT ;  /* 0x3fffffff07047812 */ /* 0x000fe200078ec0ff */
[----:B------:R-:W-:Y:S05]  /*57e0*/  WARPSYNC.EXCLUSIVE R2 ;  /* 0x0000000002007348 */ /* 0x000fea0003a00000 */
[----:B------:R-:W-:-:S05]  /*57f0*/  IMAD.IADD R9, R4, 0x1, R9 ;  /* 0x0000000104097824 */ /* 0x000fca00078e0209 */
[----:B------:R-:W-:-:S07]  /*5800*/  VOTE.ANY R2, PT, P0 ;  /* 0x0000000000027806 */ /* 0x000fce00000e0100 */
[----:B------:R-:W-:Y:S05]  /*5810*/  BSYNC.RECONVERGENT B2 ;  /* 0x0000000000027941 */ /* 0x000fea0003800200 */
.L_x_73:
[----:B------:R-:W-:Y:S01]  /*5820*/  ISETP.GT.U32.AND P1, PT, R6, 0x1, PT ;  /* 0x000000010600780c */ /* 0x000fe20003f24070 */
[----:B------:R-:W-:-:S12]  /*5830*/  IMAD.MOV.U32 R6, RZ, RZ, R11 ;  /* 0x000000ffff067224 */ /* 0x000fd800078e000b */
[----:B------:R-:W-:Y:S05]  /*5840*/  @P0 BRA P1, `(.L_x_74) ;  /* 0xfffffffc00ac0947 */ /* 0x000fea000083ffff */
[----:B------:R-:W-:Y:S05]  /*5850*/  BSYNC B0 ;  /* 0x0000000000007941 */ /* 0x000fea0003800000 */
.L_x_70:
[----:B------:R1:W2:Y:S02]  /*5860*/  LDS.64 R4, [R13+0x7200] ;  /* 0x007200000d047984 */ /* 0x0002a40000000a00 */
.L_x_69:
        /* <DEDUP_REMOVED lines=9> */
.L_x_68:
[----:B------:R-:W-:Y:S05]  /*5900*/  BSYNC B1 ;  /* 0x0000000000017941 */ /* 0x000fea0003800000 */
.L_x_67:
[----:B0-----:R-:W0:Y:S01]  /*5910*/  LDC.64 R8, c[0x0][0x390] ;  /* 0x0000e400ff087b82 */ /* 0x001e220000000a00 */
[----:B-1----:R-:W-:-:S04]  /*5920*/  IMAD.MOV.U32 R5, RZ, RZ, 0x1c80 ;  /* 0x00001c80ff057424 */ /* 0x002fc800078e00ff */
[----:B------:R-:W-:-:S03]  /*5930*/  IMAD R5, R72, R5, 0x1c80 ;  /* 0x00001c8048057424 */ /* 0x000fc600078e0205 */
[----:B------:R-:W1:Y:S01]  /*5940*/  LDC R6, c[0x0][0x3c0] ;  /* 0x0000f000ff067b82 */ /* 0x000e620000000800 */
[----:B0-----:R-:W-:Y:S02]  /*5950*/  ISETP.EQ.U32.AND P1, PT, R8, RZ, PT ;  /* 0x000000ff0800720c */ /* 0x001fe40003f22070 */
[CC--:B-1----:R-:W-:Y:S02]  /*5960*/  ISETP.GE.AND P0, PT, R5.reuse, R6.reuse, PT ;  /* 0x000000060500720c */ /* 0x0c2fe40003f06270 */
[----:B------:R-:W-:Y:S02]  /*5970*/  ISETP.GT.AND P3, PT, R5, R6, PT ;  /* 0x000000060500720c */ /* 0x000fe40003f64270 */
[----:B------:R-:W-:-:S04]  /*5980*/  ISETP.EQ.OR.EX P0, PT, R9, RZ, !P0, P1 ;  /* 0x000000ff0900720c */ /* 0x000fc80004702710 */
[----:B------:R-:W-:-:S13]  /*5990*/  ISETP.GT.U32.OR P0, PT, R39, 0xff, P0 ;  /* 0x000000ff2700780c */ /* 0x000fda0000704470 */
[----:B------:R-:W-:Y:S05]  /*59a0*/  @P0 BRA `(.L_x_75) ;  /* 0x0000000000200947 */ /* 0x000fea0003800000 */
[----:B------:R-:W0:Y:S01]  /*59b0*/  LDS.64 R4, [R13+0x7200] ;  /* 0x007200000d047984 */ /* 0x000e220000000a00 */
[--C-:B------:R-:W-:Y:S02]  /*59c0*/  SHF.R.S32.HI R7, RZ, 0x1f, R52.reuse ;  /* 0x0000001fff077819 */ /* 0x100fe40000011434 */
[C---:B------:R-:W-:Y:S02]  /*59d0*/  LEA R2, P2, R39.reuse, R8, 0x3 ;  /* 0x0000000827027211 */ /* 0x040fe400078418ff */
[----:B0-----:R-:W-:Y:S02]  /*59e0*/  IADD3 R52, P0, P1, R4, R3, R52 ;  /* 0x0000000304347210 */ /* 0x001fe4000791e034 */
[----:B------:R-:W-:Y:S02]  /*59f0*/  SHF.R.S32.HI R4, RZ, 0x1f, R3 ;  /* 0x0000001fff047819 */ /* 0x000fe40000011403 */
[----:B------:R-:W-:Y:S02]  /*5a00*/  LEA.HI.X R3, R39, R9, RZ, 0x3, P2 ;  /* 0x0000000927037211 */ /* 0x000fe400010f1cff */
[----:B------:R-:W-:-:S05]  /*5a10*/  IADD3.X R53, PT, PT, R5, R4, R7, P0, P1 ;  /* 0x0000000405357210 */ /* 0x000fca00007e2407 */
[----:B------:R0:W-:Y:S02]  /*5a20*/  STG.E.64 desc[UR6][R2.64], R52 ;  /* 0x0000003402007986 */ /* 0x0001e4000c101b06 */
.L_x_75:
[----:B------:R-:W-:Y:S05]  /*5a30*/  WARPSYNC.ALL ;  /* 0x0000000000007948 */ /* 0x000fea0003800000 */
[----:B------:R-:W-:Y:S06]  /*5a40*/  BAR.SYNC.DEFER_BLOCKING 0x0 ;  /* 0x0000000000007b1d */ /* 0x000fec0000010000 */
[----:B------:R-:W-:Y:S05]  /*5a50*/  @P3 BRA `(.L_x_76) ;  /* 0x0000000c00503947 */ /* 0x000fea0003800000 */
[----:B------:R-:W0:Y:S01]  /*5a60*/  LDS R9, [R0] ;  /* 0x0000000000097984 */ /* 0x000e220000000800 */
[----:B------:R-:W0:Y:S01]  /*5a70*/  LDCU UR5, c[0x0][0x3c4] ;  /* 0x00007880ff0577ac */ /* 0x000e220008000800 */
[----:B------:R-:W1:Y:S01]  /*5a80*/  LDCU.64 UR8, c[0x0][0x3a0] ;  /* 0x00007400ff0877ac */ /* 0x000e620008000a00 */
[----:B0-----:R-:W-:-:S04]  /*5a90*/  SHF.R.U32.HI R2, RZ, UR5, R9 ;  /* 0x00000005ff027c19 */ /* 0x001fc80008011609 */
[----:B------:R-:W-:-:S05]  /*5aa0*/  LOP3.LUT R2, R2, UR4, RZ, 0x30, !PT ;  /* 0x0000000402027c12 */ /* 0x000fca000f8e30ff */
[----:B------:R-:W-:-:S06]  /*5ab0*/  IMAD R3, R2, 0x8, R73 ;  /* 0x0000000802037824 */ /* 0x000fcc00078e0249 */
[----:B------:R-:W0:Y:S02]  /*5ac0*/  LDS.64 R2, [R3+0x7200] ;  /* 0x0072000003027984 */ /* 0x000e240000000a00 */
[----:B0-----:R-:W-:-:S05]  /*5ad0*/  IADD3 R2, P0, PT, R2, R39, RZ ;  /* 0x0000002702027210 */ /* 0x001fca0007f1e0ff */
[----:B------:R-:W-:Y:S01]  /*5ae0*/  IMAD.X R5, RZ, RZ, R3, P0 ;  /* 0x000000ffff057224 */ /* 0x000fe200000e0603 */
[----:B-1----:R-:W-:-:S04]  /*5af0*/  LEA R4, P0, R2, UR8, 0x2 ;  /* 0x0000000802047c11 */ /* 0x002fc8000f8010ff */
[----:B------:R-:W-:-:S05]  /*5b00*/  LEA.HI.X R5, R2, UR9, R5, 0x2, P0 ;  /* 0x0000000902057c11 */ /* 0x000fca00080f1405 */
[----:B------:R-:W-:Y:S01]  /*5b10*/  STG.E desc[UR6][R4.64], R9 ;  /* 0x0000000904007986 */ /* 0x000fe2000c101906 */
[----:B------:R-:W-:-:S03]  /*5b20*/  NOP ;  /* 0x0000000000007918 */ /* 0x000fc60000000000 */
[----:B------:R-:W0:Y:S02]  /*5b30*/  LDS R11, [R0+0x600] ;  /* 0x00060000000b7984 */ /* 0x000e240000000800 */
[----:B0-----:R-:W-:-:S04]  /*5b40*/  SHF.R.U32.HI R2, RZ, UR5, R11 ;  /* 0x00000005ff027c19 */ /* 0x001fc8000801160b */
[----:B------:R-:W-:-:S05]  /*5b50*/  LOP3.LUT R2, R2, UR4, RZ, 0x30, !PT ;  /* 0x0000000402027c12 */ /* 0x000fca000f8e30ff */
[----:B------:R-:W-:-:S06]  /*5b60*/  IMAD R3, R2, 0x8, R73 ;  /* 0x0000000802037824 */ /* 0x000fcc00078e0249 */
[----:B------:R-:W0:Y:S02]  /*5b70*/  LDS.64 R2, [R3+0x7200] ;  /* 0x0072000003027984 */ /* 0x000e240000000a00 */
[----:B0-----:R-:W-:-:S05]  /*5b80*/  IADD3 R2, P0, PT, R2, R39, RZ ;  /* 0x0000002702027210 */ /* 0x001fca0007f1e0ff */
[----:B------:R-:W-:Y:S01]  /*5b90*/  IMAD.X R7, RZ, RZ, R3, P0 ;  /* 0x000000ffff077224 */ /* 0x000fe200000e0603 */
[----:B------:R-:W-:-:S04]  /*5ba0*/  LEA R6, P0, R2, UR8, 0x2 ;  /* 0x0000000802067c11 */ /* 0x000fc8000f8010ff */
[----:B------:R-:W-:-:S05]  /*5bb0*/  LEA.HI.X R7, R2, UR9, R7, 0x2, P0 ;  /* 0x0000000902077c11 */ /* 0x000fca00080f1407 */
[----:B------:R-:W-:Y:S01]  /*5bc0*/  STG.E desc[UR6][R6.64+0x600], R11 ;  /* 0x0006000b06007986 */ /* 0x000fe2000c101906 */
[----:B------:R-:W-:-:S03]  /*5bd0*/  NOP ;  /* 0x0000000000007918 */ /* 0x000fc60000000000 */
[----:B------:R-:W0:Y:S02]  /*5be0*/  LDS R9, [R0+0xc00] ;  /* 0x000c000000097984 */ /* 0x000e240000000800 */
[----:B0-----:R-:W-:-:S04]  /*5bf0*/  SHF.R.U32.HI R2, RZ, UR5, R9 ;  /* 0x00000005ff027c19 */ /* 0x001fc80008011609 */
[----:B------:R-:W-:-:S05]  /*5c00*/  LOP3.LUT R2, R2, UR4, RZ, 0x30, !PT ;  /* 0x0000000402027c12 */ /* 0x000fca000f8e30ff */
[----:B------:R-:W-:-:S05]  /*5c10*/  IMAD R8, R2, 0x8, R73 ;  /* 0x0000000802087824 */ /* 0x000fca00078e0249 */
        /* <DEDUP_REMOVED lines=182> */
[----:B------:R-:W-:Y:S01]  /*6780*/  NOP ;  /* 0x0000000000007918 */ /* 0x000fe20000000000 */
[----:B------:R-:W-:Y:S05]  /*6790*/  EXIT ;  /* 0x000000000000794d */ /* 0x000fea0003800000 */
.L_x_76:
[----:B0-----:R-:W-:Y:S01]  /*67a0*/  IMAD R3, R72, -0x1c80, R6 ;  /* 0xffffe38048037824 */ /* 0x001fe200078e0206 */
[----:B------:R-:W-:Y:S01]  /*67b0*/  BSSY.RECONVERGENT B0, `(.L_x_77) ;  /* 0x000001c000007945 */ /* 0x000fe20003800200 */
[C---:B------:R-:W-:Y:S02]  /*67c0*/  VIADD R6, R39.reuse, 0x480 ;  /* 0x0000048027067836 */ /* 0x040fe40000000000 */
[C---:B------:R-:W-:Y:S01]  /*67d0*/  VIADD R2, R39.reuse, 0x180 ;  /* 0x0000018027027836 */ /* 0x040fe20000000000 */
[CC--:B------:R-:W-:Y:S01]  /*67e0*/  ISETP.GE.AND P1, PT, R39.reuse, R3.reuse, PT ;  /* 0x000000032700720c */ /* 0x0c0fe20003f26270 */
[C---:B------:R-:W-:Y:S01]  /*67f0*/  VIADD R4, R39.reuse, 0x300 ;  /* 0x0000030027047836 */ /* 0x040fe20000000000 */
[-C--:B------:R-:W-:Y:S01]  /*6800*/  ISETP.GE.AND P4, PT, R6, R3.reuse, PT ;  /* 0x000000030600720c */ /* 0x080fe20003f86270 */
[C---:B------:R-:W-:Y:S01]  /*6810*/  VIADD R6, R39.reuse, 0x900 ;  /* 0x0000090027067836 */ /* 0x040fe20000000000 */
[-C--:B------:R-:W-:Y:S01]  /*6820*/  ISETP.GE.AND P2, PT, R2, R3.reuse, PT ;  /* 0x000000030200720c */ /* 0x080fe20003f46270 */
[C---:B------:R-:W-:Y:S01]  /*6830*/  VIADD R2, R39.reuse, 0x600 ;  /* 0x0000060027027836 */ /* 0x040fe20000000000 */
[-C--:B------:R-:W-:Y:S01]  /*6840*/  ISETP.GE.AND P3, PT, R4, R3.reuse, PT ;  /* 0x000000030400720c */ /* 0x080fe20003f66270 */
[C---:B------:R-:W-:Y:S01]  /*6850*/  VIADD R4, R39.reuse, 0x780 ;  /* 0x0000078027047836 */ /* 0x040fe20000000000 */
[-C--:B------:R-:W-:Y:S01]  /*6860*/  ISETP.GE.AND P0, PT, R6, R3.reuse, PT ;  /* 0x000000030600720c */ /* 0x080fe20003f06270 */
[----:B------:R-:W-:Y:S01]  /*6870*/  VIADD R6, R39, 0xa80 ;  /* 0x00000a8027067836 */ /* 0x000fe20000000000 */
[----:B------:R-:W-:-:S02]  /*6880*/  ISETP.GE.AND P5, PT, R2, R3, PT ;  /* 0x000000030200720c */ /* 0x000fc40003fa6270 */
[----:B------:R-:W-:Y:S01]  /*6890*/  ISETP.GE.AND P6, PT, R4, R3, PT ;  /* 0x000000030400720c */ /* 0x000fe20003fc6270 */
[----:B------:R-:W-:-:S12]  /*68a0*/  @P1 BRA `(.L_x_78) ;  /* 0x0000000000301947 */ /* 0x000fd80003800000 */
[----:B------:R-:W0:Y:S01]  /*68b0*/  LDS R7, [R0] ;  /* 0x0000000000077984 */ /* 0x000e220000000800 */
[----:B------:R-:W0:Y:S01]  /*68c0*/  LDCU UR5, c[0x0][0x3c4] ;  /* 0x00007880ff0577ac */ /* 0x000e220008000800 */
[----:B------:R-:W1:Y:S01]  /*68d0*/  LDCU.64 UR8, c[0x0][0x3a0] ;  /* 0x00007400ff0877ac */ /* 0x000e620008000a00 */
[----:B0-----:R-:W-:-:S04]  /*68e0*/  SHF.R.U32.HI R2, RZ, UR5, R7 ;  /* 0x00000005ff027c19 */ /* 0x001fc80008011607 */
[----:B------:R-:W-:-:S05]  /*68f0*/  LOP3.LUT R2, R2, UR4, RZ, 0x30, !PT ;  /* 0x0000000402027c12 */ /* 0x000fca000f8e30ff */
[----:B------:R-:W-:-:S05]  /*6900*/  IMAD R2, R2, 0x8, R73 ;  /* 0x0000000802027824 */ /* 0x000fca00078e0249 */
[----:B------:R-:W0:Y:S02]  /*6910*/  LDS.64 R4, [R2+0x7200] ;  /* 0x0072000002047984 */ /* 0x000e240000000a00 */
[----:B0-----:R-:W-:-:S05]  /*6920*/  IADD3 R8, P1, PT, R4, R39, RZ ;  /* 0x0000002704087210 */ /* 0x001fca0007f3e0ff */
[----:B------:R-:W-:Y:S01]  /*6930*/  IMAD.X R5, RZ, RZ, R5, P1 ;  /* 0x000000ffff057224 */ /* 0x000fe200008e0605 */
[----:B-1----:R-:W-:-:S04]  /*6940*/  LEA R4, P1, R8, UR8, 0x2 ;  /* 0x0000000808047c11 */ /* 0x002fc8000f8210ff */
[----:B------:R-:W-:-:S05]  /*6950*/  LEA.HI.X R5, R8, UR9, R5, 0x2, P1 ;  /* 0x0000000908057c11 */ /* 0x000fca00088f1405 */
[----:B------:R0:W-:Y:S04]  /*6960*/  STG.E desc[UR6][R4.64], R7 ;  /* 0x0000000704007986 */ /* 0x0001e8000c101906 */
.L_x_78:
[----:B------:R-:W-:Y:S05]  /*6970*/  BSYNC.RECONVERGENT B0 ;  /* 0x0000000000007941 */ /* 0x000fea0003800200 */
.L_x_77:
[----:B------:R-:W-:Y:S01]  /*6980*/  NOP ;  /* 0x0000000000007918 */ /* 0x000fe20000000000 */
[----:B------:R-:W-:Y:S01]  /*6990*/  BSSY.RECONVERGENT B0, `(.L_x_79) ;  /* 0x0000010000007945 */ /* 0x000fe20003800200 */
[----:B------:R-:W-:Y:S02]  /*69a0*/  ISETP.GE.AND P1, PT, R6, R3, PT ;  /* 0x000000030600720c */ /* 0x000fe40003f26270 */
[----:B------:R-:W-:Y:S01]  /*69b0*/  LOP3.LUT R6, R39, 0xc00, RZ, 0xfc, !PT ;  /* 0x00000c0027067812 */ /* 0x000fe200078efcff */
[----:B------:R-:W-:Y:S10]  /*69c0*/  @P2 BRA `(.L_x_80) ;  /* 0x0000000000302947 */ /* 0x000ff40003800000 */
[----:B0-----:R-:W0:Y:S01]  /*69d0*/  LDS R7, [R0+0x600] ;  /* 0x0006000000077984 */ /* 0x001e220000000800 */
        /* <DEDUP_REMOVED lines=11> */
.L_x_80:
[----:B------:R-:W-:Y:S05]  /*6a90*/  BSYNC.RECONVERGENT B0 ;  /* 0x0000000000007941 */ /* 0x000fea0003800200 */
.L_x_79:
[----:B------:R-:W-:Y:S01]  /*6aa0*/  NOP ;  /* 0x0000000000007918 */ /* 0x000fe20000000000 */
[----:B------:R-:W-:Y:S01]  /*6ab0*/  BSSY.RECONVERGENT B0, `(.L_x_81) ;  /* 0x0000010000007945 */ /* 0x000fe20003800200 */
[----:B------:R-:W-:Y:S01]  /*6ac0*/  ISETP.GE.AND P2, PT, R6, R3, PT ;  /* 0x000000030600720c */ /* 0x000fe20003f46270 */
[----:B------:R-:W-:Y:S02]  /*6ad0*/  VIADD R6, R39, 0xd80 ;  /* 0x00000d8027067836 */ /* 0x000fe40000000000 */
[----:B------:R-:W-:Y:S10]  /*6ae0*/  @P3 BRA `(.L_x_82) ;  /* 0x0000000000303947 */ /* 0x000ff40003800000 */
[----:B01----:R-:W0:Y:S01]  /*6af0*/  LDS R7, [R0+0xc00] ;  /* 0x000c000000077984 */ /* 0x003e220000000800 */
        /* <DEDUP_REMOVED lines=11> */
.L_x_82:
[----:B------:R-:W-:Y:S05]  /*6bb0*/  BSYNC.RECONVERGENT B0 ;  /* 0x0000000000007941 */ /* 0x000fea0003800200 */
.L_x_81:
[----:B------:R-:W-:Y:S01]  /*6bc0*/  NOP ;  /* 0x0000000000007918 */ /* 0x000fe20000000000 */
[----:B------:R-:W-:Y:S01]  /*6bd0*/  BSSY.RECONVERGENT B0, `(.L_x_83) ;  /* 0x0000010000007945 */ /* 0x000fe20003800200 */
[----:B------:R-:W-:Y:S01]  /*6be0*/  ISETP.GE.AND P3, PT, R6, R3, PT ;  /* 0x000000030600720c */ /* 0x000fe20003f66270 */
[----:B------:R-:W-:Y:S02]  /*6bf0*/  VIADD R6, R39, 0xf00 ;  /* 0x00000f0027067836 */ /* 0x000fe40000000000 */
[----:B------:R-:W-:Y:S10]  /*6c00*/  @P4 BRA `(.L_x_84) ;  /* 0x0000000000304947 */ /* 0x000ff40003800000 */
[----:B012---:R-:W0:Y:S01]  /*6c10*/  LDS R7, [R0+0x1200] ;  /* 0x0012000000077984 */ /* 0x007e220000000800 */
        /* <DEDUP_REMOVED lines=11> */
.L_x_84:
[----:B------:R-:W-:Y:S05]  /*6cd0*/  BSYNC.RECONVERGENT B0 ;  /* 0x0000000000007941 */ /* 0x000fea0003800200 */
.L_x_83:
[----:B------:R-:W-:Y:S01]  /*6ce0*/  NOP ;  /* 0x0000000000007918 */ /* 0x000fe20000000000 */
[----:B------:R-:W-:Y:S01]  /*6cf0*/  BSSY.RECONVERGENT B0, `(.L_x_85) ;  /* 0x0000010000007945 */ /* 0x000fe20003800200 */
[----:B------:R-:W-:Y:S01]  /*6d00*/  ISETP.GE.AND P4, PT, R6, R3, PT ;  /* 0x000000030600720c */ /* 0x000fe20003f86270 */
[----:B------:R-:W-:Y:S02]  /*6d10*/  VIADD R6, R39, 0x1080 ;  /* 0x0000108027067836 */ /* 0x000fe40000000000 */
[----:B------:R-:W-:Y:S10]  /*6d20*/  @P5 BRA `(.L_x_86) ;  /* 0x0000000000305947 */ /* 0x000ff40003800000 */
[----:B0123--:R-:W0:Y:S01]  /*6d30*/  LDS R7, [R0+0x1800] ;  /* 0x0018000000077984 */ /* 0x00fe220000000800 */
        /* <DEDUP_REMOVED lines=11> */
.L_x_86:
[----:B------:R-:W-:Y:S05]  /*6df0*/  BSYNC.RECONVERGENT B0 ;  /* 0x0000000000007941 */ /* 0x000fea0003800200 */
.L_x_85:
[----:B------:R-:W-:Y:S01]  /*6e00*/  NOP ;  /* 0x0000000000007918 */ /* 0x000fe20000000000 */
[----:B------:R-:W-:Y:S01]  /*6e10*/  BSSY.RECONVERGENT B0, `(.L_x_87) ;  /* 0x0000010000007945 */ /* 0x000fe20003800200 */
[----:B------:R-:W-:Y:S01]  /*6e20*/  ISETP.GE.AND P5, PT, R6, R3, PT ;  /* 0x000000030600720c */ /* 0x000fe20003fa6270 */
[----:B------:R-:W-:Y:S02]  /*6e30*/  VIADD R6, R39, 0x1200 ;  /* 0x0000120027067836 */ /* 0x000fe40000000000 */
[----:B------:R-:W-:Y:S10]  /*6e40*/  @P6 BRA `(.L_x_88) ;  /* 0x0000000000306947 */ /* 0x000ff40003800000 */
[----:B01234-:R-:W0:Y:S01]  /*6e50*/  LDS R7, [R0+0x1e00] ;  /* 0x001e000000077984 */ /* 0x01fe220000000800 */
        /* <DEDUP_REMOVED lines=11> */
.L_x_88:
[----:B------:R-:W-:Y:S05]  /*6f10*/  BSYNC.RECONVERGENT B0 ;  /* 0x0000000000007941 */ /* 0x000fea0003800200 */
.L_x_87:
        /* <DEDUP_REMOVED lines=17> */
.L_x_90:
[----:B------:R-:W-:Y:S05]  /*7030*/  BSYNC.RECONVERGENT B0 ;  /* 0x0000000000007941 */ /* 0x000fea0003800200 */
.L_x_89:
        /* <DEDUP_REMOVED lines=17> */
.L_x_92:
[----:B------:R-:W-:Y:S05]  /*7150*/  BSYNC.RECONVERGENT B0 ;  /* 0x0000000000007941 */ /* 0x000fea0003800200 */
.L_x_91:
        /* <DEDUP_REMOVED lines=17> */
.L_x_94:
[----:B------:R-:W-:Y:S05]  /*7270*/  BSYNC.RECONVERGENT B0 ;  /* 0x0000000000007941 */ /* 0x000fea0003800200 */
.L_x_93:
[----:B------:R-:W-:Y:S01]  /*7280*/  NOP ;  /* 0x0000000000007918 */ /* 0x000fe20000000000 */
[----:B------:R-:W-:Y:S01]  /*7290*/  BSSY.RECONVERGENT B0, `(.L_x_95) ;  /* 0x0000010000007945 */ /* 0x000fe20003800200 */
[----:B------:R-:W-:Y:S02]  /*72a0*/  ISETP.GE.AND P2, PT, R6, R3, PT ;  /* 0x000000030600720c */ /* 0x000fe40003f46270 */
[----:B------:R-:W-:Y:S01]  /*72b0*/  LOP3.LUT R6, R39, 0x1800, RZ, 0xfc, !PT ;  /* 0x0000180027067812 */ /* 0x000fe200078efcff */
        /* <DEDUP_REMOVED lines=13> */
.L_x_96:
[----:B------:R-:W-:Y:S05]  /*7390*/  BSYNC.RECONVERGENT B0 ;  /* 0x0000000000007941 */ /* 0x000fea0003800200 */
.L_x_95:
        /* <DEDUP_REMOVED lines=17> */
.L_x_98:
[----:B------:R-:W-:Y:S05]  /*74b0*/  BSYNC.RECONVERGENT B0 ;  /* 0x0000000000007941 */ /* 0x000fea0003800200 */
.L_x_97:
[----:B------:R-:W-:Y:S01]  /*74c0*/  NOP ;  /* 0x0000000000007918 */ /* 0x000fe20000000000 */
[----:B------:R-:W-:Y:S01]  /*74d0*/  BSSY.RECONVERGENT B0, `(.L_x_99) ;  /* 0x000000f000007945 */ /* 0x000fe20003800200 */
[----:B------:R-:W-:-:S03]  /*74e0*/  ISETP.GE.AND P4, PT, R6, R3, PT ;  /* 0x000000030600720c */ /* 0x000fc60003f86270 */
        /* <DEDUP_REMOVED lines=13> */
.L_x_100:
[----:B------:R-:W-:Y:S05]  /*75c0*/  BSYNC.RECONVERGENT B0 ;  /* 0x0000000000007941 */ /* 0x000fea0003800200 */
.L_x_99:
[----:B------:R-:W-:Y:S01]  /*75d0*/  NOP ;  /* 0x0000000000007918 */ /* 0x000fe20000000000 */
[----:B------:R-:W-:Y:S04]  /*75e0*/  BSSY.RECONVERGENT B0, `(.L_x_101) ;  /* 0x000000e000007945 */ /* 0x000fe80003800200 */
[----:B------:R-:W-:Y:S05]  /*75f0*/  @P6 BRA `(.L_x_102) ;  /* 0x0000000000306947 */ /* 0x000fea0003800000 */
        /* <DEDUP_REMOVED lines=12> */
.L_x_102:
[----:B------:R-:W-:Y:S05]  /*76c0*/  BSYNC.RECONVERGENT B0 ;  /* 0x0000000000007941 */ /* 0x000fea0003800200 */
.L_x_101:
        /* <DEDUP_REMOVED lines=15> */
.L_x_104:
[----:B------:R-:W-:Y:S05]  /*77c0*/  BSYNC.RECONVERGENT B0 ;  /* 0x0000000000007941 */ /* 0x000fea0003800200 */
.L_x_103:
        /* <DEDUP_REMOVED lines=15> */
.L_x_106:
[----:B------:R-:W-:Y:S05]  /*78c0*/  BSYNC.RECONVERGENT B0 ;  /* 0x0000000000007941 */ /* 0x000fea0003800200 */
.L_x_105:
        /* <DEDUP_REMOVED lines=15> */
.L_x_108:
[----:B------:R-:W-:Y:S05]  /*79c0*/  BSYNC.RECONVERGENT B0 ;  /* 0x0000000000007941 */ /* 0x000fea0003800200 */
.L_x_107:
        /* <DEDUP_REMOVED lines=15> */
.L_x_110:
[----:B------:R-:W-:Y:S05]  /*7ac0*/  BSYNC.RECONVERGENT B0 ;  /* 0x0000000000007941 */ /* 0x000fea0003800200 */
.L_x_109:
        /* <DEDUP_REMOVED lines=15> */
.L_x_112:
[----:B------:R-:W-:Y:S05]  /*7bc0*/  BSYNC.RECONVERGENT B0 ;  /* 0x0000000000007941 */ /* 0x000fea0003800200 */
.L_x_111:
[----:B------:R-:W-:Y:S01]  /*7bd0*/  NOP ;  /* 0x0000000000007918 */ /* 0x000fe20000000000 */
[----:B01234-:R-:W0:Y:S01]  /*7be0*/  LDS R7, [R0+0x6c00] ;  /* 0x006c000000077984 */ /* 0x01fe220000000800 */
[----:B------:R-:W0:Y:S02]  /*7bf0*/  LDCU UR5, c[0x0][0x3c4] ;  /* 0x00007880ff0577ac */ /* 0x000e240008000800 */
[----:B0-----:R-:W-:-:S04]  /*7c00*/  SHF.R.U32.HI R2, RZ, UR5, R7 ;  /* 0x00000005ff027c19 */ /* 0x001fc80008011607 */
[----:B------:R-:W-:-:S05]  /*7c10*/  LOP3.LUT R2, R2, UR4, RZ, 0x30, !PT ;  /* 0x0000000402027c12 */ /* 0x000fca000f8e30ff */
[----:B------:R-:W-:Y:S02]  /*7c20*/  IMAD R4, R2, 0x8, R73 ;  /* 0x0000000802047824 */ /* 0x000fe400078e0249 */
[----:B------:R-:W-:-:S04]  /*7c30*/  VIADD R2, R39, 0x1b00 ;  /* 0x00001b0027027836 */ /* 0x000fc80000000000 */
[----:B------:R-:W0:Y:S01]  /*7c40*/  LDS.64 R4, [R4+0x7200] ;  /* 0x0072000004047984 */ /* 0x000e220000000a00 */
[----:B------:R-:W-:-:S13]  /*7c50*/  ISETP.GE.AND P0, PT, R2, R3, PT ;  /* 0x000000030200720c */ /* 0x000fda0003f06270 */
[----:B------:R-:W1:Y:S01]  /*7c60*/  @!P0 LDC.64 R2, c[0x0][0x3a0] ;  /* 0x0000e800ff028b82 */ /* 0x000e620000000a00 */
[----:B0-----:R-:W-:-:S05]  /*7c70*/  IADD3 R38, P1, PT, R4, R39, RZ ;  /* 0x0000002704267210 */ /* 0x001fca0007f3e0ff */
[----:B------:R-:W-:Y:S01]  /*7c80*/  IMAD.X R5, RZ, RZ, R5, P1 ;  /* 0x000000ffff057224 */ /* 0x000fe200008e0605 */
[----:B-1----:R-:W-:-:S04]  /*7c90*/  @!P0 LEA R2, P1, R38, R2, 0x2 ;  /* 0x0000000226028211 */ /* 0x002fc800078210ff */
[----:B------:R-:W-:-:S05]  /*7ca0*/  @!P0 LEA.HI.X R3, R38, R3, R5, 0x2, P1 ;  /* 0x0000000326038211 */ /* 0x000fca00008f1405 */
[----:B------:R-:W-:Y:S01]  /*7cb0*/  @!P0 STG.E desc[UR6][R2.64+0x6c00], R7 ;  /* 0x006c000702008986 */ /* 0x000fe2000c101906 */
[----:B------:R-:W-:Y:S01]  /*7cc0*/  NOP ;  /* 0x0000000000007918 */ /* 0x000fe20000000000 */
[----:B------:R-:W-:Y:S05]  /*7cd0*/  EXIT ;  /* 0x000000000000794d */ /* 0x000fea0003800000 */
.L_x_26:
[----:B------:R-:W-:Y:S02]  /*7ce0*/  IMAD.MOV.U32 R0, RZ, RZ, 0x1 ;  /* 0x00000001ff007424 */ /* 0x000fe400078e00ff */
[----:B------:R-:W-:Y:S02]  /*7cf0*/  IMAD.MOV.U32 R77, RZ, RZ, R2 ;  /* 0x000000ffff4d7224 */ /* 0x000fe400078e0002 */
[----:B------:R-:W-:Y:S02]  /*7d00*/  IMAD.MOV.U32 R75, RZ, RZ, RZ ;  /* 0x000000ffff4b7224 */ /* 0x000fe400078e00ff */
[----:B------:R-:W-:-:S07]  /*7d10*/  IMAD.MOV.U32 R76, RZ, RZ, -0x1 ;  /* 0xffffffffff4c7424 */ /* 0x000fce00078e00ff */
[----:B------:R-:W-:Y:S05]  /*7d20*/  WARPSYNC.COLLECTIVE R76, `(.L_x_113) ;  /* 0x000000004c087348 */ /* 0x000fea0003c00000 */
[----:B------:R0:W1:Y:S02]  /*7d30*/  SHFL.UP P0, R0, R77, R0, R75 ;  /* 0x040000004d007389 */ /* 0x000064000000004b */
[----:B01----:R-:W-:Y:S05]  /*7d40*/  ENDCOLLECTIVE ;  /* 0x000000000000791b */ /* 0x003fea0003800000 */
.L_x_113:
[----:B------:R-:W-:Y:S02]  /*7d50*/  IMAD.MOV.U32 R77, RZ, RZ, R0 ;  /* 0x000000ffff4d7224 */ /* 0x000fe400078e0000 */
[----:B------:R-:W-:Y:S02]  /*7d60*/  IMAD.MOV.U32 R0, RZ, RZ, 0x2 ;  /* 0x00000002ff007424 */ /* 0x000fe400078e00ff */
[----:B------:R-:W-:-:S07]  /*7d70*/  @P0 IMAD.IADD R77, R2, 0x1, R77 ;  /* 0x00000001024d0824 */ /* 0x000fce00078e024d */
[----:B------:R-:W-:Y:S05]  /*7d80*/  WARPSYNC.COLLECTIVE R76, `(.L_x_114) ;  /* 0x000000004c087348 */ /* 0x000fea0003c00000 */
[----:B------:R0:W1:Y:S02]  /*7d90*/  SHFL.UP P0, R0, R77, R0, R75 ;  /* 0x040000004d007389 */ /* 0x000064000000004b */
[----:B01----:R-:W-:Y:S05]  /*7da0*/  ENDCOLLECTIVE ;  /* 0x000000000000791b */ /* 0x003fea0003800000 */
.L_x_114:
[----:B------:R-:W-:Y:S02]  /*7db0*/  IMAD.MOV.U32 R74, RZ, RZ, R0 ;  /* 0x000000ffff4a7224 */ /* 0x000fe400078e0000 */
[----:B------:R-:W-:Y:S02]  /*7dc0*/  IMAD.MOV.U32 R0, RZ, RZ, 0x4 ;  /* 0x00000004ff007424 */ /* 0x000fe400078e00ff */
[----:B------:R-:W-:-:S04]  /*7dd0*/  @P0 IMAD.IADD R74, R77, 0x1, R74 ;  /* 0x000000014d4a0824 */ /* 0x000fc800078e024a */
[----:B------:R-:W-:-:S07]  /*7de0*/  IMAD.MOV.U32 R77, RZ, RZ, R74 ;  /* 0x000000ffff4d7224 */ /* 0x000fce00078e004a */
[----:B------:R-:W-:Y:S05]  /*7df0*/  WARPSYNC.COLLECTIVE R76, `(.L_x_115) ;  /* 0x000000004c087348 */ /* 0x000fea0003c00000 */
[----:B------:R0:W1:Y:S02]  /*7e00*/  SHFL.UP P0, R0, R77, R0, R75 ;  /* 0x040000004d007389 */ /* 0x000064000000004b */
[----:B01----:R-:W-:Y:S05]  /*7e10*/  ENDCOLLECTIVE ;  /* 0x000000000000791b */ /* 0x003fea0003800000 */
.L_x_115:
[----:B------:R-:W-:Y:S02]  /*7e20*/  IMAD.MOV.U32 R77, RZ, RZ, R0 ;  /* 0x000000ffff4d7224 */ /* 0x000fe400078e0000 */
[----:B------:R-:W-:Y:S02]  /*7e30*/  IMAD.MOV.U32 R0, RZ, RZ, 0x8 ;  /* 0x00000008ff007424 */ /* 0x000fe400078e00ff */
[----:B------:R-:W-:-:S07]  /*7e40*/  @P0 IMAD.IADD R77, R74, 0x1, R77 ;  /* 0x000000014a4d0824 */ /* 0x000fce00078e024d */
[----:B------:R-:W-:Y:S05]  /*7e50*/  WARPSYNC.COLLECTIVE R76, `(.L_x_116) ;  /* 0x000000004c087348 */ /* 0x000fea0003c00000 */
[----:B------:R0:W1:Y:S02]  /*7e60*/  SHFL.UP P0, R0, R77, R0, R75 ;  /* 0x040000004d007389 */ /* 0x000064000000004b */
[----:B01----:R-:W-:Y:S05]  /*7e70*/  ENDCOLLECTIVE ;  /* 0x000000000000791b */ /* 0x003fea0003800000 */
.L_x_116:
[----:B------:R-:W-:Y:S02]  /*7e80*/  IMAD.MOV.U32 R74, RZ, RZ, R0 ;  /* 0x000000ffff4a7224 */ /* 0x000fe400078e0000 */
[----:B------:R-:W-:Y:S02]  /*7e90*/  IMAD.MOV.U32 R0, RZ, RZ, 0x10 ;  /* 0x00000010ff007424 */ /* 0x000fe400078e00ff */
[----:B------:R-:W-:-:S04]  /*7ea0*/  @P0 IMAD.IADD R74, R77, 0x1, R74 ;  /* 0x000000014d4a0824 */ /* 0x000fc800078e024a */
[----:B------:R-:W-:-:S07]  /*7eb0*/  IMAD.MOV.U32 R77, RZ, RZ, R74 ;  /* 0x000000ffff4d7224 */ /* 0x000fce00078e004a */
[----:B------:R-:W-:Y:S05]  /*7ec0*/  WARPSYNC.COLLECTIVE R76, `(.L_x_117) ;  /* 0x000000004c087348 */ /* 0x000fea0003c00000 */
[----:B------:R0:W1:Y:S02]  /*7ed0*/  SHFL.UP P0, R0, R77, R0, R75 ;  /* 0x040000004d007389 */ /* 0x000064000000004b */
[----:B01----:R-:W-:Y:S05]  /*7ee0*/  ENDCOLLECTIVE ;  /* 0x000000000000791b */ /* 0x003fea0003800000 */
.L_x_117:
[----:B------:R-:W-:Y:S05]  /*7ef0*/  BRA `(.L_x_118) ;  /* 0xffffffa4001c7947 */ /* 0x000fea000383ffff */
.L_x_119:
[----:B------:R-:W-:-:S00]  /*7f00*/  BRA `(.L_x_119) ;  /* 0xfffffffc00fc7947 */ /* 0x000fc0000383ffff */
[----:B------:R-:W-:-:S00]  /*7f10*/  NOP ;  /* 0x0000000000007918 */ /* 0x000fc00000000000 */
        /* <DEDUP_REMOVED lines=14> */
.L_x_251:


//--------------------- .text._ZN3cub18CUB_300001_SM_10006detail10radix_sort33DeviceRadixSortExclusiveSumKernelINS1_5radix10policy_hubIjNS0_8NullTypeEyE10Policy1000EyEEvPT0_ --------------------------
	.section	.text._ZN3cub18CUB_300001_SM_10006detail10radix_sort33DeviceRadixSortExclusiveSumKernelINS1_5radix10policy_hubIjNS0_8NullTypeEyE10Policy1000EyEEvPT0_,"ax",@progbits
	.align	128
        .global         _ZN3cub18CUB_300001_SM_10006detail10radix_sort33DeviceRadixSortExclusiveSumKernelINS1_5radix10policy_hubIjNS0_8NullTypeEyE10Policy1000EyEEvPT0_
        .type           _ZN3cub18CUB_300001_SM_10006detail10radix_sort33DeviceRadixSortExclusiveSumKernelINS1_5radix10policy_hubIjNS0_8NullTypeEyE10Policy1000EyEEvPT0_,@function
        .size           _ZN3cub18CUB_300001_SM_10006detail10radix_sort33DeviceRadixSortExclusiveSumKernelINS1_5radix10policy_hubIjNS0_8NullTypeEyE10Policy1000EyEEvPT0_,(.L_x_252 - _ZN3cub18CUB_300001_SM_10006detail10radix_sort33DeviceRadixSortExclusiveSumKernelINS1_5radix10policy_hubIjNS0_8NullTypeEyE10Policy1000EyEEvPT0_)
        .other          _ZN3cub18CUB_300001_SM_10006detail10radix_sort33DeviceRadixSortExclusiveSumKernelINS1_5radix10policy_hubIjNS0_8NullTypeEyE10Policy1000EyEEvPT0_,@"STO_CUDA_ENTRY STV_DEFAULT"
_ZN3cub18CUB_300001_SM_10006detail10radix_sort33DeviceRadixSortExclusiveSumKernelINS1_5radix10policy_hubIjNS0_8NullTypeEyE10Policy1000EyEEvPT0_:
.text._ZN3cub18CUB_300001_SM_10006detail10radix_sort33DeviceRadixSortExclusiveSumKernelINS1_5radix10policy_hubIjNS0_8NullTypeEyE10Policy1000EyEEvPT0_:
[----:B------:R-:W-:Y:S01]  /*0000*/  LDC R1, c[0x0][0x37c] ;  /* 0x0000df00ff017b82 */ /* 0x000fe20000000800 */
[----:B------:R-:W0:Y:S07]  /*0010*/  S2R R18, SR_TID.X ;  /* 0x0000000000127919 */ /* 0x000e2e0000002100 */
[----:B------:R-:W1:Y:S01]  /*0020*/  LDC.64 R16, c[0x0][0x380] ;  /* 0x0000e000ff107b82 */ /* 0x000e620000000a00 */
[----:B------:R-:W2:Y:S01]  /*0030*/  LDCU.64 UR4, c[0x0][0x358] ;  /* 0x00006b00ff0477ac */ /* 0x000ea20008000a00 */
[----:B------:R-:W3:Y:S01]  /*0040*/  S2R R5, SR_CTAID.X ;  /* 0x0000000000057919 */ /* 0x000ee20000002500 */
[----:B0-----:R-:W-:Y:S01]  /*0050*/  ISETP.GT.U32.AND P1, PT, R18, 0xff, PT ;  /* 0x000000ff1200780c */ /* 0x001fe20003f24070 */
[----:B---3--:R-:W-:-:S04]  /*0060*/  IMAD R5, R5, 0x100, R18 ;  /* 0x0000010005057824 */ /* 0x008fc800078e0212 */
[----:B-1----:R-:W-:-:S08]  /*0070*/  IMAD.WIDE R16, R5, 0x8, R16 ;  /* 0x0000000805107825 */ /* 0x002fd000078e0210 */
[----:B--2---:R-:W2:Y:S01]  /*0080*/  @!P1 LDG.E.64 R2, desc[UR4][R16.64] ;  /* 0x0000000410029981 */ /* 0x004ea2000c1e1b00 */
[----:B------:R-:W-:Y:S02]  /*0090*/  MOV R0, 0x400 ;  /* 0x0000040000007802 */ /* 0x000fe40000000f00 */
[C---:B------:R-:W-:Y:S01]  /*00a0*/  ISETP.GT.U32.AND P0, PT, R18.reuse, 0x1f, PT ;  /* 0x0000001f1200780c */ /* 0x040fe20003f04070 */
[----:B------:R-:W0:Y:S02]  /*00b0*/  S2R R5, SR_CgaCtaId ;  /* 0x0000000000057919 */ /* 0x000e240000008800 */
[----:B0-----:R-:W-:Y:S02]  /*00c0*/  LEA R5, R5, R0, 0x18 ;  /* 0x0000000005057211 */ /* 0x001fe400078ec0ff */
[----:B------:R-:W-:-:S05]  /*00d0*/  LEA.HI R0, R18, R18, RZ, 0x1d ;  /* 0x0000001212007211 */ /* 0x000fca00078fe8ff */
[----:B------:R-:W-:-:S05]  /*00e0*/  IMAD R0, R0, 0x8, R5 ;  /* 0x0000000800007824 */ /* 0x000fca00078e0205 */
[----:B--2---:R0:W-:Y:S01]  /*00f0*/  STS.64 [R0+0x10], R2 ;  /* 0x0000100200007388 */ /* 0x0041e20000000a00 */
[----:B------:R-:W-:Y:S06]  /*0100*/  BAR.SYNC.DEFER_BLOCKING 0x0 ;  /* 0x0000000000007b1d */ /* 0x000fec0000010000 */
[----:B------:R-:W-:Y:S05]  /*0110*/  @P0 BRA `(.L_x_120) ;  /* 0x0000000400240947 */ /* 0x000fea0003800000 */
[----:B------:R-:W-:Y:S01]  /*0120*/  IMAD R18, R18, 0x48, R5 ;  /* 0x0000004812127824 */ /* 0x000fe200078e0205 */
[----:B------:R-:W-:-:S04]  /*0130*/  UMOV UR6, 0xffffffff ;  /* 0xffffffff00067882 */ /* 0x000fc80000000000 */
[----:B------:R-:W-:Y:S04]  /*0140*/  LDS.64 R14, [R18+0x10] ;  /* 0x00001000120e7984 */ /* 0x000fe80000000a00 */
[----:B------:R-:W-:Y:S04]  /*0150*/  LDS.64 R12, [R18+0x18] ;  /* 0x00001800120c7984 */ /* 0x000fe80000000a00 */
[----:B------:R-:W1:Y:S04]  /*0160*/  LDS.64 R10, [R18+0x20] ;  /* 0x00002000120a7984 */ /* 0x000e680000000a00 */
[----:B------:R-:W-:Y:S04]  /*0170*/  LDS.64 R8, [R18+0x28] ;  /* 0x0000280012087984 */ /* 0x000fe80000000a00 */
[----:B------:R-:W2:Y:S04]  /*0180*/  LDS.64 R6, [R18+0x30] ;  /* 0x0000300012067984 */ /* 0x000ea80000000a00 */
[----:B------:R-:W-:Y:S04]  /*0190*/  LDS.64 R4, [R18+0x38] ;  /* 0x0000380012047984 */ /* 0x000fe80000000a00 */
[----:B0-----:R-:W0:Y:S04]  /*01a0*/  LDS.64 R2, [R18+0x40] ;  /* 0x0000400012027984 */ /* 0x001e280000000a00 */
[----:B------:R-:W3:Y:S01]  /*01b0*/  LDS.64 R20, [R18+0x48] ;  /* 0x0000480012147984 */ /* 0x000ee20000000a00 */
[----:B-1----:R-:W-:-:S04]  /*01c0*/  IADD3 R19, P3, P4, R10, R12, R14 ;  /* 0x0000000c0a137210 */ /* 0x002fc80007c7e00e */
[----:B------:R-:W-:Y:S02]  /*01d0*/  IADD3.X R23, PT, PT, R11, R13, R15, P3, P4 ;  /* 0x0000000d0b177210 */ /* 0x000fe40001fe840f */
[----:B--2---:R-:W-:-:S04]  /*01e0*/  IADD3 R19, P0, P2, R6, R19, R8 ;  /* 0x0000001306137210 */ /* 0x004fc80007a1e008 */
[----:B------:R-:W-:Y:S02]  /*01f0*/  IADD3.X R23, PT, PT, R7, R23, R9, P0, P2 ;  /* 0x0000001707177210 */ /* 0x000fe400007e4409 */
[----:B0-----:R-:W-:-:S04]  /*0200*/  IADD3 R19, P3, P4, R2, R19, R4 ;  /* 0x0000001302137210 */ /* 0x001fc80007c7e004 */
[----:B---3--:R-:W-:Y:S02]  /*0210*/  IADD3 R20, P0, PT, R20, R19, RZ ;  /* 0x0000001314147210 */ /* 0x008fe40007f1e0ff */
[----:B------:R-:W-:-:S05]  /*0220*/  IADD3.X R19, PT, PT, R3, R23, R5, P3, P4 ;  /* 0x0000001703137210 */ /* 0x000fca0001fe8405 */
[----:B------:R-:W-:Y:S01]  /*0230*/  IMAD.X R19, R21, 0x1, R19, P0 ;  /* 0x0000000115137824 */ /* 0x000fe200000e0613 */
[----:B------:R-:W-:Y:S06]  /*0240*/  BRA.DIV UR6, `(.L_x_121) ;  /* 0x0000000206f07947 */ /* 0x000fec000b800000 */
[----:B------:R-:W0:Y:S04]  /*0250*/  SHFL.UP PT, R27, R20, 0x1, RZ ;  /* 0x04200000141b7989 */ /* 0x000e2800000e00ff */
[----:B------:R-:W1:Y:S01]  /*0260*/  SHFL.UP P0, R25, R19, 0x1, RZ ;  /* 0x0420000013197989 */ /* 0x000e6200000000ff */
[----:B0-----:R-:W-:-:S04]  /*0270*/  IADD3 R22, P2, PT, R27, R20, RZ ;  /* 0x000000141b167210 */ /* 0x001fc80007f5e0ff */
[----:B-1----:R-:W-:Y:S01]  /*0280*/  SEL R27, R22, R27, P0 ;  /* 0x0000001b161b7207 */ /* 0x002fe20000000000 */
[----:B------:R-:W-:-:S04]  /*0290*/  IMAD.X R26, R25, 0x1, R19, P2 ;  /* 0x00000001191a7824 */ /* 0x000fc800010e0613 */
[----:B------:R-:W0:Y:S01]  /*02a0*/  SHFL.UP PT, R28, R27, 0x2, RZ ;  /* 0x044000001b1c7989 */ /* 0x000e2200000e00ff */
[----:B------:R-:W-:-:S05]  /*02b0*/  SEL R26, R26, R25, P0 ;  /* 0x000000191a1a7207 */ /* 0x000fca0000000000 */
[----:B------:R-:W1:Y:S01]  /*02c0*/  SHFL.UP P0, R25, R26, 0x2, RZ ;  /* 0x044000001a197989 */ /* 0x000e6200000000ff */
[----:B0-----:R-:W-:-:S05]  /*02d0*/  IADD3 R21, P2, PT, R28, R27, RZ ;  /* 0x0000001b1c157210 */ /* 0x001fca0007f5e0ff */
[----:B-1----:R-:W-:Y:S01]  /*02e0*/  IMAD.X R22, R25, 0x1, R26, P2 ;  /* 0x0000000119167824 */ /* 0x002fe200010e061a */
[----:B------:R-:W-:-:S04]  /*02f0*/  SEL R28, R21, R28, P0 ;  /* 0x0000001c151c7207 */ /* 0x000fc80000000000 */
[----:B------:R-:W-:Y:S01]  /*0300*/  SEL R29, R22, R25, P0 ;  /* 0x00000019161d7207 */ /* 0x000fe20000000000 */
        /* <DEDUP_REMOVED lines=12> */
[----:B------:R0:W1:Y:S04]  /*03d0*/  SHFL.UP PT, R28, R27, 0x10, RZ ;  /* 0x060000001b1c7989 */ /* 0x00006800000e00ff */
[----:B------:R0:W2:Y:S02]  /*03e0*/  SHFL.UP P0, R25, R26, 0x10, RZ ;  /* 0x060000001a197989 */ /* 0x0000a400000000ff */
.L_x_132:
[----:B-1----:R-:W-:-:S04]  /*03f0*/  IADD3 R21, P2, PT, R28, R27, RZ ;  /* 0x0000001b1c157210 */ /* 0x002fc80007f5e0ff */
[----:B--2---:R-:W-:Y:S01]  /*0400*/  SEL R21, R21, R28, P0 ;  /* 0x0000001c15157207 */ /* 0x004fe20000000000 */
[----:B------:R-:W-:-:S05]  /*0410*/  IMAD.X R22, R25, 0x1, R26, P2 ;  /* 0x0000000119167824 */ /* 0x000fca00010e061a */
[----:B------:R-:W-:Y:S02]  /*0420*/  SEL R22, R22, R25, P0 ;  /* 0x0000001916167207 */ /* 0x000fe40000000000 */
[----:B------:R-:W-:-:S05]  /*0430*/  IADD3 R20, P0, PT, R21, -R20, RZ ;  /* 0x8000001415147210 */ /* 0x000fca0007f1e0ff */
[----:B------:R-:W-:Y:S01]  /*0440*/  IMAD.X R21, R22, 0x1, ~R19, P0 ;  /* 0x0000000116157824 */ /* 0x000fe200000e0e13 */
[----:B------:R-:W-:-:S04]  /*0450*/  IADD3 R14, P0, PT, R14, R20, RZ ;  /* 0x000000140e0e7210 */ /* 0x000fc80007f1e0ff */
[----:B------:R1:W-:Y:S01]  /*0460*/  STS.64 [R18+0x10], R20 ;  /* 0x0000101412007388 */ /* 0x0003e20000000a00 */
[----:B------:R-:W-:Y:S01]  /*0470*/  IMAD.X R15, R15, 0x1, R21, P0 ;  /* 0x000000010f0f7824 */ /* 0x000fe200000e0615 */
        /* <DEDUP_REMOVED lines=17> */
[----:B------:R-:W-:-:S05]  /*0590*/  IMAD.X R3, R3, 0x1, R5, P0 ;  /* 0x0000000103037824 */ /* 0x000fca00000e0605 */
[----:B------:R1:W-:Y:S03]  /*05a0*/  STS.64 [R18+0x48], R2 ;  /* 0x0000480212007388 */ /* 0x0003e60000000a00 */
.L_x_120:
[----:B------:R-:W-:Y:S05]  /*05b0*/  WARPSYNC.ALL ;  /* 0x0000000000007948 */ /* 0x000fea0003800000 */
[----:B------:R-:W-:Y:S06]  /*05c0*/  BAR.SYNC.DEFER_BLOCKING 0x0 ;  /* 0x0000000000007b1d */ /* 0x000fec0000010000 */
[----:B------:R-:W-:Y:S05]  /*05d0*/  @P1 EXIT ;  /* 0x000000000000194d */ /* 0x000fea0003800000 */
[----:B01----:R-:W0:Y:S04]  /*05e0*/  LDS.64 R2, [R0+0x10] ;  /* 0x0000100000027984 */ /* 0x003e280000000a00 */
[----:B0-----:R-:W-:Y:S01]  /*05f0*/  STG.E.64 desc[UR4][R16.64], R2 ;  /* 0x0000000210007986 */ /* 0x001fe2000c101b04 */
[----:B------:R-:W-:Y:S05]  /*0600*/  EXIT ;  /* 0x000000000000794d */ /* 0x000fea0003800000 */
.L_x_121:
[----:B------:R-:W-:Y:S02]  /*0610*/  IMAD.MOV.U32 R24, RZ, RZ, R20 ;  /* 0x000000ffff187224 */ /* 0x000fe400078e0014 */
[----:B------:R-:W-:Y:S02]  /*0620*/  IMAD.MOV.U32 R23, RZ, RZ, 0x1 ;  /* 0x00000001ff177424 */ /* 0x000fe400078e00ff */
[----:B------:R-:W-:Y:S02]  /*0630*/  IMAD.MOV.U32 R22, RZ, RZ, RZ ;  /* 0x000000ffff167224 */ /* 0x000fe400078e00ff */
[----:B------:R-:W-:-:S07]  /*0640*/  IMAD.MOV.U32 R21, RZ, RZ, -0x1 ;  /* 0xffffffffff157424 */ /* 0x000fce00078e00ff */
[----:B------:R-:W-:Y:S05]  /*0650*/  WARPSYNC.COLLECTIVE R21, `(.L_x_122) ;  /* 0x0000000015087348 */ /* 0x000fea0003c00000 */
[----:B------:R0:W1:Y:S02]  /*0660*/  SHFL.UP P0, R25, R24, R23, R22 ;  /* 0x0400001718197389 */ /* 0x0000640000000016 */
[----:B01----:R-:W-:Y:S05]  /*0670*/  ENDCOLLECTIVE ;  /* 0x000000000000791b */ /* 0x003fea0003800000 */
.L_x_122:
[----:B------:R-:W-:Y:S02]  /*0680*/  IMAD.MOV.U32 R24, RZ, RZ, R19 ;  /* 0x000000ffff187224 */ /* 0x000fe400078e0013 */
[----:B------:R-:W-:-:S07]  /*0690*/  IMAD.MOV.U32 R27, RZ, RZ, R25 ;  /* 0x000000ffff1b7224 */ /* 0x000fce00078e0019 */
[----:B------:R-:W-:Y:S05]  /*06a0*/  WARPSYNC.COLLECTIVE R21, `(.L_x_123) ;  /* 0x0000000015087348 */ /* 0x000fea0003c00000 */
[----:B------:R0:W1:Y:S02]  /*06b0*/  SHFL.UP P0, R25, R24, R23, R22 ;  /* 0x0400001718197389 */ /* 0x0000640000000016 */
[----:B01----:R-:W-:Y:S05]  /*06c0*/  ENDCOLLECTIVE ;  /* 0x000000000000791b */ /* 0x003fea0003800000 */
.L_x_123:
[----:B------:R-:W-:Y:S01]  /*06d0*/  IADD3 R26, P2, PT, R27, R20, RZ ;  /* 0x000000141b1a7210 */ /* 0x000fe20007f5e0ff */
[----:B------:R-:W-:-:S03]  /*06e0*/  IMAD.MOV.U32 R23, RZ, RZ, 0x2 ;  /* 0x00000002ff177424 */ /* 0x000fc600078e00ff */
[----:B------:R-:W-:Y:S01]  /*06f0*/  SEL R27, R26, R27, P0 ;  /* 0x0000001b1a1b7207 */ /* 0x000fe20000000000 */
[----:B------:R-:W-:-:S04]  /*0700*/  IMAD.X R26, R25, 0x1, R19, P2 ;  /* 0x00000001191a7824 */ /* 0x000fc800010e0613 */
[----:B------:R-:W-:Y:S01]  /*0710*/  IMAD.MOV.U32 R24, RZ, RZ, R27 ;  /* 0x000000ffff187224 */ /* 0x000fe200078e001b */
[----:B------:R-:W-:-:S07]  /*0720*/  SEL R26, R26, R25, P0 ;  /* 0x000000191a1a7207 */ /* 0x000fce0000000000 */
[----:B------:R-:W-:Y:S05]  /*0730*/  WARPSYNC.COLLECTIVE R21, `(.L_x_124) ;  /* 0x0000000015087348 */ /* 0x000fea0003c00000 */
[----:B------:R0:W1:Y:S02]  /*0740*/  SHFL.UP P0, R25, R24, R23, R22 ;  /* 0x0400001718197389 */ /* 0x0000640000000016 */
[----:B01----:R-:W-:Y:S05]  /*0750*/  ENDCOLLECTIVE ;  /* 0x000000000000791b */ /* 0x003fea0003800000 */
.L_x_124:
[----:B------:R-:W-:Y:S02]  /*0760*/  IMAD.MOV.U32 R24, RZ, RZ, R26 ;  /* 0x000000ffff187224 */ /* 0x000fe400078e001a */
[----:B------:R-:W-:-:S07]  /*0770*/  IMAD.MOV.U32 R28, RZ, RZ, R25 ;  /* 0x000000ffff1c7224 */ /* 0x000fce00078e0019 */
[----:B------:R-:W-:Y:S05]  /*0780*/  WARPSYNC.COLLECTIVE R21, `(.L_x_125) ;  /* 0x0000000015087348 */ /* 0x000fea0003c00000 */
[----:B------:R0:W1:Y:S02]  /*0790*/  SHFL.UP P0, R25, R24, R23, R22 ;  /* 0x0400001718197389 */ /* 0x0000640000000016 */
[----:B01----:R-:W-:Y:S05]  /*07a0*/  ENDCOLLECTIVE ;  /* 0x000000000000791b */ /* 0x003fea0003800000 */
.L_x_125:
        /* <DEDUP_REMOVED lines=9> */
.L_x_126:
[----:B------:R-:W-:Y:S02]  /*0840*/  IMAD.MOV.U32 R24, RZ, RZ, R29 ;  /* 0x000000ffff187224 */ /* 0x000fe400078e001d */
[----:B------:R-:W-:-:S07]  /*0850*/  IMAD.MOV.U32 R27, RZ, RZ, R25 ;  /* 0x000000ffff1b7224 */ /* 0x000fce00078e0019 */
[----:B------:R-:W-:Y:S05]  /*0860*/  WARPSYNC.COLLECTIVE R21, `(.L_x_127) ;  /* 0x0000000015087348 */ /* 0x000fea0003c00000 */
[----:B------:R0:W1:Y:S02]  /*0870*/  SHFL.UP P0, R25, R24, R23, R22 ;  /* 0x0400001718197389 */ /* 0x0000640000000016 */
[----:B01----:R-:W-:Y:S05]  /*0880*/  ENDCOLLECTIVE ;  /* 0x000000000000791b */ /* 0x003fea0003800000 */
.L_x_127:
        /* <DEDUP_REMOVED lines=9> */
.L_x_128:
[----:B------:R-:W-:Y:S02]  /*0920*/  IMAD.MOV.U32 R24, RZ, RZ, R29 ;  /* 0x000000ffff187224 */ /* 0x000fe400078e001d */
[----:B------:R-:W-:-:S07]  /*0930*/  IMAD.MOV.U32 R27, RZ, RZ, R25 ;  /* 0x000000ffff1b7224 */ /* 0x000fce00078e0019 */
[----:B------:R-:W-:Y:S05]  /*0940*/  WARPSYNC.COLLECTIVE R21, `(.L_x_129) ;  /* 0x0000000015087348 */ /* 0x000fea0003c00000 */
[----:B------:R0:W1:Y:S02]  /*0950*/  SHFL.UP P0, R25, R24, R23, R22 ;  /* 0x0400001718197389 */ /* 0x0000640000000016 */
[----:B01----:R-:W-:Y:S05]  /*0960*/  ENDCOLLECTIVE ;  /* 0x000000000000791b */ /* 0x003fea0003800000 */
.L_x_129:
        /* <DEDUP_REMOVED lines=9> */
.L_x_130:
[----:B------:R-:W-:Y:S02]  /*0a00*/  IMAD.MOV.U32 R24, RZ, RZ, R26 ;  /* 0x000000ffff187224 */ /* 0x000fe400078e001a */
[----:B------:R-:W-:-:S07]  /*0a10*/  IMAD.MOV.U32 R28, RZ, RZ, R25 ;  /* 0x000000ffff1c7224 */ /* 0x000fce00078e0019 */
[----:B------:R-:W-:Y:S05]  /*0a20*/  WARPSYNC.COLLECTIVE R21, `(.L_x_131) ;  /* 0x0000000015087348 */ /* 0x000fea0003c00000 */
[----:B------:R0:W1:Y:S02]  /*0a30*/  SHFL.UP P0, R25, R24, R23, R22 ;  /* 0x0400001718197389 */ /* 0x0000640000000016 */
[----:B01----:R-:W-:Y:S05]  /*0a40*/  ENDCOLLECTIVE ;  /* 0x000000000000791b */ /* 0x003fea0003800000 */
.L_x_131:
[----:B------:R-:W-:Y:S05]  /*0a50*/  BRA `(.L_x_132) ;  /* 0xfffffff800647947 */ /* 0x000fea000383ffff */
.L_x_133:
        /* <DEDUP_REMOVED lines=10> */
.L_x_252:


//--------------------- .text._ZN3cub18CUB_300001_SM_10006detail10radix_sort30DeviceRadixSortHistogramKernelINS1_5radix10policy_hubIjNS0_8NullTypeEyE10Policy1000ELNS0_9SortOrderE0EjyNS1_21identity_decomposer_tEEEvPT2_PKT1_SB_iiT3_ --------------------------
	.section	.text._ZN3cub18CUB_300001_SM_10006detail10radix_sort30DeviceRadixSortHistogramKernelINS1_5radix10policy_hubIjNS0_8NullTypeEyE10Policy1000ELNS0_9SortOrderE0EjyNS1_21identity_decomposer_tEEEvPT2_PKT1_SB_iiT3_,"ax",@progbits
	.align	128
        .global         _ZN3cub18CUB_300001_SM_10006detail10radix_sort30DeviceRadixSortHistogramKernelINS1_5radix10policy_hubIjNS0_8NullTypeEyE10Policy1000ELNS0_9SortOrderE0EjyNS1_21identity_decomposer_tEEEvPT2_PKT1_SB_iiT3_
        .type           _ZN3cub18CUB_300001_SM_10006detail10radix_sort30DeviceRadixSortHistogramKernelINS1_5radix10policy_hubIjNS0_8NullTypeEyE10Policy1000ELNS0_9SortOrderE0EjyNS1_21identity_decomposer_tEEEvPT2_PKT1_SB_iiT3_,@function
        .size           _ZN3cub18CUB_300001_SM_10006detail10radix_sort30DeviceRadixSortHistogramKernelINS1_5radix10policy_hubIjNS0_8NullTypeEyE10Policy1000ELNS0_9SortOrderE0EjyNS1_21identity_decomposer_tEEEvPT2_PKT1_SB_iiT3_,(.L_x_253 - _ZN3cub18CUB_300001_SM_10006detail10radix_sort30DeviceRadixSortHistogramKernelINS1_5radix10policy_hubIjNS0_8NullTypeEyE10Policy1000ELNS0_9SortOrderE0EjyNS1_21identity_decomposer_tEEEvPT2_PKT1_SB_iiT3_)
        .other          _ZN3cub18CUB_300001_SM_10006detail10radix_sort30DeviceRadixSortHistogramKernelINS1_5radix10policy_hubIjNS0_8NullTypeEyE10Policy1000ELNS0_9SortOrderE0EjyNS1_21identity_decomposer_tEEEvPT2_PKT1_SB_iiT3_,@"STO_CUDA_ENTRY STV_DEFAULT"
_ZN3cub18CUB_300001_SM_10006detail10radix_sort30DeviceRadixSortHistogramKernelINS1_5radix10policy_hubIjNS0_8NullTypeEyE10Policy1000ELNS0_9SortOrderE0EjyNS1_21identity_decomposer_tEEEvPT2_PKT1_SB_iiT3_:
.text._ZN3cub18CUB_300001_SM_10006detail10radix_sort30DeviceRadixSortHistogramKernelINS1_5radix10policy_hubIjNS0_8NullTypeEyE10Policy1000ELNS0_9SortOrderE0EjyNS1_21identity_decomposer_tEEEvPT2_PKT1_SB_iiT3_:
[----:B------:R-:W-:Y:S01]  /*0000*/  LDC R1, c[0x0][0x37c] ;  /* 0x0000df00ff017b82 */ /* 0x000fe20000000800 */
[----:B------:R-:W0:Y:S02]  /*0010*/  LDCU.64 UR4, c[0x0][0x390] ;  /* 0x00007200ff0477ac */ /* 0x000e240008000a00 */
[----:B0-----:R-:W-:-:S04]  /*0020*/  ISETP.NE.U32.AND P0, PT, RZ, UR4, PT ;  /* 0x00000004ff007c0c */ /* 0x001fc8000bf05070 */
[----:B------:R-:W-:-:S13]  /*0030*/  ISETP.NE.AND.EX P0, PT, RZ, UR5, PT, P0 ;  /* 0x00000005ff007c0c */ /* 0x000fda000bf05300 */
[----:B------:R-:W-:Y:S05]  /*0040*/  @!P0 EXIT ;  /* 0x000000000000894d */ /* 0x000fea0003800000 */
[----:B------:R-:W0:Y:S01]  /*0050*/  S2R R18, SR_TID.X ;  /* 0x0000000000127919 */ /* 0x000e220000002100 */
[----:B------:R-:W1:Y:S01]  /*0060*/  LDCU.64 UR4, c[0x0][0x398] ;  /* 0x00007300ff0477ac */ /* 0x000e620008000a00 */
[----:B------:R-:W2:Y:S01]  /*0070*/  S2UR UR7, SR_CgaCtaId ;  /* 0x00000000000779c3 */ /* 0x000ea20000008800 */
[----:B------:R-:W-:Y:S01]  /*0080*/  UMOV UR6, 0x400 ;  /* 0x0000040000067882 */ /* 0x000fe20000000000 */
[----:B------:R-:W3:Y:S06]  /*0090*/  LDCU.64 UR18, c[0x0][0x358] ;  /* 0x00006b00ff1277ac */ /* 0x000eec0008000a00 */
[----:B------:R-:W4:Y:S01]  /*00a0*/  S2UR UR8, SR_CTAID.X ;  /* 0x00000000000879c3 */ /* 0x000f220000002500 */
[----:B------:R-:W0:Y:S01]  /*00b0*/  LDCU UR21, c[0x0][0x370] ;  /* 0x00006e00ff1577ac */ /* 0x000e220008000800 */
[----:B-1----:R-:W-:-:S04]  /*00c0*/  UIADD3 UR4, UPT, UPT, UR5, 0x7, -UR4 ;  /* 0x0000000705047890 */ /* 0x002fc8000fffe804 */
[----:B------:R-:W-:Y:S02]  /*00d0*/  UISETP.GE.AND UP0, UPT, UR4, 0x8, UPT ;  /* 0x000000080400788c */ /* 0x000fe4000bf06270 */
[----:B------:R-:W-:Y:S02]  /*00e0*/  USHF.R.S32.HI UR5, URZ, 0x1f, UR4 ;  /* 0x0000001fff057899 */ /* 0x000fe40008011404 */
[----:B--2---:R-:W-:Y:S02]  /*00f0*/  ULEA UR6, UR7, UR6, 0x18 ;  /* 0x0000000607067291 */ /* 0x004fe4000f8ec0ff */
[----:B------:R-:W-:Y:S01]  /*0100*/  PLOP3.LUT P0, PT, PT, PT, UP0, 0x80, 0x8 ;  /* 0x000000000008781c */ /* 0x000fe20003f0f008 */
[----:B------:R-:W-:Y:S01]  /*0110*/  ULEA.HI UR5, UR5, UR4, URZ, 0x3 ;  /* 0x0000000405057291 */ /* 0x000fe2000f8f18ff */
[C---:B0-----:R-:W-:Y:S02]  /*0120*/  VIADD R19, R18.reuse, 0x80 ;  /* 0x0000008012137836 */ /* 0x041fe40000000000 */
[C---:B------:R-:W-:Y:S01]  /*0130*/  ISETP.GT.U32.OR P0, PT, R18.reuse, 0xff, !P0 ;  /* 0x000000ff1200780c */ /* 0x040fe20004704470 */
[----:B------:R-:W-:Y:S01]  /*0140*/  USHF.R.S32.HI UR5, URZ, 0x3, UR5 ;  /* 0x00000003ff057899 */ /* 0x000fe20008011405 */
[C---:B------:R-:W-:Y:S01]  /*0150*/  VIADD R20, R18.reuse, 0x100 ;  /* 0x0000010012147836 */ /* 0x040fe20000000000 */
[C---:B------:R-:W-:Y:S01]  /*0160*/  IADD3 R25, PT, PT, R18.reuse, 0x500, RZ ;  /* 0x0000050012197810 */ /* 0x040fe20007ffe0ff */
[C---:B------:R-:W-:Y:S01]  /*0170*/  VIADD R21, R18.reuse, 0x180 ;  /* 0x0000018012157836 */ /* 0x040fe20000000000 */
[----:B------:R-:W-:Y:S01]  /*0180*/  P2R R28, PR, RZ, 0x1 ;  /* 0x00000001ff1c7803 */ /* 0x000fe20000000000 */
[C---:B------:R-:W-:Y:S01]  /*0190*/  VIADD R22, R18.reuse, 0x200 ;  /* 0x0000020012167836 */ /* 0x040fe20000000000 */
[C---:B------:R-:W-:Y:S01]  /*01a0*/  LEA R27, R18.reuse, UR6, 0x2 ;  /* 0x00000006121b7c11 */ /* 0x040fe2000f8e10ff */
[C---:B------:R-:W-:Y:S01]  /*01b0*/  VIADD R23, R18.reuse, 0x280 ;  /* 0x0000028012177836 */ /* 0x040fe20000000000 */
[----:B----4-:R-:W-:Y:S01]  /*01c0*/  USHF.L.U32 UR8, UR8, 0xb, URZ ;  /* 0x0000000b08087899 */ /* 0x010fe200080006ff */
[C---:B------:R-:W-:Y:S01]  /*01d0*/  VIADD R24, R18.reuse, 0x300 ;  /* 0x0000030012187836 */ /* 0x040fe20000000000 */
[----:B------:R-:W-:Y:S01]  /*01e0*/  ULOP3.LUT UR20, UR5, 0x7, URZ, 0xc0, !UPT ;  /* 0x0000000705147892 */ /* 0x000fe2000f8ec0ff */
[----:B------:R-:W-:Y:S01]  /*01f0*/  VIADD R26, R18, 0x780 ;  /* 0x00000780121a7836 */ /* 0x000fe20000000000 */
[----:B------:R-:W-:Y:S01]  /*0200*/  ULOP3.LUT UR9, UR5, 0x3, URZ, 0xc0, !UPT ;  /* 0x0000000305097892 */ /* 0x000fe2000f8ec0ff */
[----:B------:R-:W-:Y:S01]  /*0210*/  UMOV UR6, URZ ;  /* 0x000000ff00067c82 */ /* 0x000fe20008000000 */
[----:B---3--:R-:W-:-:S10]  /*0220*/  UMOV UR7, URZ ;  /* 0x000000ff00077c82 */ /* 0x008fd40008000000 */
.L_x_217:
[----:B------:R-:W-:Y:S01]  /*0230*/  ISETP.NE.AND P0, PT, R28, RZ, PT ;  /* 0x000000ff1c00720c */ /* 0x000fe20003f05270 */
[----:B------:R-:W-:-:S12]  /*0240*/  BSSY.RECONVERGENT B0, `(.L_x_134) ;  /* 0x0000082000007945 */ /* 0x000fd80003800200 */
[----:B0-2345:R-:W-:Y:S05]  /*0250*/  @P0 BRA `(.L_x_135) ;  /* 0x0000000800000947 */ /* 0x03dfea0003800000 */
[----:B------:R-:W0:Y:S02]  /*0260*/  LDC.64 R2, c[0x0][0x398] ;  /* 0x0000e600ff027b82 */ /* 0x000e240000000a00 */
[----:B0-----:R-:W-:-:S04]  /*0270*/  IADD3 R2, PT, PT, R3, 0x7, -R2 ;  /* 0x0000000703027810 */ /* 0x001fc80007ffe802 */
[----:B------:R-:W-:-:S04]  /*0280*/  SHF.R.S32.HI R3, RZ, 0x1f, R2 ;  /* 0x0000001fff037819 */ /* 0x000fc80000011402 */
[----:B------:R-:W-:-:S04]  /*0290*/  LEA.HI R3, R3, R2, RZ, 0x3 ;  /* 0x0000000203037211 */ /* 0x000fc800078f18ff */
[----:B------:R-:W-:-:S04]  /*02a0*/  SHF.R.S32.HI R3, RZ, 0x3, R3 ;  /* 0x00000003ff037819 */ /* 0x000fc80000011403 */
[C---:B------:R-:W-:Y:S01]  /*02b0*/  LOP3.LUT R5, R3.reuse, 0xffffff0, RZ, 0xc0, !PT ;  /* 0x0ffffff003057812 */ /* 0x040fe200078ec0ff */
[----:B------:R-:W-:-:S05]  /*02c0*/  VIADD R0, R3, 0xffffffff ;  /* 0xffffffff03007836 */ /* 0x000fca0000000000 */
[----:B------:R-:W-:Y:S01]  /*02d0*/  ISETP.GE.U32.AND P0, PT, R0, 0xf, PT ;  /* 0x0000000f0000780c */ /* 0x000fe20003f06070 */
[----:B------:R-:W-:-:S12]  /*02e0*/  IMAD.MOV.U32 R0, RZ, RZ, RZ ;  /* 0x000000ffff007224 */ /* 0x000fd800078e00ff */
[----:B------:R-:W-:Y:S05]  /*02f0*/  @!P0 BRA `(.L_x_136) ;  /* 0x00000000005c8947 */ /* 0x000fea0003800000 */
[----:B------:R-:W-:Y:S02]  /*0300*/  IMAD.MOV R2, RZ, RZ, -R5 ;  /* 0x000000ffff027224 */ /* 0x000fe400078e0a05 */
[----:B------:R-:W-:-:S07]  /*0310*/  VIADD R0, R27, 0x2000 ;  /* 0x000020001b007836 */ /* 0x000fce0000000000 */
.L_x_137:
[----:B------:R-:W-:Y:S01]  /*0320*/  VIADD R2, R2, 0x10 ;  /* 0x0000001002027836 */ /* 0x000fe20000000000 */
[----:B------:R-:W-:Y:S04]  /*0330*/  STS [R0+-0x2000], RZ ;  /* 0xffe000ff00007388 */ /* 0x000fe80000000800 */
        /* <DEDUP_REMOVED lines=16> */
[----:B0-----:R-:W-:Y:S01]  /*0440*/  IADD3 R0, PT, PT, R0, 0x4000, RZ ;  /* 0x0000400000007810 */ /* 0x001fe20007ffe0ff */
[----:B------:R-:W-:Y:S06]  /*0450*/  @P1 BRA `(.L_x_137) ;  /* 0xfffffffc00b01947 */ /* 0x000fec000383ffff */
[----:B------:R-:W-:-:S07]  /*0460*/  IMAD.MOV.U32 R0, RZ, RZ, R5 ;  /* 0x000000ffff007224 */ /* 0x000fce00078e0005 */
.L_x_136:
[----:B------:R-:W-:Y:S01]  /*0470*/  LOP3.LUT R2, R3, 0xf, RZ, 0xc0, !PT ;  /* 0x0000000f03027812 */ /* 0x000fe200078ec0ff */
[----:B------:R-:W-:-:S03]  /*0480*/  IMAD.U32 R4, RZ, RZ, UR20 ;  /* 0x00000014ff047e24 */ /* 0x000fc6000f8e00ff */
[C---:B------:R-:W-:Y:S01]  /*0490*/  ISETP.NE.AND P1, PT, R2.reuse, RZ, PT ;  /* 0x000000ff0200720c */ /* 0x040fe20003f25270 */
[----:B------:R-:W-:Y:S02]  /*04a0*/  VIADD R2, R2, 0xffffffff ;  /* 0xffffffff02027836 */ /* 0x000fe40000000000 */
[----:B------:R-:W-:-:S10]  /*04b0*/  VIADD R4, R4, 0xffffffff ;  /* 0xffffffff04047836 */ /* 0x000fd40000000000 */
[----:B------:R-:W-:Y:S05]  /*04c0*/  @!P1 BRA `(.L_x_138) ;  /* 0x00000000007c9947 */ /* 0x000fea0003800000 */
[----:B------:R-:W-:Y:S01]  /*04d0*/  ISETP.GE.U32.AND P2, PT, R2, 0x7, PT ;  /* 0x000000070200780c */ /* 0x000fe20003f46070 */
[----:B------:R-:W-:-:S12]  /*04e0*/  UISETP.NE.AND UP0, UPT, UR20, URZ, UPT ;  /* 0x000000ff1400728c */ /* 0x000fd8000bf05270 */
[----:B------:R-:W-:Y:S05]  /*04f0*/  @!P2 BRA `(.L_x_139) ;  /* 0x000000000028a947 */ /* 0x000fea0003800000 */
        /* <DEDUP_REMOVED lines=10> */
.L_x_139:
[----:B------:R-:W-:Y:S05]  /*05a0*/  BRA.U !UP0, `(.L_x_138) ;  /* 0x0000000108447547 */ /* 0x000fea000b800000 */
[----:B------:R-:W-:Y:S01]  /*05b0*/  ISETP.GE.U32.AND P2, PT, R4, 0x3, PT ;  /* 0x000000030400780c */ /* 0x000fe20003f46070 */
[----:B------:R-:W-:-:S12]  /*05c0*/  UISETP.NE.AND UP0, UPT, UR9, URZ, UPT ;  /* 0x000000ff0900728c */ /* 0x000fd8000bf05270 */
[C---:B0-----:R-:W-:Y:S01]  /*05d0*/  @P2 LEA R3, R0.reuse, R27, 0xa ;  /* 0x0000001b00032211 */ /* 0x041fe200078e50ff */
[----:B------:R-:W-:-:S04]  /*05e0*/  @P2 VIADD R0, R0, 0x4 ;  /* 0x0000000400002836 */ /* 0x000fc80000000000 */
[----:B------:R1:W-:Y:S04]  /*05f0*/  @P2 STS [R3], RZ ;  /* 0x000000ff03002388 */ /* 0x0003e80000000800 */
[----:B------:R1:W-:Y:S04]  /*0600*/  @P2 STS [R3+0x400], RZ ;  /* 0x000400ff03002388 */ /* 0x0003e80000000800 */
[----:B------:R1:W-:Y:S04]  /*0610*/  @P2 STS [R3+0x800], RZ ;  /* 0x000800ff03002388 */ /* 0x0003e80000000800 */
[----:B------:R1:W-:Y:S01]  /*0620*/  @P2 STS [R3+0xc00], RZ ;  /* 0x000c00ff03002388 */ /* 0x0003e20000000800 */
[----:B------:R-:W-:Y:S05]  /*0630*/  BRA.U !UP0, `(.L_x_138) ;  /* 0x0000000108207547 */ /* 0x000fea000b800000 */
[----:B------:R-:W-:Y:S01]  /*0640*/  IMAD R0, R0, 0x400, R27 ;  /* 0x0000040000007824 */ /* 0x000fe200078e021b */
[----:B------:R-:W-:-:S04]  /*0650*/  UISETP.NE.AND UP0, UPT, UR9, 0x1, UPT ;  /* 0x000000010900788c */ /* 0x000fc8000bf05270 */
[----:B------:R2:W-:Y:S05]  /*0660*/  STS [R0], RZ ;  /* 0x000000ff00007388 */ /* 0x0005ea0000000800 */
[----:B------:R-:W-:Y:S05]  /*0670*/  BRA.U !UP0, `(.L_x_138) ;  /* 0x0000000108107547 */ /* 0x000fea000b800000 */
[----:B------:R-:W-:Y:S01]  /*0680*/  UISETP.NE.AND UP0, UPT, UR9, 0x2, UPT ;  /* 0x000000020900788c */ /* 0x000fe2000bf05270 */
[----:B------:R3:W-:Y:S05]  /*0690*/  STS [R0+0x400], RZ ;  /* 0x000400ff00007388 */ /* 0x0007ea0000000800 */
[----:B------:R-:W-:-:S13]  /*06a0*/  PLOP3.LUT P2, PT, PT, PT, UP0, 0x80, 0x8 ;  /* 0x000000000008781c */ /* 0x000fda0003f4f008 */
[----:B------:R3:W-:Y:S02]  /*06b0*/  @P2 STS [R0+0x800], RZ ;  /* 0x000800ff00002388 */ /* 0x0007e40000000800 */
.L_x_138:
[----:B------:R-:W-:-:S13]  /*06c0*/  ISETP.GT.U32.AND P2, PT, R18, 0x7f, PT ;  /* 0x0000007f1200780c */ /* 0x000fda0003f44070 */
[----:B------:R-:W-:Y:S05]  /*06d0*/  @P2 BRA `(.L_x_135) ;  /* 0x0000000000e02947 */ /* 0x000fea0003800000 */
[----:B--23--:R-:W-:Y:S01]  /*06e0*/  IMAD.MOV.U32 R0, RZ, RZ, RZ ;  /* 0x000000ffff007224 */ /* 0x00cfe200078e00ff */
[----:B------:R-:W-:Y:S06]  /*06f0*/  @!P0 BRA `(.L_x_140) ;  /* 0x0000000000588947 */ /* 0x000fec0003800000 */
[----:B------:R-:W-:-:S07]  /*0700*/  IMAD.MOV.U32 R0, RZ, RZ, RZ ;  /* 0x000000ffff007224 */ /* 0x000fce00078e00ff */
.L_x_141:
[C---:B012---:R-:W-:Y:S02]  /*0710*/  IMAD R3, R0.reuse, 0x400, R27 ;  /* 0x0000040000037824 */ /* 0x047fe400078e021b */
[----:B------:R-:W-:-:S03]  /*0720*/  VIADD R0, R0, 0x10 ;  /* 0x0000001000007836 */ /* 0x000fc60000000000 */
[----:B------:R2:W-:Y:S02]  /*0730*/  STS [R3+0x200], RZ ;  /* 0x000200ff03007388 */ /* 0x0005e40000000800 */
[----:B------:R-:W-:Y:S02]  /*0740*/  ISETP.NE.AND P0, PT, R0, R5, PT ;  /* 0x000000050000720c */ /* 0x000fe40003f05270 */
[----:B------:R2:W-:Y:S04]  /*0750*/  STS [R3+0x600], RZ ;  /* 0x000600ff03007388 */ /* 0x0005e80000000800 */
        /* <DEDUP_REMOVED lines=13> */
[----:B------:R2:W-:Y:S01]  /*0830*/  STS [R3+0x3e00], RZ ;  /* 0x003e00ff03007388 */ /* 0x0005e20000000800 */
[----:B------:R-:W-:Y:S05]  /*0840*/  @P0 BRA `(.L_x_141) ;  /* 0xfffffffc00b00947 */ /* 0x000fea000383ffff */
[----:B------:R-:W-:-:S07]  /*0850*/  MOV R0, R5 ;  /* 0x0000000500007202 */ /* 0x000fce0000000f00 */
.L_x_140:
[----:B------:R-:W-:Y:S05]  /*0860*/  @!P1 BRA `(.L_x_135) ;  /* 0x00000000007c9947 */ /* 0x000fea0003800000 */
[----:B------:R-:W-:Y:S01]  /*0870*/  ISETP.GE.U32.AND P0, PT, R2, 0x7, PT ;  /* 0x000000070200780c */ /* 0x000fe20003f06070 */
[----:B------:R-:W-:-:S12]  /*0880*/  UISETP.NE.AND UP0, UPT, UR20, URZ, UPT ;  /* 0x000000ff1400728c */ /* 0x000fd8000bf05270 */
[----:B------:R-:W-:Y:S05]  /*0890*/  @!P0 BRA `(.L_x_142) ;  /* 0x0000000000288947 */ /* 0x000fea0003800000 */
[C---:B------:R-:W-:Y:S02]  /*08a0*/  IMAD R2, R0.reuse, 0x400, R27 ;  /* 0x0000040000027824 */ /* 0x040fe400078e021b */
[----:B------:R-:W-:-:S03]  /*08b0*/  VIADD R0, R0, 0x8 ;  /* 0x0000000800007836 */ /* 0x000fc60000000000 */
[----:B------:R3:W-:Y:S04]  /*08c0*/  STS [R2+0x200], RZ ;  /* 0x000200ff02007388 */ /* 0x0007e80000000800 */
[----:B------:R3:W-:Y:S04]  /*08d0*/  STS [R2+0x600], RZ ;  /* 0x000600ff02007388 */ /* 0x0007e80000000800 */
[----:B------:R3:W-:Y:S04]  /*08e0*/  STS [R2+0xa00], RZ ;  /* 0x000a00ff02007388 */ /* 0x0007e80000000800 */
[----:B------:R3:W-:Y:S04]  /*08f0*/  STS [R2+0xe00], RZ ;  /* 0x000e00ff02007388 */ /* 0x0007e80000000800 */
[----:B------:R3:W-:Y:S04]  /*0900*/  STS [R2+0x1200], RZ ;  /* 0x001200ff02007388 */ /* 0x0007e80000000800 */
[----:B------:R3:W-:Y:S04]  /*0910*/  STS [R2+0x1600], RZ ;  /* 0x001600ff02007388 */ /* 0x0007e80000000800 */
[----:B------:R3:W-:Y:S04]  /*0920*/  STS [R2+0x1a00], RZ ;  /* 0x001a00ff02007388 */ /* 0x0007e80000000800 */
[----:B------:R3:W-:Y:S02]  /*0930*/  STS [R2+0x1e00], RZ ;  /* 0x001e00ff02007388 */ /* 0x0007e40000000800 */
.L_x_142:
[----:B------:R-:W-:Y:S05]  /*0940*/  BRA.U !UP0, `(.L_x_135) ;  /* 0x0000000108447547 */ /* 0x000fea000b800000 */
[----:B------:R-:W-:Y:S01]  /*0950*/  ISETP.GE.U32.AND P0, PT, R4, 0x3, PT ;  /* 0x000000030400780c */ /* 0x000fe20003f06070 */
[----:B------:R-:W-:-:S12]  /*0960*/  UISETP.NE.AND UP0, UPT, UR9, URZ, UPT ;  /* 0x000000ff0900728c */ /* 0x000fd8000bf05270 */
[C---:B---3--:R-:W-:Y:S02]  /*0970*/  @P0 IMAD R2, R0.reuse, 0x400, R27 ;  /* 0x0000040000020824 */ /* 0x048fe400078e021b */
[----:B------:R-:W-:-:S03]  /*0980*/  @P0 VIADD R0, R0, 0x4 ;  /* 0x0000000400000836 */ /* 0x000fc60000000000 */
[----:B------:R4:W-:Y:S04]  /*0990*/  @P0 STS [R2+0x200], RZ ;  /* 0x000200ff02000388 */ /* 0x0009e80000000800 */
[----:B------:R4:W-:Y:S04]  /*09a0*/  @P0 STS [R2+0x600], RZ ;  /* 0x000600ff02000388 */ /* 0x0009e80000000800 */
[----:B------:R4:W-:Y:S04]  /*09b0*/  @P0 STS [R2+0xa00], RZ ;  /* 0x000a00ff02000388 */ /* 0x0009e80000000800 */
[----:B------:R4:W-:Y:S01]  /*09c0*/  @P0 STS [R2+0xe00], RZ ;  /* 0x000e00ff02000388 */ /* 0x0009e20000000800 */
[----:B------:R-:W-:Y:S05]  /*09d0*/  BRA.U !UP0, `(.L_x_135) ;  /* 0x0000000108207547 */ /* 0x000fea000b800000 */
[----:B------:R-:W-:Y:S01]  /*09e0*/  IMAD R0, R0, 0x400, R27 ;  /* 0x0000040000007824 */ /* 0x000fe200078e021b */
[----:B------:R-:W-:-:S04]  /*09f0*/  UISETP.NE.AND UP0, UPT, UR9, 0x1, UPT ;  /* 0x000000010900788c */ /* 0x000fc8000bf05270 */
[----:B------:R3:W-:Y:S05]  /*0a00*/  STS [R0+0x200], RZ ;  /* 0x000200ff00007388 */ /* 0x0007ea0000000800 */
[----:B------:R-:W-:Y:S05]  /*0a10*/  BRA.U !UP0, `(.L_x_135) ;  /* 0x0000000108107547 */ /* 0x000fea000b800000 */
[----:B------:R-:W-:Y:S01]  /*0a20*/  UISETP.NE.AND UP0, UPT, UR9, 0x2, UPT ;  /* 0x000000020900788c */ /* 0x000fe2000bf05270 */
[----:B------:R0:W-:Y:S05]  /*0a30*/  STS [R0+0x600], RZ ;  /* 0x000600ff00007388 */ /* 0x0001ea0000000800 */
[----:B------:R-:W-:-:S13]  /*0a40*/  PLOP3.LUT P0, PT, PT, PT, UP0, 0x80, 0x8 ;  /* 0x000000000008781c */ /* 0x000fda0003f0f008 */
[----:B------:R0:W-:Y:S02]  /*0a50*/  @P0 STS [R0+0xa00], RZ ;  /* 0x000a00ff00000388 */ /* 0x0001e40000000800 */
.L_x_135:
[----:B------:R-:W-:Y:S05]  /*0a60*/  BSYNC.RECONVERGENT B0 ;  /* 0x0000000000007941 */ /* 0x000fea0003800200 */
.L_x_134:
[----:B------:R-:W5:Y:S01]  /*0a70*/  LDCU.64 UR10, c[0x0][0x390] ;  /* 0x00007200ff0a77ac */ /* 0x000f620008000a00 */
[----:B------:R-:W-:Y:S02]  /*0a80*/  USHF.L.U32 UR4, UR6, 0x1e, URZ ;  /* 0x0000001e06047899 */ /* 0x000fe400080006ff */
[----:B------:R-:W-:Y:S02]  /*0a90*/  USHF.L.U64.HI UR5, UR6, 0x1e, UR7 ;  /* 0x0000001e06057899 */ /* 0x000fe40008010207 */
[----:B-----5:R-:W-:-:S04]  /*0aa0*/  UIADD3 UR4, UP0, UPT, -UR4, UR10, URZ ;  /* 0x0000000a04047290 */ /* 0x020fc8000ff1e1ff */
[----:B------:R-:W-:Y:S02]  /*0ab0*/  UIADD3.X UR5, UPT, UPT, ~UR5, UR11, URZ, UP0, !UPT ;  /* 0x0000000b05057290 */ /* 0x000fe400087fe5ff */
[----:B------:R-:W-:-:S04]  /*0ac0*/  UISETP.LT.U32.AND UP0, UPT, UR4, 0x40000000, UPT ;  /* 0x400000000400788c */ /* 0x000fc8000bf01070 */
[----:B------:R-:W-:-:S04]  /*0ad0*/  UISETP.LT.U32.AND.EX UP0, UPT, UR5, URZ, UPT, UP0 ;  /* 0x000000ff0500728c */ /* 0x000fc8000bf01100 */
[----:B------:R-:W-:Y:S02]  /*0ae0*/  USEL UR11, UR4, 0x40000000, UP0 ;  /* 0x40000000040b7887 */ /* 0x000fe40008000000 */
[----:B------:R-:W-:Y:S02]  /*0af0*/  USEL UR12, UR5, URZ, UP0 ;  /* 0x000000ff050c7287 */ /* 0x000fe40008000000 */
[----:B------:R-:W-:-:S04]  /*0b00*/  UISETP.GT.U32.AND UP0, UPT, UR11, UR8, UPT ;  /* 0x000000080b00728c */ /* 0x000fc8000bf04070 */
[----:B------:R-:W-:Y:S01]  /*0b10*/  UISETP.GT.U32.AND.EX UP0, UPT, UR12, URZ, UPT, UP0 ;  /* 0x000000ff0c00728c */ /* 0x000fe2000bf04100 */
[----:B------:R-:W-:Y:S08]  /*0b20*/  BAR.SYNC.DEFER_BLOCKING 0x0 ;  /* 0x0000000000007b1d */ /* 0x000ff00000010000 */
[----:B------:R-:W-:Y:S06]  /*0b30*/  BAR.SYNC.DEFER_BLOCKING 0x0 ;  /* 0x0000000000007b1d */ /* 0x000fec0000010000 */
[----:B------:R-:W-:Y:S05]  /*0b40*/  BRA.U !UP0, `(.L_x_143) ;  /* 0x0000000908d87547 */ /* 0x000fea000b800000 */
[----:B------:R-:W-:Y:S01]  /*0b50*/  UMOV UR10, UR8 ;  /* 0x00000008000a7c82 */ /* 0x000fe20008000000 */
[----:B------:R-:W-:-:S05]  /*0b60*/  UMOV UR5, URZ ;  /* 0x000000ff00057c82 */ /* 0x000fca0008000000 */
.L_x_148:
[----:B-----5:R-:W5:Y:S01]  /*0b70*/  LDCU.64 UR16, c[0x0][0x390] ;  /* 0x00007200ff1077ac */ /* 0x020f620008000a00 */
[----:B------:R-:W-:Y:S02]  /*0b80*/  USHF.L.U32 UR13, UR6, 0x1e, URZ ;  /* 0x0000001e060d7899 */ /* 0x000fe400080006ff */
[----:B------:R-:W-:Y:S02]  /*0b90*/  USHF.L.U64.HI UR14, UR6, 0x1e, UR7 ;  /* 0x0000001e060e7899 */ /* 0x000fe40008010207 */
[----:B------:R-:W-:-:S04]  /*0ba0*/  UIADD3 UR13, UP0, UPT, UR10, UR13, URZ ;  /* 0x0000000d0a0d7290 */ /* 0x000fc8000ff1e0ff */
[----:B------:R-:W-:Y:S02]  /*0bb0*/  UIADD3.X UR14, UPT, UPT, UR5, UR14, URZ, UP0, !UPT ;  /* 0x0000000e050e7290 */ /* 0x000fe400087fe4ff */
[----:B------:R-:W-:Y:S02]  /*0bc0*/  ULEA UR10, UP0, UR21, UR10, 0xb ;  /* 0x0000000a150a7291 */ /* 0x000fe4000f8058ff */
[----:B-----5:R-:W-:Y:S02]  /*0bd0*/  UIADD3 UR15, UP1, UPT, -UR13, UR16, URZ ;  /* 0x000000100d0f7290 */ /* 0x020fe4000ff3e1ff */
[----:B------:R-:W-:Y:S02]  /*0be0*/  UIADD3.X UR5, UPT, UPT, URZ, UR5, URZ, UP0, !UPT ;  /* 0x00000005ff057290 */ /* 0x000fe400087fe4ff */
[----:B------:R-:W-:Y:S02]  /*0bf0*/  UIADD3.X UR4, UPT, UPT, ~UR14, UR17, URZ, UP1, !UPT ;  /* 0x000000110e047290 */ /* 0x000fe40008ffe5ff */
[----:B------:R-:W-:-:S02]  /*0c00*/  UISETP.GE.U32.AND UP1, UPT, UR15, 0x800, UPT ;  /* 0x000008000f00788c */ /* 0x000fc4000bf26070 */
[----:B------:R-:W-:Y:S02]  /*0c10*/  UISETP.GE.U32.AND UP0, UPT, UR10, UR11, UPT ;  /* 0x0000000b0a00728c */ /* 0x000fe4000bf06070 */
[----:B------:R-:W-:Y:S02]  /*0c20*/  UISETP.GE.U32.AND.EX UP1, UPT, UR4, URZ, UPT, UP1 ;  /* 0x000000ff0400728c */ /* 0x000fe4000bf26110 */
[----:B------:R-:W-:-:S07]  /*0c30*/  UISETP.GE.U32.AND.EX UP0, UPT, UR5, UR12, UPT, UP0 ;  /* 0x0000000c0500728c */ /* 0x000fce000bf06100 */
[----:B012---:R-:W-:Y:S05]  /*0c40*/  BRA.U !UP1, `(.L_x_144) ;  /* 0x0000000109587547 */ /* 0x007fea000b800000 */
[----:B------:R-:W4:Y:S01]  /*0c50*/  LDCU.64 UR16, c[0x0][0x388] ;  /* 0x00007100ff1077ac */ /* 0x000f220008000a00 */
[----:B0-23--:R-:W-:-:S05]  /*0c60*/  IADD3 R0, P0, PT, R18, UR13, RZ ;  /* 0x0000000d12007c10 */ /* 0x00dfca000ff1e0ff */
[----:B-1----:R-:W-:Y:S01]  /*0c70*/  IMAD.X R3, RZ, RZ, UR14, P0 ;  /* 0x0000000eff037e24 */ /* 0x002fe200080e06ff */
[----:B----4-:R-:W-:-:S04]  /*0c80*/  LEA R14, P0, R0, UR16, 0x2 ;  /* 0x00000010000e7c11 */ /* 0x010fc8000f8010ff */
        /* <DEDUP_REMOVED lines=18> */
.L_x_144:
[C---:B------:R-:W-:Y:S01]  /*0db0*/  ISETP.GE.AND P5, PT, R18.reuse, UR15, PT ;  /* 0x0000000f12007c0c */ /* 0x040fe2000bfa6270 */
[----:B------:R-:W4:Y:S01]  /*0dc0*/  LDCU.64 UR16, c[0x0][0x388] ;  /* 0x00007100ff1077ac */ /* 0x000f220008000a00 */
[----:B0-23--:R-:W-:Y:S01]  /*0dd0*/  IADD3 R0, P0, PT, R18, UR13, RZ ;  /* 0x0000000d12007c10 */ /* 0x00dfe2000ff1e0ff */
[----:B------:R-:W-:Y:S01]  /*0de0*/  IMAD.MOV.U32 R17, RZ, RZ, -0x1 ;  /* 0xffffffffff117424 */ /* 0x000fe200078e00ff */
[----:B------:R-:W0:Y:S01]  /*0df0*/  S2R R18, SR_TID.X ;  /* 0x0000000000127919 */ /* 0x000e220000002100 */
[----:B------:R-:W-:Y:S01]  /*0e00*/  ISETP.GE.AND P2, PT, R19, UR15, PT ;  /* 0x0000000f13007c0c */ /* 0x000fe2000bf46270 */
[----:B------:R-:W-:Y:S01]  /*0e10*/  IMAD.MOV.U32 R16, RZ, RZ, -0x1 ;  /* 0xffffffffff107424 */ /* 0x000fe200078e00ff */
[----:B-1----:R-:W-:Y:S02]  /*0e20*/  IADD3.X R3, PT, PT, RZ, UR14, RZ, P0, !PT ;  /* 0x0000000eff037c10 */ /* 0x002fe400087fe4ff */
[----:B------:R-:W-:Y:S02]  /*0e30*/  ISETP.GE.AND P3, PT, R20, UR15, PT ;  /* 0x0000000f14007c0c */ /* 0x000fe4000bf66270 */
[----:B------:R-:W-:-:S02]  /*0e40*/  ISETP.GE.AND P4, PT, R21, UR15, PT ;  /* 0x0000000f15007c0c */ /* 0x000fc4000bf86270 */
[----:B----4-:R-:W-:-:S04]  /*0e50*/  LEA R14, P0, R0, UR16, 0x2 ;  /* 0x00000010000e7c11 */ /* 0x010fc8000f8010ff */
[----:B------:R-:W-:Y:S01]  /*0e60*/  LEA.HI.X R15, R0, UR17, R3, 0x2, P0 ;  /* 0x00000011000f7c11 */ /* 0x000fe200080f1403 */
[----:B------:R-:W-:Y:S02]  /*0e70*/  IMAD.MOV.U32 R13, RZ, RZ, -0x1 ;  /* 0xffffffffff0d7424 */ /* 0x000fe400078e00ff */
[----:B------:R-:W-:Y:S02]  /*0e80*/  IMAD.MOV.U32 R12, RZ, RZ, -0x1 ;  /* 0xffffffffff0c7424 */ /* 0x000fe400078e00ff */
[----:B------:R1:W5:Y:S01]  /*0e90*/  @!P5 LDG.E R17, desc[UR18][R14.64] ;  /* 0x000000120e11d981 */ /* 0x000362000c1e1900 */
[----:B------:R-:W-:-:S03]  /*0ea0*/  ISETP.GE.AND P5, PT, R22, UR15, PT ;  /* 0x0000000f16007c0c */ /* 0x000fc6000bfa6270 */
[----:B------:R1:W5:Y:S01]  /*0eb0*/  @!P2 LDG.E R16, desc[UR18][R14.64+0x200] ;  /* 0x000200120e10a981 */ /* 0x000362000c1e1900 */
[C---:B0-----:R-:W-:Y:S01]  /*0ec0*/  LOP3.LUT R0, R18.reuse, 0x400, RZ, 0xfc, !PT ;  /* 0x0000040012007812 */ /* 0x041fe200078efcff */
[----:B------:R-:W-:Y:S01]  /*0ed0*/  VIADD R2, R18, 0x380 ;  /* 0x0000038012027836 */ /* 0x000fe20000000000 */
[----:B------:R-:W-:Y:S01]  /*0ee0*/  ISETP.GE.AND P2, PT, R23, UR15, PT ;  /* 0x0000000f17007c0c */ /* 0x000fe2000bf46270 */
[----:B------:R1:W5:Y:S01]  /*0ef0*/  @!P3 LDG.E R13, desc[UR18][R14.64+0x400] ;  /* 0x000400120e0db981 */ /* 0x000362000c1e1900 */
[----:B------:R-:W-:Y:S01]  /*0f00*/  ISETP.GE.AND P1, PT, R0, UR15, PT ;  /* 0x0000000f00007c0c */ /* 0x000fe2000bf26270 */
[----:B------:R-:W-:Y:S01]  /*0f10*/  VIADD R0, R18, 0x480 ;  /* 0x0000048012007836 */ /* 0x000fe20000000000 */
[----:B------:R-:W-:Y:S01]  /*0f20*/  ISETP.GE.AND P0, PT, R2, UR15, PT ;  /* 0x0000000f02007c0c */ /* 0x000fe2000bf06270 */
[----:B------:R1:W5:Y:S01]  /*0f30*/  @!P4 LDG.E R12, desc[UR18][R14.64+0x600] ;  /* 0x000600120e0cc981 */ /* 0x000362000c1e1900 */
[----:B------:R-:W-:Y:S01]  /*0f40*/  ISETP.GE.AND P3, PT, R24, UR15, PT ;  /* 0x0000000f18007c0c */ /* 0x000fe2000bf66270 */
[----:B------:R-:W-:Y:S01]  /*0f50*/  IMAD.MOV.U32 R10, RZ, RZ, -0x1 ;  /* 0xffffffffff0a7424 */ /* 0x000fe200078e00ff */
[----:B------:R-:W-:-:S02]  /*0f60*/  ISETP.GE.AND P4, PT, R0, UR15, PT ;  /* 0x0000000f00007c0c */ /* 0x000fc4000bf86270 */
[----:B------:R-:W-:Y:S01]  /*0f70*/  MOV R11, 0xffffffff ;  /* 0xffffffff000b7802 */ /* 0x000fe20000000f00 */
[C---:B------:R-:W-:Y:S02]  /*0f80*/  VIADD R0, R18.reuse, 0x580 ;  /* 0x0000058012007836 */ /* 0x040fe40000000000 */
[----:B------:R-:W-:Y:S01]  /*0f90*/  VIADD R2, R18, 0x600 ;  /* 0x0000060012027836 */ /* 0x000fe20000000000 */
[----:B------:R1:W5:Y:S01]  /*0fa0*/  @!P2 LDG.E R10, desc[UR18][R14.64+0xa00] ;  /* 0x000a00120e0aa981 */ /* 0x000362000c1e1900 */
[----:B------:R-:W-:Y:S01]  /*0fb0*/  IMAD.MOV.U32 R9, RZ, RZ, -0x1 ;  /* 0xffffffffff097424 */ /* 0x000fe200078e00ff */
[----:B------:R-:W-:Y:S01]  /*0fc0*/  MOV R7, 0xffffffff ;  /* 0xffffffff00077802 */ /* 0x000fe20000000f00 */
[----:B------:R-:W-:Y:S01]  /*0fd0*/  IMAD.MOV.U32 R8, RZ, RZ, -0x1 ;  /* 0xffffffffff087424 */ /* 0x000fe200078e00ff */
[----:B------:R1:W5:Y:S01]  /*0fe0*/  @!P5 LDG.E R11, desc[UR18][R14.64+0x800] ;  /* 0x000800120e0bd981 */ /* 0x000362000c1e1900 */
[----:B------:R-:W-:Y:S01]  /*0ff0*/  IMAD.MOV.U32 R6, RZ, RZ, -0x1 ;  /* 0xffffffffff067424 */ /* 0x000fe200078e00ff */
[----:B------:R-:W-:Y:S01]  /*1000*/  ISETP.GE.AND P5, PT, R0, UR15, PT ;  /* 0x0000000f00007c0c */ /* 0x000fe2000bfa6270 */
[----:B------:R-:W-:Y:S01]  /*1010*/  VIADD R0, R18, 0x680 ;  /* 0x0000068012007836 */ /* 0x000fe20000000000 */
[----:B------:R-:W-:Y:S01]  /*1020*/  ISETP.GE.AND P2, PT, R2, UR15, PT ;  /* 0x0000000f02007c0c */ /* 0x000fe2000bf46270 */
[----:B------:R-:W-:Y:S01]  /*1030*/  VIADD R2, R18, 0x700 ;  /* 0x0000070012027836 */ /* 0x000fe20000000000 */
[----:B------:R1:W5:Y:S01]  /*1040*/  @!P3 LDG.E R9, desc[UR18][R14.64+0xc00] ;  /* 0x000c00120e09b981 */ /* 0x000362000c1e1900 */
[----:B------:R-:W-:-:S03]  /*1050*/  ISETP.GE.AND P3, PT, R25, UR15, PT ;  /* 0x0000000f19007c0c */ /* 0x000fc6000bf66270 */
[----:B------:R1:W5:Y:S01]  /*1060*/  @!P0 LDG.E R8, desc[UR18][R14.64+0xe00] ;  /* 0x000e00120e088981 */ /* 0x000362000c1e1900 */
[----:B------:R-:W-:-:S03]  /*1070*/  ISETP.GE.AND P0, PT, R0, UR15, PT ;  /* 0x0000000f00007c0c */ /* 0x000fc6000bf06270 */
[----:B------:R1:W5:Y:S01]  /*1080*/  @!P1 LDG.E R7, desc[UR18][R14.64+0x1000] ;  /* 0x001000120e079981 */ /* 0x000362000c1e1900 */
[----:B------:R-:W-:-:S03]  /*1090*/  ISETP.GE.AND P1, PT, R2, UR15, PT ;  /* 0x0000000f02007c0c */ /* 0x000fc6000bf26270 */
[----:B------:R1:W5:Y:S01]  /*10a0*/  @!P4 LDG.E R6, desc[UR18][R14.64+0x1200] ;  /* 0x001200120e06c981 */ /* 0x000362000c1e1900 */
[----:B------:R-:W-:Y:S01]  /*10b0*/  ISETP.GE.AND P4, PT, R26, UR15, PT ;  /* 0x0000000f1a007c0c */ /* 0x000fe2000bf86270 */
[----:B------:R-:W-:Y:S01]  /*10c0*/  IMAD.MOV.U32 R5, RZ, RZ, -0x1 ;  /* 0xffffffffff057424 */ /* 0x000fe200078e00ff */
[----:B------:R-:W-:Y:S01]  /*10d0*/  MOV R0, 0xffffffff ;  /* 0xffffffff00007802 */ /* 0x000fe20000000f00 */
[----:B------:R-:W-:Y:S02]  /*10e0*/  IMAD.MOV.U32 R4, RZ, RZ, -0x1 ;  /* 0xffffffffff047424 */ /* 0x000fe400078e00ff */
        /* <DEDUP_REMOVED lines=9> */
.L_x_145:
[----:B------:R-:W2:Y:S02]  /*1180*/  LDCU.64 UR16, c[0x0][0x398] ;  /* 0x00007300ff1077ac */ /* 0x000ea40008000a00 */
[----:B--2---:R-:W-:-:S09]  /*1190*/  UISETP.GT.AND UP1, UPT, UR17, UR16, UPT ;  /* 0x000000101100728c */ /* 0x004fd2000bf24270 */
[----:B------:R-:W-:Y:S05]  /*11a0*/  BRA.U !UP1, `(.L_x_146) ;  /* 0x00000005093c7547 */ /* 0x000fea000b800000 */
[----:B------:R-:W2:Y:S01]  /*11b0*/  S2UR UR13, SR_CgaCtaId ;  /* 0x00000000000d79c3 */ /* 0x000ea20000008800 */
[----:B------:R-:W-:Y:S01]  /*11c0*/  UMOV UR4, 0x400 ;  /* 0x0000040000047882 */ /* 0x000fe20000000000 */
[----:B------:R-:W3:Y:S01]  /*11d0*/  LDCU UR14, c[0x0][0x398] ;  /* 0x00007300ff0e77ac */ /* 0x000ee20008000800 */
[----:B--2---:R-:W-:-:S03]  /*11e0*/  ULEA UR13, UR13, UR4, 0x18 ;  /* 0x000000040d0d7291 */ /* 0x004fc6000f8ec0ff */
[----:B---3--:R-:W-:-:S09]  /*11f0*/  UMOV UR4, URZ ;  /* 0x000000ff00047c82 */ /* 0x008fd20008000000 */
.L_x_147:
[----:B012---:R-:W-:Y:S01]  /*1200*/  IMAD R14, RZ, RZ, -UR14 ;  /* 0x8000000eff0e7e24 */ /* 0x007fe2000f8e02ff */
[----:B------:R-:W-:Y:S01]  /*1210*/  ULEA UR15, UR4, UR13, 0xa ;  /* 0x0000000d040f7291 */ /* 0x000fe2000f8e50ff */
[----:B------:R-:W-:Y:S01]  /*1220*/  IMAD.U32 R15, RZ, RZ, UR17 ;  /* 0x00000011ff0f7e24 */ /* 0x000fe2000f8e00ff */
[----:B------:R-:W-:-:S04]  /*1230*/  UIADD3 UR4, UPT, UPT, UR4, 0x1, URZ ;  /* 0x0000000104047890 */ /* 0x000fc8000fffe0ff */
[----:B------:R-:W-:Y:S01]  /*1240*/  VIADDMNMX R14, R14, R15, 0x8, PT ;  /* 0x000000080e0e7446 */ /* 0x000fe2000380010f */
[----:B------:R-:W-:-:S05]  /*1250*/  IMAD.MOV.U32 R15, RZ, RZ, -0x1 ;  /* 0xffffffffff0f7424 */ /* 0x000fca00078e00ff */
[----:B------:R-:W-:Y:S02]  /*1260*/  SHF.L.U32 R14, R15, R14, RZ ;  /* 0x0000000e0f0e7219 */ /* 0x000fe400000006ff */
[----:B-----5:R-:W-:-:S04]  /*1270*/  SHF.R.U32.HI R15, RZ, UR14, R17 ;  /* 0x0000000eff0f7c19 */ /* 0x020fc80008011611 */
[----:B------:R-:W-:-:S04]  /*1280*/  LOP3.LUT R15, R15, R14, RZ, 0x30, !PT ;  /* 0x0000000e0f0f7212 */ /* 0x000fc800078e30ff */
[----:B------:R-:W-:-:S05]  /*1290*/  LEA R15, R15, UR15, 0x2 ;  /* 0x0000000f0f0f7c11 */ /* 0x000fca000f8e10ff */
[----:B------:R0:W-:Y:S02]  /*12a0*/  ATOMS.POPC.INC.32 RZ, [R15+URZ] ;  /* 0x000000000fff7f8c */ /* 0x0001e4000d8000ff */
[----:B0-----:R-:W-:-:S04]  /*12b0*/  SHF.R.U32.HI R15, RZ, UR14, R16 ;  /* 0x0000000eff0f7c19 */ /* 0x001fc80008011610 */
        /* <DEDUP_REMOVED lines=55> */
[----:B0-----:R-:W-:Y:S01]  /*1630*/  SHF.R.U32.HI R15, RZ, UR14, R29 ;  /* 0x0000000eff0f7c19 */ /* 0x001fe2000801161d */
[----:B------:R-:W-:-:S03]  /*1640*/  UIADD3 UR14, UPT, UPT, UR14, 0x8, URZ ;  /* 0x000000080e0e7890 */ /* 0x000fc6000fffe0ff */
[----:B------:R-:W-:Y:S01]  /*1650*/  LOP3.LUT R14, R15, R14, RZ, 0x30, !PT ;  /* 0x0000000e0f0e7212 */ /* 0x000fe200078e30ff */
[----:B------:R-:W-:-:S03]  /*1660*/  UISETP.GE.AND UP1, UPT, UR14, UR17, UPT ;  /* 0x000000110e00728c */ /* 0x000fc6000bf26270 */
[----:B------:R-:W-:-:S05]  /*1670*/  LEA R14, R14, UR15, 0x2 ;  /* 0x0000000f0e0e7c11 */ /* 0x000fca000f8e10ff */
[----:B------:R2:W-:Y:S01]  /*1680*/  ATOMS.POPC.INC.32 RZ, [R14+URZ] ;  /* 0x000000000eff7f8c */ /* 0x0005e2000d8000ff */
[----:B------:R-:W-:Y:S05]  /*1690*/  BRA.U !UP1, `(.L_x_147) ;  /* 0xfffffff909d87547 */ /* 0x000fea000b83ffff */
.L_x_146:
[----:B------:R-:W-:Y:S05]  /*16a0*/  BRA.U !UP0, `(.L_x_148) ;  /* 0xfffffff508307547 */ /* 0x000fea000b83ffff */
.L_x_143:
[----:B------:R-:W-:Y:S01]  /*16b0*/  BAR.SYNC.DEFER_BLOCKING 0x0 ;  /* 0x0000000000007b1d */ /* 0x000fe20000010000 */
[----:B------:R-:W-:-:S05]  /*16c0*/  ISETP.NE.AND P0, PT, R28, RZ, PT ;  /* 0x000000ff1c00720c */ /* 0x000fca0003f05270 */
[----:B------:R-:W-:Y:S08]  /*16d0*/  BSSY.RECONVERGENT B0, `(.L_x_149) ;  /* 0x000016e000007945 */ /* 0x000ff00003800200 */
[----:B------:R-:W-:Y:S05]  /*16e0*/  @P0 BRA `(.L_x_150) ;  /* 0x0000001400b00947 */ /* 0x000fea0003800000 */
[----:B012345:R-:W0:Y:S01]  /*16f0*/  LDC.64 R2, c[0x0][0x398] ;  /* 0x0000e600ff027b82 */ /* 0x03fe220000000a00 */
[----:B------:R-:W-:Y:S01]  /*1700*/  IMAD.MOV.U32 R7, RZ, RZ, RZ ;  /* 0x000000ffff077224 */ /* 0x000fe200078e00ff */
[----:B0-----:R-:W-:-:S04]  /*1710*/  IADD3 R2, PT, PT, R3, 0x7, -R2 ;  /* 0x0000000703027810 */ /* 0x001fc80007ffe802 */
[----:B------:R-:W-:-:S04]  /*1720*/  SHF.R.S32.HI R3, RZ, 0x1f, R2 ;  /* 0x0000001fff037819 */ /* 0x000fc80000011402 */
[----:B------:R-:W-:-:S04]  /*1730*/  LEA.HI R0, R3, R2, RZ, 0x3 ;  /* 0x0000000203007211 */ /* 0x000fc800078f18ff */
[----:B------:R-:W-:-:S04]  /*1740*/  SHF.R.S32.HI R0, RZ, 0x3, R0 ;  /* 0x00000003ff007819 */ /* 0x000fc80000011400 */
[C---:B------:R-:W-:Y:S01]  /*1750*/  LOP3.LUT R9, R0.reuse, 0xffffff8, RZ, 0xc0, !PT ;  /* 0x0ffffff800097812 */ /* 0x040fe200078ec0ff */
[----:B------:R-:W-:-:S05]  /*1760*/  VIADD R8, R0, 0xffffffff ;  /* 0xffffffff00087836 */ /* 0x000fca0000000000 */
[----:B------:R-:W-:-:S13]  /*1770*/  ISETP.GE.U32.AND P0, PT, R8, 0x7, PT ;  /* 0x000000070800780c */ /* 0x000fda0003f06070 */
[----:B------:R-:W-:Y:S05]  /*1780*/  @!P0 BRA `(.L_x_151) ;  /* 0x00000004006c8947 */ /* 0x000fea0003800000 */
[----:B------:R-:W0:Y:S01]  /*1790*/  LDC.64 R2, c[0x0][0x380] ;  /* 0x0000e000ff027b82 */ /* 0x000e220000000a00 */
[----:B------:R-:W-:-:S07]  /*17a0*/  HFMA2 R11, -RZ, RZ, 0, 0 ;  /* 0x00000000ff0b7431 */ /* 0x000fce00000001ff */
.L_x_168:
[----:B------:R-:W-:Y:S01]  /*17b0*/  IMAD R29, R11, 0x400, R27 ;  /* 0x000004000b1d7824 */ /* 0x000fe200078e021b */
[----:B------:R-:W-:Y:S04]  /*17c0*/  BSSY.RECONVERGENT B1, `(.L_x_152) ;  /* 0x000000a000017945 */ /* 0x000fe80003800200 */
[----:B01234-:R-:W1:Y:S04]  /*17d0*/  LDS R4, [R29] ;  /* 0x000000001d047984 */ /* 0x01fe680000000800 */
[----:B------:R2:W3:Y:S04]  /*17e0*/  LDS R17, [R29+0x400] ;  /* 0x000400001d117984 */ /* 0x0004e80000000800 */
[----:B------:R2:W4:Y:S01]  /*17f0*/  LDS R15, [R29+0x800] ;  /* 0x000800001d0f7984 */ /* 0x0005220000000800 */
[----:B-1----:R-:W-:-:S13]  /*1800*/  ISETP.NE.AND P0, PT, R4, RZ, PT ;  /* 0x000000ff0400720c */ /* 0x002fda0003f05270 */
[----:B--234-:R-:W-:Y:S05]  /*1810*/  @!P0 BRA `(.L_x_153) ;  /* 0x0000000000108947 */ /* 0x01cfea0003800000 */
[----:B------:R-:W-:Y:S02]  /*1820*/  IMAD R7, R11, 0x100, R18 ;  /* 0x000001000b077824 */ /* 0x000fe400078e0212 */
[----:B------:R-:W-:Y:S02]  /*1830*/  IMAD.MOV.U32 R5, RZ, RZ, RZ ;  /* 0x000000ffff057224 */ /* 0x000fe400078e00ff */
[----:B0-----:R-:W-:-:S05]  /*1840*/  IMAD.WIDE.U32 R6, R7, 0x8, R2 ;  /* 0x0000000807067825 */ /* 0x001fca00078e0002 */
[----:B------:R1:W-:Y:S02]  /*1850*/  REDG.E.ADD.64.STRONG.GPU desc[UR18][R6.64], R4 ;  /* 0x000000040600798e */ /* 0x0003e4000c12e512 */
.L_x_153:
[----:B------:R-:W-:Y:S05]  /*1860*/  BSYNC.RECONVERGENT B1 ;  /* 0x0000000000017941 */ /* 0x000fea0003800200 */
.L_x_152:
[----:B------:R-:W2:Y:S01]  /*1870*/  LDS R10, [R29+0xc00] ;  /* 0x000c00001d0a7984 */ /* 0x000ea20000000800 */
[----:B------:R-:W-:Y:S01]  /*1880*/  ISETP.NE.AND P6, PT, R17, RZ, PT ;  /* 0x000000ff1100720c */ /* 0x000fe20003fc5270 */
[----:B------:R-:W-:Y:S01]  /*1890*/  BSSY.RECONVERGENT B1, `(.L_x_154) ;  /* 0x0000012000017945 */ /* 0x000fe20003800200 */
[----:B------:R-:W-:Y:S01]  /*18a0*/  ISETP.NE.AND P0, PT, R15, RZ, PT ;  /* 0x000000ff0f00720c */ /* 0x000fe20003f05270 */
[----:B------:R-:W3:Y:S04]  /*18b0*/  LDS R12, [R29+0x1000] ;  /* 0x001000001d0c7984 */ /* 0x000ee80000000800 */
[----:B------:R-:W4:Y:S04]  /*18c0*/  LDS R14, [R29+0x1400] ;  /* 0x001400001d0e7984 */ /* 0x000f280000000800 */
[----:B------:R-:W5:Y:S04]  /*18d0*/  LDS R16, [R29+0x1800] ;  /* 0x001800001d107984 */ /* 0x000f680000000800 */
[----:B------:R-:W0:Y:S01]  /*18e0*/  LDS R13, [R29+0x1c00] ;  /* 0x001c00001d0d7984 */ /* 0x000e220000000800 */
[----:B--2---:R-:W-:-:S02]  /*18f0*/  ISETP.NE.AND P1, PT, R10, RZ, PT ;  /* 0x000000ff0a00720c */ /* 0x004fc40003f25270 */
[----:B---3--:R-:W-:Y:S02]  /*1900*/  ISETP.NE.AND P2, PT, R12, RZ, PT ;  /* 0x000000ff0c00720c */ /* 0x008fe40003f45270 */
[----:B----4-:R-:W-:Y:S02]  /*1910*/  ISETP.NE.AND P3, PT, R14, RZ, PT ;  /* 0x000000ff0e00720c */ /* 0x010fe40003f65270 */
[----:B-----5:R-:W-:Y:S02]  /*1920*/  ISETP.NE.AND P4, PT, R16, RZ, PT ;  /* 0x000000ff1000720c */ /* 0x020fe40003f85270 */
[----:B0-----:R-:W-:Y:S01]  /*1930*/  ISETP.NE.AND P5, PT, R13, RZ, PT ;  /* 0x000000ff0d00720c */ /* 0x001fe20003fa5270 */
[----:B------:R-:W-:-:S12]  /*1940*/  @!P6 BRA `(.L_x_155) ;  /* 0x000000000018e947 */ /* 0x000fd80003800000 */
[----:B-1----:R-:W-:Y:S01]  /*1950*/  IMAD R7, R11, 0x100, R18 ;  /* 0x000001000b077824 */ /* 0x002fe200078e0212 */
[----:B------:R-:W-:Y:S01]  /*1960*/  MOV R5, RZ ;  /* 0x000000ff00057202 */ /* 0x000fe20000000f00 */
[----:B------:R-:W-:Y:S02]  /*1970*/  IMAD.MOV.U32 R4, RZ, RZ, R17 ;  /* 0x000000ffff047224 */ /* 0x000fe400078e0011 */
[----:B------:R-:W-:-:S04]  /*1980*/  VIADD R7, R7, 0x100 ;  /* 0x0000010007077836 */ /* 0x000fc80000000000 */
[----:B------:R-:W-:-:S05]  /*1990*/  IMAD.WIDE.U32 R6, R7, 0x8, R2 ;  /* 0x0000000807067825 */ /* 0x000fca00078e0002 */
[----:B------:R0:W-:Y:S02]  /*19a0*/  REDG.E.ADD.64.STRONG.GPU desc[UR18][R6.64], R4 ;  /* 0x000000040600798e */ /* 0x0001e4000c12e512 */
.L_x_155:
[----:B------:R-:W-:Y:S05]  /*19b0*/  BSYNC.RECONVERGENT B1 ;  /* 0x0000000000017941 */ /* 0x000fea0003800200 */
.L_x_154:
[----:B------:R-:W-:Y:S04]  /*19c0*/  BSSY.RECONVERGENT B1, `(.L_x_156) ;  /* 0x0000008000017945 */ /* 0x000fe80003800200 */
[----:B------:R-:W-:Y:S05]  /*19d0*/  @!P0 BRA `(.L_x_157) ;  /* 0x0000000000188947 */ /* 0x000fea0003800000 */
[----:B01----:R-:W-:Y:S02]  /*19e0*/  IMAD R5, R11, 0x100, R18 ;  /* 0x000001000b057824 */ /* 0x003fe400078e0212 */
[----:B------:R-:W-:Y:S02]  /*19f0*/  IMAD.MOV.U32 R6, RZ, RZ, R15 ;  /* 0x000000ffff067224 */ /* 0x000fe400078e000f */
[----:B------:R-:W-:Y:S02]  /*1a00*/  VIADD R5, R5, 0x200 ;  /* 0x0000020005057836 */ /* 0x000fe40000000000 */
[----:B------:R-:W-:Y:S02]  /*1a10*/  IMAD.MOV.U32 R7, RZ, RZ, RZ ;  /* 0x000000ffff077224 */ /* 0x000fe400078e00ff */
[----:B------:R-:W-:-:S05]  /*1a20*/  IMAD.WIDE.U32 R4, R5, 0x8, R2 ;  /* 0x0000000805047825 */ /* 0x000fca00078e0002 */
[----:B------:R2:W-:Y:S02]  /*1a30*/  REDG.E.ADD.64.STRONG.GPU desc[UR18][R4.64], R6 ;  /* 0x000000060400798e */ /* 0x0005e4000c12e512 */
.L_x_157:
[----:B------:R-:W-:Y:S05]  /*1a40*/  BSYNC.RECONVERGENT B1 ;  /* 0x0000000000017941 */ /* 0x000fea0003800200 */
.L_x_156:
[----:B------:R-:W-:Y:S04]  /*1a50*/  BSSY.RECONVERGENT B1, `(.L_x_158) ;  /* 0x0000008000017945 */ /* 0x000fe80003800200 */
[----:B------:R-:W-:Y:S05]  /*1a60*/  @!P1 BRA `(.L_x_159) ;  /* 0x0000000000189947 */ /* 0x000fea0003800000 */
[----:B012---:R-:W-:Y:S01]  /*1a70*/  IMAD R5, R11, 0x100, R18 ;  /* 0x000001000b057824 */ /* 0x007fe200078e0212 */
[----:B------:R-:W-:Y:S01]  /*1a80*/  MOV R6, R10 ;  /* 0x0000000a00067202 */ /* 0x000fe20000000f00 */
[----:B------:R-:W-:Y:S02]  /*1a90*/  IMAD.MOV.U32 R7, RZ, RZ, RZ ;  /* 0x000000ffff077224 */ /* 0x000fe400078e00ff */
[----:B------:R-:W-:-:S04]  /*1aa0*/  VIADD R5, R5, 0x300 ;  /* 0x0000030005057836 */ /* 0x000fc80000000000 */
[----:B------:R-:W-:-:S05]  /*1ab0*/  IMAD.WIDE.U32 R4, R5, 0x8, R2 ;  /* 0x0000000805047825 */ /* 0x000fca00078e0002 */
[----:B------:R3:W-:Y:S02]  /*1ac0*/  REDG.E.ADD.64.STRONG.GPU desc[UR18][R4.64], R6 ;  /* 0x000000060400798e */ /* 0x0007e4000c12e512 */
.L_x_159:
[----:B------:R-:W-:Y:S05]  /*1ad0*/  BSYNC.RECONVERGENT B1 ;  /* 0x0000000000017941 */ /* 0x000fea0003800200 */
.L_x_158:
[----:B------:R-:W-:Y:S04]  /*1ae0*/  BSSY.RECONVERGENT B1, `(.L_x_160) ;  /* 0x0000008000017945 */ /* 0x000fe80003800200 */
[----:B------:R-:W-:Y:S05]  /*1af0*/  @!P2 BRA `(.L_x_161) ;  /* 0x000000000018a947 */ /* 0x000fea0003800000 */
[----:B0123--:R-:W-:Y:S02]  /*1b00*/  IMAD R5, R11, 0x100, R18 ;  /* 0x000001000b057824 */ /* 0x00ffe400078e0212 */
[----:B------:R-:W-:Y:S02]  /*1b10*/  IMAD.MOV.U32 R6, RZ, RZ, R12 ;  /* 0x000000ffff067224 */ /* 0x000fe400078e000c */
[----:B------:R-:W-:Y:S02]  /*1b20*/  VIADD R5, R5, 0x400 ;  /* 0x0000040005057836 */ /* 0x000fe40000000000 */
[----:B------:R-:W-:Y:S02]  /*1b30*/  IMAD.MOV.U32 R7, RZ, RZ, RZ ;  /* 0x000000ffff077224 */ /* 0x000fe400078e00ff */
[----:B------:R-:W-:-:S05]  /*1b40*/  IMAD.WIDE.U32 R4, R5, 0x8, R2 ;  /* 0x0000000805047825 */ /* 0x000fca00078e0002 */
[----:B------:R4:W-:Y:S02]  /*1b50*/  REDG.E.ADD.64.STRONG.GPU desc[UR18][R4.64], R6 ;  /* 0x000000060400798e */ /* 0x0009e4000c12e512 */
.L_x_161:
[----:B------:R-:W-:Y:S05]  /*1b60*/  BSYNC.RECONVERGENT B1 ;  /* 0x0000000000017941 */ /* 0x000fea0003800200 */
.L_x_160:
[----:B------:R-:W-:Y:S04]  /*1b70*/  BSSY.RECONVERGENT B1, `(.L_x_162) ;  /* 0x0000007000017945 */ /* 0x000fe80003800200 */
[----:B------:R-:W-:Y:S05]  /*1b80*/  @!P3 BRA `(.L_x_163) ;  /* 0x000000000014b947 */ /* 0x000fea0003800000 */
[----:B01234-:R-:W-:Y:S02]  /*1b90*/  IMAD R5, R11, 0x100, R18 ;  /* 0x000001000b057824 */ /* 0x01ffe400078e0212 */
[----:B------:R-:W-:-:S03]  /*1ba0*/  IMAD.MOV.U32 R15, RZ, RZ, RZ ;  /* 0x000000ffff0f7224 */ /* 0x000fc600078e00ff */
[----:B------:R-:W-:-:S05]  /*1bb0*/  IADD3 R5, PT, PT, R5, 0x500, RZ ;  /* 0x0000050005057810 */ /* 0x000fca0007ffe0ff */
[----:B------:R-:W-:-:S05]  /*1bc0*/  IMAD.WIDE.U32 R4, R5, 0x8, R2 ;  /* 0x0000000805047825 */ /* 0x000fca00078e0002 */
[----:B------:R0:W-:Y:S02]  /*1bd0*/  REDG.E.ADD.64.STRONG.GPU desc[UR18][R4.64], R14 ;  /* 0x0000000e0400798e */ /* 0x0001e4000c12e512 */
.L_x_163:
[----:B------:R-:W-:Y:S05]  /*1be0*/  BSYNC.RECONVERGENT B1 ;  /* 0x0000000000017941 */ /* 0x000fea0003800200 */
.L_x_162:
[----:B------:R-:W-:Y:S04]  /*1bf0*/  BSSY.RECONVERGENT B1, `(.L_x_164) ;  /* 0x0000007000017945 */ /* 0x000fe80003800200 */
[----:B------:R-:W-:Y:S05]  /*1c00*/  @!P4 BRA `(.L_x_165) ;  /* 0x000000000014c947 */ /* 0x000fea0003800000 */
[----:B01234-:R-:W-:Y:S02]  /*1c10*/  IMAD R5, R11, 0x100, R18 ;  /* 0x000001000b057824 */ /* 0x01ffe400078e0212 */
[----:B------:R-:W-:Y:S02]  /*1c20*/  IMAD.MOV.U32 R17, RZ, RZ, RZ ;  /* 0x000000ffff117224 */ /* 0x000fe400078e00ff */
[----:B------:R-:W-:-:S04]  /*1c30*/  VIADD R5, R5, 0x600 ;  /* 0x0000060005057836 */ /* 0x000fc80000000000 */
[----:B------:R-:W-:-:S05]  /*1c40*/  IMAD.WIDE.U32 R4, R5, 0x8, R2 ;  /* 0x0000000805047825 */ /* 0x000fca00078e0002 */
[----:B------:R0:W-:Y:S02]  /*1c50*/  REDG.E.ADD.64.STRONG.GPU desc[UR18][R4.64], R16 ;  /* 0x000000100400798e */ /* 0x0001e4000c12e512 */
.L_x_165:
[----:B------:R-:W-:Y:S05]  /*1c60*/  BSYNC.RECONVERGENT B1 ;  /* 0x0000000000017941 */ /* 0x000fea0003800200 */
.L_x_164:
[----:B------:R-:W-:Y:S04]  /*1c70*/  BSSY.RECONVERGENT B1, `(.L_x_166) ;  /* 0x0000008000017945 */ /* 0x000fe80003800200 */
[----:B------:R-:W-:Y:S05]  /*1c80*/  @!P5 BRA `(.L_x_167) ;  /* 0x000000000018d947 */ /* 0x000fea0003800000 */
[----:B01234-:R-:W-:Y:S01]  /*1c90*/  IMAD R5, R11, 0x100, R18 ;  /* 0x000001000b057824 */ /* 0x01ffe200078e0212 */
[----:B------:R-:W-:Y:S01]  /*1ca0*/  MOV R6, R13 ;  /* 0x0000000d00067202 */ /* 0x000fe20000000f00 */
[----:B------:R-:W-:Y:S02]  /*1cb0*/  IMAD.MOV.U32 R7, RZ, RZ, RZ ;  /* 0x000000ffff077224 */ /* 0x000fe400078e00ff */
[----:B------:R-:W-:-:S04]  /*1cc0*/  VIADD R5, R5, 0x700 ;  /* 0x0000070005057836 */ /* 0x000fc80000000000 */
[----:B------:R-:W-:-:S05]  /*1cd0*/  IMAD.WIDE.U32 R4, R5, 0x8, R2 ;  /* 0x0000000805047825 */ /* 0x000fca00078e0002 */
[----:B------:R0:W-:Y:S02]  /*1ce0*/  REDG.E.ADD.64.STRONG.GPU desc[UR18][R4.64], R6 ;  /* 0x000000060400798e */ /* 0x0001e4000c12e512 */
.L_x_167:
[----:B------:R-:W-:Y:S05]  /*1cf0*/  BSYNC.RECONVERGENT B1 ;  /* 0x0000000000017941 */ /* 0x000fea0003800200 */
.L_x_166:
[----:B------:R-:W-:-:S05]  /*1d00*/  VIADD R11, R11, 0x8 ;  /* 0x000000080b0b7836 */ /* 0x000fca0000000000 */
[----:B------:R-:W-:-:S13]  /*1d10*/  ISETP.NE.AND P0, PT, R11, R9, PT ;  /* 0x000000090b00720c */ /* 0x000fda0003f05270 */
[----:B------:R-:W-:Y:S05]  /*1d20*/  @P0 BRA `(.L_x_168) ;  /* 0xfffffff800a00947 */ /* 0x000fea000383ffff */
[----:B01234-:R-:W-:-:S07]  /*1d30*/  IMAD.MOV.U32 R7, RZ, RZ, R9 ;  /* 0x000000ffff077224 */ /* 0x01ffce00078e0009 */
.L_x_151:
[----:B------:R-:W-:Y:S01]  /*1d40*/  UISETP.NE.AND UP0, UPT, UR20, URZ, UPT ;  /* 0x000000ff1400728c */ /* 0x000fe2000bf05270 */
[----:B------:R-:W-:Y:S01]  /*1d50*/  IMAD.U32 R2, RZ, RZ, UR9 ;  /* 0x00000009ff027e24 */ /* 0x000fe2000f8e00ff */
[----:B------:R-:W-:Y:S01]  /*1d60*/  LOP3.LUT R11, R0, 0x1, RZ, 0xc0, !PT ;  /* 0x00000001000b7812 */ /* 0x000fe200078ec0ff */
[----:B------:R-:W-:-:S03]  /*1d70*/  IMAD.U32 R10, RZ, RZ, UR20 ;  /* 0x00000014ff0a7e24 */ /* 0x000fc6000f8e00ff */
[----:B------:R-:W-:Y:S01]  /*1d80*/  IADD3 R0, PT, PT, R2, -0x1, RZ ;  /* 0xffffffff02007810 */ /* 0x000fe20007ffe0ff */
[----:B------:R-:W-:Y:S02]  /*1d90*/  VIADD R10, R10, 0xffffffff ;  /* 0xffffffff0a0a7836 */ /* 0x000fe40000000000 */
[----:B------:R-:W-:Y:S05]  /*1da0*/  BRA.U !UP0, `(.L_x_169) ;  /* 0x00000005086c7547 */ /* 0x000fea000b800000 */
[----:B------:R-:W-:-:S13]  /*1db0*/  ISETP.GE.U32.AND P0, PT, R10, 0x3, PT ;  /* 0x000000030a00780c */ /* 0x000fda0003f06070 */
[----:B------:R-:W-:Y:S05]  /*1dc0*/  @!P0 BRA `(.L_x_170) ;  /* 0x0000000000bc8947 */ /* 0x000fea0003800000 */
[----:B------:R-:W-:Y:S01]  /*1dd0*/  IMAD R2, R7, 0x400, R27 ;  /* 0x0000040007027824 */ /* 0x000fe200078e021b */
[----:B------:R-:W-:Y:S04]  /*1de0*/  BSSY.RECONVERGENT B1, `(.L_x_171) ;  /* 0x0000010000017945 */ /* 0x000fe80003800200 */
[----:B------:R-:W0:Y:S04]  /*1df0*/  LDS R13, [R2] ;  /* 0x00000000020d7984 */ /* 0x000e280000000800 */
[----:B------:R-:W1:Y:S04]  /*1e00*/  LDS R14, [R2+0x400] ;  /* 0x00040000020e7984 */ /* 0x000e680000000800 */
[----:B------:R-:W2:Y:S04]  /*1e10*/  LDS R6, [R2+0x800] ;  /* 0x0008000002067984 */ /* 0x000ea80000000800 */
[----:B------:R-:W3:Y:S01]  /*1e20*/  LDS R12, [R2+0xc00] ;  /* 0x000c0000020c7984 */ /* 0x000ee20000000800 */
[----:B0-----:R-:W-:-:S02]  /*1e30*/  ISETP.NE.AND P0, PT, R13, RZ, PT ;  /* 0x000000ff0d00720c */ /* 0x001fc40003f05270 */
[----:B-1----:R-:W-:Y:S02]  /*1e40*/  ISETP.NE.AND P1, PT, R14, RZ, PT ;  /* 0x000000ff0e00720c */ /* 0x002fe40003f25270 */
[----:B--2---:R-:W-:Y:S02]  /*1e50*/  ISETP.NE.AND P2, PT, R6, RZ, PT ;  /* 0x000000ff0600720c */ /* 0x004fe40003f45270 */
[----:B---3--:R-:W-:-:S07]  /*1e60*/  ISETP.NE.AND P3, PT, R12, RZ, PT ;  /* 0x000000ff0c00720c */ /* 0x008fce0003f65270 */
[----:B------:R-:W-:Y:S06]  /*1e70*/  @!P0 BRA `(.L_x_172) ;  /* 0x0000000000188947 */ /* 0x000fec0003800000 */
[----:B------:R-:W0:Y:S01]  /*1e80*/  LDC.64 R4, c[0x0][0x380] ;  /* 0x0000e000ff047b82 */ /* 0x000e220000000a00 */
[----:B------:R-:W-:Y:S02]  /*1e90*/  IMAD R3, R7, 0x100, R18 ;  /* 0x0000010007037824 */ /* 0x000fe400078e0212 */
[----:B------:R-:W-:Y:S02]  /*1ea0*/  IMAD.MOV.U32 R2, RZ, RZ, R13 ;  /* 0x000000ffff027224 */ /* 0x000fe400078e000d */
[----:B0-----:R-:W-:-:S04]  /*1eb0*/  IMAD.WIDE.U32 R4, R3, 0x8, R4 ;  /* 0x0000000803047825 */ /* 0x001fc800078e0004 */
[----:B------:R-:W-:-:S05]  /*1ec0*/  IMAD.MOV.U32 R3, RZ, RZ, RZ ;  /* 0x000000ffff037224 */ /* 0x000fca00078e00ff */
[----:B------:R0:W-:Y:S02]  /*1ed0*/  REDG.E.ADD.64.STRONG.GPU desc[UR18][R4.64], R2 ;  /* 0x000000020400798e */ /* 0x0001e4000c12e512 */
.L_x_172:
[----:B------:R-:W-:Y:S05]  /*1ee0*/  BSYNC.RECONVERGENT B1 ;  /* 0x0000000000017941 */ /* 0x000fea0003800200 */
.L_x_171:
[----:B------:R-:W-:Y:S04]  /*1ef0*/  BSSY.RECONVERGENT B1, `(.L_x_173) ;  /* 0x0000008000017945 */ /* 0x000fe80003800200 */
[----:B------:R-:W-:Y:S05]  /*1f00*/  @!P1 BRA `(.L_x_174) ;  /* 0x0000000000189947 */ /* 0x000fea0003800000 */
[----:B0-----:R-:W0:Y:S01]  /*1f10*/  LDC.64 R2, c[0x0][0x380] ;  /* 0x0000e000ff027b82 */ /* 0x001e220000000a00 */
[----:B------:R-:W-:Y:S02]  /*1f20*/  IMAD R5, R7, 0x100, R18 ;  /* 0x0000010007057824 */ /* 0x000fe400078e0212 */
[----:B------:R-:W-:Y:S02]  /*1f30*/  HFMA2 R15, -RZ, RZ, 0, 0 ;  /* 0x00000000ff0f7431 */ /* 0x000fe400000001ff */
[----:B------:R-:W-:-:S04]  /*1f40*/  VIADD R5, R5, 0x100 ;  /* 0x0000010005057836 */ /* 0x000fc80000000000 */
[----:B0-----:R-:W-:-:S05]  /*1f50*/  IMAD.WIDE.U32 R2, R5, 0x8, R2 ;  /* 0x0000000805027825 */ /* 0x001fca00078e0002 */
[----:B------:R1:W-:Y:S02]  /*1f60*/  REDG.E.ADD.64.STRONG.GPU desc[UR18][R2.64], R14 ;  /* 0x0000000e0200798e */ /* 0x0003e4000c12e512 */
.L_x_174:
[----:B------:R-:W-:Y:S05]  /*1f70*/  BSYNC.RECONVERGENT B1 ;  /* 0x0000000000017941 */ /* 0x000fea0003800200 */
.L_x_173:
[----:B------:R-:W-:Y:S04]  /*1f80*/  BSSY.RECONVERGENT B1, `(.L_x_175) ;  /* 0x0000009000017945 */ /* 0x000fe80003800200 */
[----:B------:R-:W-:Y:S05]  /*1f90*/  @!P2 BRA `(.L_x_176) ;  /* 0x00000000001ca947 */ /* 0x000fea0003800000 */
[----:B01----:R-:W0:Y:S01]  /*1fa0*/  LDC.64 R2, c[0x0][0x380] ;  /* 0x0000e000ff027b82 */ /* 0x003e220000000a00 */
[----:B------:R-:W-:Y:S02]  /*1fb0*/  IMAD R5, R7, 0x100, R18 ;  /* 0x0000010007057824 */ /* 0x000fe400078e0212 */
[----:B------:R-:W-:Y:S02]  /*1fc0*/  IMAD.MOV.U32 R4, RZ, RZ, R6 ;  /* 0x000000ffff047224 */ /* 0x000fe400078e0006 */
[----:B------:R-:W-:-:S04]  /*1fd0*/  VIADD R5, R5, 0x200 ;  /* 0x0000020005057836 */ /* 0x000fc80000000000 */
[----:B0-----:R-:W-:-:S04]  /*1fe0*/  IMAD.WIDE.U32 R2, R5, 0x8, R2 ;  /* 0x0000000805027825 */ /* 0x001fc800078e0002 */
[----:B------:R-:W-:-:S05]  /*1ff0*/  IMAD.MOV.U32 R5, RZ, RZ, RZ ;  /* 0x000000ffff057224 */ /* 0x000fca00078e00ff */
[----:B------:R2:W-:Y:S02]  /*2000*/  REDG.E.ADD.64.STRONG.GPU desc[UR18][R2.64], R4 ;  /* 0x000000040200798e */ /* 0x0005e4000c12e512 */
.L_x_176:
[----:B------:R-:W-:Y:S05]  /*2010*/  BSYNC.RECONVERGENT B1 ;  /* 0x0000000000017941 */ /* 0x000fea0003800200 */
.L_x_175:
[----:B------:R-:W-:Y:S04]  /*2020*/  BSSY.RECONVERGENT B1, `(.L_x_177) ;  /* 0x0000008000017945 */ /* 0x000fe80003800200 */
[----:B------:R-:W-:Y:S05]  /*2030*/  @!P3 BRA `(.L_x_178) ;  /* 0x000000000018b947 */ /* 0x000fea0003800000 */
[----:B012---:R-:W0:Y:S01]  /*2040*/  LDC.64 R2, c[0x0][0x380] ;  /* 0x0000e000ff027b82 */ /* 0x007e220000000a00 */
[----:B------:R-:W-:Y:S01]  /*2050*/  IMAD R5, R7, 0x100, R18 ;  /* 0x0000010007057824 */ /* 0x000fe200078e0212 */
[----:B------:R-:W-:-:S03]  /*2060*/  MOV R13, RZ ;  /* 0x000000ff000d7202 */ /* 0x000fc60000000f00 */
[----:B------:R-:W-:-:S04]  /*2070*/  VIADD R5, R5, 0x300 ;  /* 0x0000030005057836 */ /* 0x000fc80000000000 */
[----:B0-----:R-:W-:-:S05]  /*2080*/  IMAD.WIDE.U32 R2, R5, 0x8, R2 ;  /* 0x0000000805027825 */ /* 0x001fca00078e0002 */
[----:B------:R3:W-:Y:S02]  /*2090*/  REDG.E.ADD.64.STRONG.GPU desc[UR18][R2.64], R12 ;  /* 0x0000000c0200798e */ /* 0x0007e4000c12e512 */
.L_x_178:
[----:B------:R-:W-:Y:S05]  /*20a0*/  BSYNC.RECONVERGENT B1 ;  /* 0x0000000000017941 */ /* 0x000fea0003800200 */
.L_x_177:
[----:B------:R-:W-:-:S07]  /*20b0*/  VIADD R7, R7, 0x4 ;  /* 0x0000000407077836 */ /* 0x000fce0000000000 */
.L_x_170:
[----:B------:R-:W-:Y:S01]  /*20c0*/  UISETP.NE.AND UP0, UPT, UR9, URZ, UPT ;  /* 0x000000ff0900728c */ /* 0x000fe2000bf05270 */
[----:B------:R-:W-:Y:S08]  /*20d0*/  BSSY.RECONVERGENT B1, `(.L_x_169) ;  /* 0x0000028000017945 */ /* 0x000ff00003800200 */
[----:B------:R-:W-:Y:S05]  /*20e0*/  BRA.U !UP0, `(.L_x_179) ;  /* 0x0000000108987547 */ /* 0x000fea000b800000 */
[----:B------:R-:W-:-:S13]  /*20f0*/  ISETP.NE.AND P0, PT, R0, RZ, PT ;  /* 0x000000ff0000720c */ /* 0x000fda0003f05270 */
[----:B------:R-:W-:Y:S05]  /*2100*/  @!P0 BRA `(.L_x_180) ;  /* 0x0000000000608947 */ /* 0x000fea0003800000 */
[----:B0123--:R-:W-:Y:S01]  /*2110*/  IMAD R2, R7, 0x400, R27 ;  /* 0x0000040007027824 */ /* 0x00ffe200078e021b */
[----:B------:R-:W-:Y:S04]  /*2120*/  BSSY.RECONVERGENT B2, `(.L_x_181) ;  /* 0x000000b000027945 */ /* 0x000fe80003800200 */
[----:B------:R-:W0:Y:S04]  /*2130*/  LDS R4, [R2] ;  /* 0x0000000002047984 */ /* 0x000e280000000800 */
[----:B------:R-:W1:Y:S01]  /*2140*/  LDS R6, [R2+0x400] ;  /* 0x0004000002067984 */ /* 0x000e620000000800 */
[----:B0-----:R-:W-:-:S02]  /*2150*/  ISETP.NE.AND P0, PT, R4, RZ, PT ;  /* 0x000000ff0400720c */ /* 0x001fc40003f05270 */
[----:B-1----:R-:W-:-:S11]  /*2160*/  ISETP.NE.AND P1, PT, R6, RZ, PT ;  /* 0x000000ff0600720c */ /* 0x002fd60003f25270 */
[----:B------:R-:W-:Y:S05]  /*2170*/  @!P0 BRA `(.L_x_182) ;  /* 0x0000000000148947 */ /* 0x000fea0003800000 */
[----:B------:R-:W0:Y:S01]  /*2180*/  LDC.64 R2, c[0x0][0x380] ;  /* 0x0000e000ff027b82 */ /* 0x000e220000000a00 */
[----:B------:R-:W-:-:S04]  /*2190*/  IMAD R5, R7, 0x100, R18 ;  /* 0x0000010007057824 */ /* 0x000fc800078e0212 */
[----:B0-----:R-:W-:-:S04]  /*21a0*/  IMAD.WIDE.U32 R2, R5, 0x8, R2 ;  /* 0x0000000805027825 */ /* 0x001fc800078e0002 */
[----:B------:R-:W-:-:S05]  /*21b0*/  IMAD.MOV.U32 R5, RZ, RZ, RZ ;  /* 0x000000ffff057224 */ /* 0x000fca00078e00ff */
[----:B------:R0:W-:Y:S02]  /*21c0*/  REDG.E.ADD.64.STRONG.GPU desc[UR18][R2.64], R4 ;  /* 0x000000040200798e */ /* 0x0001e4000c12e512 */
.L_x_182:
[----:B------:R-:W-:Y:S05]  /*21d0*/  BSYNC.RECONVERGENT B2 ;  /* 0x0000000000027941 */ /* 0x000fea0003800200 */
.L_x_181:
[----:B------:R-:W-:Y:S04]  /*21e0*/  BSSY.RECONVERGENT B2, `(.L_x_183) ;  /* 0x0000009000027945 */ /* 0x000fe80003800200 */
[----:B------:R-:W-:Y:S05]  /*21f0*/  @!P1 BRA `(.L_x_184) ;  /* 0x00000000001c9947 */ /* 0x000fea0003800000 */
[----:B0-----:R-:W0:Y:S01]  /*2200*/  LDC.64 R2, c[0x0][0x380] ;  /* 0x0000e000ff027b82 */ /* 0x001e220000000a00 */
[----:B------:R-:W-:-:S05]  /*2210*/  IMAD R4, R7, 0x100, R18 ;  /* 0x0000010007047824 */ /* 0x000fca00078e0212 */
[----:B------:R-:W-:Y:S01]  /*2220*/  IADD3 R5, PT, PT, R4, 0x100, RZ ;  /* 0x0000010004057810 */ /* 0x000fe20007ffe0ff */
[----:B------:R-:W-:-:S04]  /*2230*/  IMAD.MOV.U32 R4, RZ, RZ, R6 ;  /* 0x000000ffff047224 */ /* 0x000fc800078e0006 */
[----:B0-----:R-:W-:-:S04]  /*2240*/  IMAD.WIDE.U32 R2, R5, 0x8, R2 ;  /* 0x0000000805027825 */ /* 0x001fc800078e0002 */
[----:B------:R-:W-:-:S05]  /*2250*/  IMAD.MOV.U32 R5, RZ, RZ, RZ ;  /* 0x000000ffff057224 */ /* 0x000fca00078e00ff */
[----:B------:R1:W-:Y:S02]  /*2260*/  REDG.E.ADD.64.STRONG.GPU desc[UR18][R2.64], R4 ;  /* 0x000000040200798e */ /* 0x0003e4000c12e512 */
.L_x_184:
[----:B------:R-:W-:Y:S05]  /*2270*/  BSYNC.RECONVERGENT B2 ;  /* 0x0000000000027941 */ /* 0x000fea0003800200 */
.L_x_183:
[----:B------:R-:W-:-:S07]  /*2280*/  VIADD R7, R7, 0x2 ;  /* 0x0000000207077836 */ /* 0x000fce0000000000 */
.L_x_180:
[----:B------:R-:W-:-:S13]  /*2290*/  ISETP.NE.AND P0, PT, R11, RZ, PT ;  /* 0x000000ff0b00720c */ /* 0x000fda0003f05270 */
[----:B------:R-:W-:Y:S05]  /*22a0*/  @!P0 BRA `(.L_x_179) ;  /* 0x0000000000288947 */ /* 0x000fea0003800000 */
[----:B0123--:R-:W-:-:S05]  /*22b0*/  IMAD R2, R7, 0x400, R27 ;  /* 0x0000040007027824 */ /* 0x00ffca00078e021b */
[----:B------:R-:W0:Y:S02]  /*22c0*/  LDS R6, [R2] ;  /* 0x0000000002067984 */ /* 0x000e240000000800 */
[----:B0-----:R-:W-:-:S13]  /*22d0*/  ISETP.NE.AND P0, PT, R6, RZ, PT ;  /* 0x000000ff0600720c */ /* 0x001fda0003f05270 */
[----:B------:R-:W-:Y:S05]  /*22e0*/  @!P0 BRA `(.L_x_179) ;  /* 0x0000000000188947 */ /* 0x000fea0003800000 */
[----:B------:R-:W0:Y:S01]  /*22f0*/  LDC.64 R2, c[0x0][0x380] ;  /* 0x0000e000ff027b82 */ /* 0x000e220000000a00 */
[----:B------:R-:W-:-:S04]  /*2300*/  IMAD R5, R7, 0x100, R18 ;  /* 0x0000010007057824 */ /* 0x000fc800078e0212 */
[----:B0-----:R-:W-:Y:S01]  /*2310*/  IMAD.WIDE.U32 R4, R5, 0x8, R2 ;  /* 0x0000000805047825 */ /* 0x001fe200078e0002 */
[----:B------:R-:W-:-:S03]  /*2320*/  MOV R2, R6 ;  /* 0x0000000600027202 */ /* 0x000fc60000000f00 */
[----:B------:R-:W-:-:S05]  /*2330*/  IMAD.MOV.U32 R3, RZ, RZ, RZ ;  /* 0x000000ffff037224 */ /* 0x000fca00078e00ff */
[----:B------:R4:W-:Y:S02]  /*2340*/  REDG.E.ADD.64.STRONG.GPU desc[UR18][R4.64], R2 ;  /* 0x000000020400798e */ /* 0x0009e4000c12e512 */
.L_x_179:
[----:B------:R-:W-:Y:S05]  /*2350*/  BSYNC.RECONVERGENT B1 ;  /* 0x0000000000017941 */ /* 0x000fea0003800200 */
.L_x_169:
[----:B------:R-:W-:-:S13]  /*2360*/  ISETP.GT.U32.AND P0, PT, R18, 0x7f, PT ;  /* 0x0000007f1200780c */ /* 0x000fda0003f04070 */
[----:B------:R-:W-:Y:S05]  /*2370*/  @P0 BRA `(.L_x_150) ;  /* 0x00000008008c0947 */ /* 0x000fea0003800000 */
[----:B------:R-:W-:Y:S01]  /*2380*/  ISETP.GE.U32.AND P0, PT, R8, 0x7, PT ;  /* 0x000000070800780c */ /* 0x000fe20003f06070 */
[----:B------:R-:W-:-:S12]  /*2390*/  IMAD.MOV.U32 R7, RZ, RZ, RZ ;  /* 0x000000ffff077224 */ /* 0x000fd800078e00ff */
[----:B------:R-:W-:Y:S05]  /*23a0*/  @!P0 BRA `(.L_x_185) ;  /* 0x0000000400148947 */ /* 0x000fea0003800000 */
[----:B01234-:R-:W0:Y:S01]  /*23b0*/  LDC.64 R2, c[0x0][0x380] ;  /* 0x0000e000ff027b82 */ /* 0x01fe220000000a00 */
[----:B------:R-:W-:-:S07]  /*23c0*/  IMAD.MOV.U32 R8, RZ, RZ, RZ ;  /* 0x000000ffff087224 */ /* 0x000fce00078e00ff */
.L_x_202:
[C---:B------:R-:W-:Y:S01]  /*23d0*/  IMAD R29, R8.reuse, 0x400, R27 ;  /* 0x00000400081d7824 */ /* 0x040fe200078e021b */
[----:B------:R-:W-:Y:S01]  /*23e0*/  BSSY.RECONVERGENT B1, `(.L_x_186) ;  /* 0x000000c000017945 */ /* 0x000fe20003800200 */
[----:B01234-:R-:W-:-:S03]  /*23f0*/  IMAD R5, R8, 0x100, R18 ;  /* 0x0000010008057824 */ /* 0x01ffc600078e0212 */
[----:B------:R-:W1:Y:S01]  /*2400*/  LDS R6, [R29+0x200] ;  /* 0x000200001d067984 */ /* 0x000e620000000800 */
[----:B0-----:R-:W-:-:S03]  /*2410*/  IMAD.WIDE.U32 R4, R5, 0x8, R2 ;  /* 0x0000000805047825 */ /* 0x001fc600078e0002 */
[----:B------:R-:W0:Y:S04]  /*2420*/  LDS R12, [R29+0x600] ;  /* 0x000600001d0c7984 */ /* 0x000e280000000800 */
[----:B------:R2:W3:Y:S04]  /*2430*/  LDS R17, [R29+0xa00] ;  /* 0x000a00001d117984 */ /* 0x0004e80000000800 */
[----:B------:R2:W4:Y:S01]  /*2440*/  LDS R13, [R29+0xe00] ;  /* 0x000e00001d0d7984 */ /* 0x0005220000000800 */
[----:B-1----:R-:W-:Y:S02]  /*2450*/  ISETP.NE.AND P0, PT, R6, RZ, PT ;  /* 0x000000ff0600720c */ /* 0x002fe40003f05270 */
[----:B0-----:R-:W-:-:S11]  /*2460*/  ISETP.NE.AND P1, PT, R12, RZ, PT ;  /* 0x000000ff0c00720c */ /* 0x001fd60003f25270 */
[----:B--234-:R-:W-:Y:S05]  /*2470*/  @!P0 BRA `(.L_x_187) ;  /* 0x0000000000088947 */ /* 0x01cfea0003800000 */
[----:B------:R-:W-:-:S05]  /*2480*/  HFMA2 R7, -RZ, RZ, 0, 0 ;  /* 0x00000000ff077431 */ /* 0x000fca00000001ff */
[----:B------:R0:W-:Y:S02]  /*2490*/  REDG.E.ADD.64.STRONG.GPU desc[UR18][R4.64+0x400], R6 ;  /* 0x000400060400798e */ /* 0x0001e4000c12e512 */
.L_x_187:
[----:B------:R-:W-:Y:S05]  /*24a0*/  BSYNC.RECONVERGENT B1 ;  /* 0x0000000000017941 */ /* 0x000fea0003800200 */
.L_x_186:
[----:B------:R-:W-:Y:S04]  /*24b0*/  BSSY.RECONVERGENT B1, `(.L_x_188) ;  /* 0x0000005000017945 */ /* 0x000fe80003800200 */
[----:B------:R-:W-:Y:S05]  /*24c0*/  @!P1 BRA `(.L_x_189) ;  /* 0x00000000000c9947 */ /* 0x000fea0003800000 */
[----:B0-----:R-:W-:Y:S02]  /*24d0*/  IMAD.MOV.U32 R6, RZ, RZ, R12 ;  /* 0x000000ffff067224 */ /* 0x001fe400078e000c */
[----:B------:R-:W-:-:S05]  /*24e0*/  IMAD.MOV.U32 R7, RZ, RZ, RZ ;  /* 0x000000ffff077224 */ /* 0x000fca00078e00ff */
[----:B------:R1:W-:Y:S02]  /*24f0*/  REDG.E.ADD.64.STRONG.GPU desc[UR18][R4.64+0xc00], R6 ;  /* 0x000c00060400798e */ /* 0x0003e4000c12e512 */
.L_x_189:
[----:B------:R-:W-:Y:S05]  /*2500*/  BSYNC.RECONVERGENT B1 ;  /* 0x0000000000017941 */ /* 0x000fea0003800200 */
.L_x_188:
[----:B------:R-:W2:Y:S01]  /*2510*/  LDS R15, [R29+0x1200] ;  /* 0x001200001d0f7984 */ /* 0x000ea20000000800 */
[----:B------:R-:W-:Y:S01]  /*2520*/  ISETP.NE.AND P6, PT, R17, RZ, PT ;  /* 0x000000ff1100720c */ /* 0x000fe20003fc5270 */
[----:B------:R-:W-:Y:S01]  /*2530*/  VIADD R8, R8, 0x8 ;  /* 0x0000000808087836 */ /* 0x000fe20000000000 */
[----:B------:R-:W-:Y:S01]  /*2540*/  BSSY.RECONVERGENT B1, `(.L_x_190) ;  /* 0x000000e000017945 */ /* 0x000fe20003800200 */
[----:B------:R-:W3:Y:S01]  /*2550*/  LDS R12, [R29+0x1600] ;  /* 0x001600001d0c7984 */ /* 0x000ee20000000800 */
[----:B------:R-:W-:Y:S02]  /*2560*/  ISETP.NE.AND P1, PT, R13, RZ, PT ;  /* 0x000000ff0d00720c */ /* 0x000fe40003f25270 */
[----:B------:R-:W-:Y:S01]  /*2570*/  ISETP.NE.AND P0, PT, R8, R9, PT ;  /* 0x000000090800720c */ /* 0x000fe20003f05270 */
[----:B------:R-:W4:Y:S04]  /*2580*/  LDS R14, [R29+0x1a00] ;  /* 0x001a00001d0e7984 */ /* 0x000f280000000800 */
[----:B------:R-:W5:Y:S01]  /*2590*/  LDS R16, [R29+0x1e00] ;  /* 0x001e00001d107984 */ /* 0x000f620000000800 */
[----:B--2---:R-:W-:-:S02]  /*25a0*/  ISETP.NE.AND P2, PT, R15, RZ, PT ;  /* 0x000000ff0f00720c */ /* 0x004fc40003f45270 */
[----:B---3--:R-:W-:Y:S02]  /*25b0*/  ISETP.NE.AND P3, PT, R12, RZ, PT ;  /* 0x000000ff0c00720c */ /* 0x008fe40003f65270 */
[----:B----4-:R-:W-:Y:S02]  /*25c0*/  ISETP.NE.AND P4, PT, R14, RZ, PT ;  /* 0x000000ff0e00720c */ /* 0x010fe40003f85270 */
[----:B-----5:R-:W-:Y:S01]  /*25d0*/  ISETP.NE.AND P5, PT, R16, RZ, PT ;  /* 0x000000ff1000720c */ /* 0x020fe20003fa5270 */
[----:B------:R-:W-:-:S12]  /*25e0*/  @!P6 BRA `(.L_x_191) ;  /* 0x00000000000ce947 */ /* 0x000fd80003800000 */
[----:B01----:R-:W-:Y:S02]  /*25f0*/  IMAD.MOV.U32 R6, RZ, RZ, R17 ;  /* 0x000000ffff067224 */ /* 0x003fe400078e0011 */
[----:B------:R-:W-:-:S05]  /*2600*/  IMAD.MOV.U32 R7, RZ, RZ, RZ ;  /* 0x000000ffff077224 */ /* 0x000fca00078e00ff */
[----:B------:R2:W-:Y:S02]  /*2610*/  REDG.E.ADD.64.STRONG.GPU desc[UR18][R4.64+0x1400], R6 ;  /* 0x001400060400798e */ /* 0x0005e4000c12e512 */
.L_x_191:
[----:B------:R-:W-:Y:S05]  /*2620*/  BSYNC.RECONVERGENT B1 ;  /* 0x0000000000017941 */ /* 0x000fea0003800200 */
.L_x_190:
[----:B------:R-:W-:Y:S04]  /*2630*/  BSSY.RECONVERGENT B1, `(.L_x_192) ;  /* 0x0000005000017945 */ /* 0x000fe80003800200 */
[----:B------:R-:W-:Y:S05]  /*2640*/  @!P1 BRA `(.L_x_193) ;  /* 0x00000000000c9947 */ /* 0x000fea0003800000 */
[----:B012---:R-:W-:Y:S01]  /*2650*/  MOV R6, R13 ;  /* 0x0000000d00067202 */ /* 0x007fe20000000f00 */
[----:B------:R-:W-:-:S05]  /*2660*/  IMAD.MOV.U32 R7, RZ, RZ, RZ ;  /* 0x000000ffff077224 */ /* 0x000fca00078e00ff */
[----:B------:R3:W-:Y:S02]  /*2670*/  REDG.E.ADD.64.STRONG.GPU desc[UR18][R4.64+0x1c00], R6 ;  /* 0x001c00060400798e */ /* 0x0007e4000c12e512 */
.L_x_193:
[----:B------:R-:W-:Y:S05]  /*2680*/  BSYNC.RECONVERGENT B1 ;  /* 0x0000000000017941 */ /* 0x000fea0003800200 */
.L_x_192:
[----:B------:R-:W-:Y:S04]  /*2690*/  BSSY.RECONVERGENT B1, `(.L_x_194) ;  /* 0x0000005000017945 */ /* 0x000fe80003800200 */
[----:B------:R-:W-:Y:S05]  /*26a0*/  @!P2 BRA `(.L_x_195) ;  /* 0x00000000000ca947 */ /* 0x000fea0003800000 */
[----:B0123--:R-:W-:Y:S02]  /*26b0*/  IMAD.MOV.U32 R6, RZ, RZ, R15 ;  /* 0x000000ffff067224 */ /* 0x00ffe400078e000f */
[----:B------:R-:W-:-:S05]  /*26c0*/  IMAD.MOV.U32 R7, RZ, RZ, RZ ;  /* 0x000000ffff077224 */ /* 0x000fca00078e00ff */
[----:B------:R4:W-:Y:S02]  /*26d0*/  REDG.E.ADD.64.STRONG.GPU desc[UR18][R4.64+0x2400], R6 ;  /* 0x002400060400798e */ /* 0x0009e4000c12e512 */
.L_x_195:
[----:B------:R-:W-:Y:S05]  /*26e0*/  BSYNC.RECONVERGENT B1 ;  /* 0x0000000000017941 */ /* 0x000fea0003800200 */
.L_x_194:
[----:B------:R-:W-:Y:S04]  /*26f0*/  BSSY.RECONVERGENT B1, `(.L_x_196) ;  /* 0x0000004000017945 */ /* 0x000fe80003800200 */
[----:B------:R-:W-:Y:S05]  /*2700*/  @!P3 BRA `(.L_x_197) ;  /* 0x000000000008b947 */ /* 0x000fea0003800000 */
[----:B------:R-:W-:-:S05]  /*2710*/  IMAD.MOV.U32 R13, RZ, RZ, RZ ;  /* 0x000000ffff0d7224 */ /* 0x000fca00078e00ff */
[----:B------:R0:W-:Y:S02]  /*2720*/  REDG.E.ADD.64.STRONG.GPU desc[UR18][R4.64+0x2c00], R12 ;  /* 0x002c000c0400798e */ /* 0x0001e4000c12e512 */
.L_x_197:
[----:B------:R-:W-:Y:S05]  /*2730*/  BSYNC.RECONVERGENT B1 ;  /* 0x0000000000017941 */ /* 0x000fea0003800200 */
.L_x_196:
[----:B------:R-:W-:Y:S04]  /*2740*/  BSSY.RECONVERGENT B1, `(.L_x_198) ;  /* 0x0000004000017945 */ /* 0x000fe80003800200 */
[----:B------:R-:W-:Y:S05]  /*2750*/  @!P4 BRA `(.L_x_199) ;  /* 0x000000000008c947 */ /* 0x000fea0003800000 */
[----:B------:R-:W-:-:S05]  /*2760*/  IMAD.MOV.U32 R15, RZ, RZ, RZ ;  /* 0x000000ffff0f7224 */ /* 0x000fca00078e00ff */
[----:B------:R0:W-:Y:S02]  /*2770*/  REDG.E.ADD.64.STRONG.GPU desc[UR18][R4.64+0x3400], R14 ;  /* 0x0034000e0400798e */ /* 0x0001e4000c12e512 */
.L_x_199:
[----:B------:R-:W-:Y:S05]  /*2780*/  BSYNC.RECONVERGENT B1 ;  /* 0x0000000000017941 */ /* 0x000fea0003800200 */
.L_x_198:
[----:B------:R-:W-:Y:S04]  /*2790*/  BSSY.RECONVERGENT B1, `(.L_x_200) ;  /* 0x0000004000017945 */ /* 0x000fe80003800200 */
[----:B------:R-:W-:Y:S05]  /*27a0*/  @!P5 BRA `(.L_x_201) ;  /* 0x000000000008d947 */ /* 0x000fea0003800000 */
[----:B------:R-:W-:-:S05]  /*27b0*/  HFMA2 R17, -RZ, RZ, 0, 0 ;  /* 0x00000000ff117431 */ /* 0x000fca00000001ff */
[----:B------:R0:W-:Y:S02]  /*27c0*/  REDG.E.ADD.64.STRONG.GPU desc[UR18][R4.64+0x3c00], R16 ;  /* 0x003c00100400798e */ /* 0x0001e4000c12e512 */
.L_x_201:
[----:B------:R-:W-:Y:S05]  /*27d0*/  BSYNC.RECONVERGENT B1 ;  /* 0x0000000000017941 */ /* 0x000fea0003800200 */
.L_x_200:
[----:B------:R-:W-:Y:S05]  /*27e0*/  @P0 BRA `(.L_x_202) ;  /* 0xfffffff800f80947 */ /* 0x000fea000383ffff */
[----:B01234-:R-:W-:-:S07]  /*27f0*/  IMAD.MOV.U32 R7, RZ, RZ, R9 ;  /* 0x000000ffff077224 */ /* 0x01ffce00078e0009 */
.L_x_185:
[----:B------:R-:W-:-:S09]  /*2800*/  UISETP.NE.AND UP0, UPT, UR20, URZ, UPT ;  /* 0x000000ff1400728c */ /* 0x000fd2000bf05270 */
[----:B------:R-:W-:Y:S05]  /*2810*/  BRA.U !UP0, `(.L_x_150) ;  /* 0x0000000508647547 */ /* 0x000fea000b800000 */
[----:B------:R-:W-:-:S13]  /*2820*/  ISETP.GE.U32.AND P0, PT, R10, 0x3, PT ;  /* 0x000000030a00780c */ /* 0x000fda0003f06070 */
[----:B------:R-:W-:Y:S05]  /*2830*/  @!P0 BRA `(.L_x_203) ;  /* 0x0000000000c08947 */ /* 0x000fea0003800000 */
[----:B01234-:R-:W-:Y:S01]  /*2840*/  IMAD R2, R7, 0x400, R27 ;  /* 0x0000040007027824 */ /* 0x01ffe200078e021b */
[----:B------:R-:W-:Y:S04]  /*2850*/  BSSY.RECONVERGENT B1, `(.L_x_204) ;  /* 0x0000010000017945 */ /* 0x000fe80003800200 */
[----:B------:R-:W0:Y:S04]  /*2860*/  LDS R10, [R2+0x200] ;  /* 0x00020000020a7984 */ /* 0x000e280000000800 */
        /* <DEDUP_REMOVED lines=14> */
.L_x_205:
[----:B------:R-:W-:Y:S05]  /*2950*/  BSYNC.RECONVERGENT B1 ;  /* 0x0000000000017941 */ /* 0x000fea0003800200 */
.L_x_204:
[----:B------:R-:W-:Y:S04]  /*2960*/  BSSY.RECONVERGENT B1, `(.L_x_206) ;  /* 0x0000009000017945 */ /* 0x000fe80003800200 */
[----:B------:R-:W-:Y:S05]  /*2970*/  @!P1 BRA `(.L_x_207) ;  /* 0x00000000001c9947 */ /* 0x000fea0003800000 */
[----:B0-----:R-:W0:Y:S01]  /*2980*/  LDC.64 R4, c[0x0][0x380] ;  /* 0x0000e000ff047b82 */ /* 0x001e220000000a00 */
[----:B------:R-:W-:Y:S01]  /*2990*/  LEA R3, R7, R18, 0x8 ;  /* 0x0000001207037211 */ /* 0x000fe200078e40ff */
[----:B------:R-:W-:-:S04]  /*29a0*/  IMAD.MOV.U32 R2, RZ, RZ, R9 ;  /* 0x000000ffff027224 */ /* 0x000fc800078e0009 */
[----:B------:R-:W-:-:S04]  /*29b0*/  VIADD R3, R3, 0x100 ;  /* 0x0000010003037836 */ /* 0x000fc80000000000 */
[----:B0-----:R-:W-:-:S04]  /*29c0*/  IMAD.WIDE.U32 R4, R3, 0x8, R4 ;  /* 0x0000000803047825 */ /* 0x001fc800078e0004 */
[----:B------:R-:W-:-:S05]  /*29d0*/  IMAD.MOV.U32 R3, RZ, RZ, RZ ;  /* 0x000000ffff037224 */ /* 0x000fca00078e00ff */
[----:B------:R1:W-:Y:S02]  /*29e0*/  REDG.E.ADD.64.STRONG.GPU desc[UR18][R4.64+0x400], R2 ;  /* 0x000400020400798e */ /* 0x0003e4000c12e512 */
.L_x_207:
[----:B------:R-:W-:Y:S05]  /*29f0*/  BSYNC.RECONVERGENT B1 ;  /* 0x0000000000017941 */ /* 0x000fea0003800200 */
.L_x_206:
[----:B------:R-:W-:Y:S04]  /*2a00*/  BSSY.RECONVERGENT B1, `(.L_x_208) ;  /* 0x0000009000017945 */ /* 0x000fe80003800200 */
[----:B------:R-:W-:Y:S05]  /*2a10*/  @!P2 BRA `(.L_x_209) ;  /* 0x00000000001ca947 */ /* 0x000fea0003800000 */
[----:B01----:R-:W0:Y:S01]  /*2a20*/  LDC.64 R2, c[0x0][0x380] ;  /* 0x0000e000ff027b82 */ /* 0x003e220000000a00 */
[----:B------:R-:W-:Y:S01]  /*2a30*/  IMAD R5, R7, 0x100, R18 ;  /* 0x0000010007057824 */ /* 0x000fe200078e0212 */
[----:B------:R-:W-:-:S03]  /*2a40*/  MOV R4, R6 ;  /* 0x0000000600047202 */ /* 0x000fc60000000f00 */
[----:B------:R-:W-:-:S04]  /*2a50*/  VIADD R5, R5, 0x200 ;  /* 0x0000020005057836 */ /* 0x000fc80000000000 */
[----:B0-----:R-:W-:-:S04]  /*2a60*/  IMAD.WIDE.U32 R2, R5, 0x8, R2 ;  /* 0x0000000805027825 */ /* 0x001fc800078e0002 */
[----:B------:R-:W-:-:S05]  /*2a70*/  IMAD.MOV.U32 R5, RZ, RZ, RZ ;  /* 0x000000ffff057224 */ /* 0x000fca00078e00ff */
[----:B------:R2:W-:Y:S02]  /*2a80*/  REDG.E.ADD.64.STRONG.GPU desc[UR18][R2.64+0x400], R4 ;  /* 0x000400040200798e */ /* 0x0005e4000c12e512 */
.L_x_209:
[----:B------:R-:W-:Y:S05]  /*2a90*/  BSYNC.RECONVERGENT B1 ;  /* 0x0000000000017941 */ /* 0x000fea0003800200 */
.L_x_208:
[----:B------:R-:W-:Y:S04]  /*2aa0*/  BSSY.RECONVERGENT B1, `(.L_x_210) ;  /* 0x0000008000017945 */ /* 0x000fe80003800200 */
[----:B------:R-:W-:Y:S05]  /*2ab0*/  @!P3 BRA `(.L_x_211) ;  /* 0x000000000018b947 */ /* 0x000fea0003800000 */
[----:B012---:R-:W0:Y:S01]  /*2ac0*/  LDC.64 R2, c[0x0][0x380] ;  /* 0x0000e000ff027b82 */ /* 0x007e220000000a00 */
[----:B------:R-:W-:Y:S02]  /*2ad0*/  IMAD R5, R7, 0x100, R18 ;  /* 0x0000010007057824 */ /* 0x000fe400078e0212 */
[----:B------:R-:W-:Y:S02]  /*2ae0*/  IMAD.MOV.U32 R9, RZ, RZ, RZ ;  /* 0x000000ffff097224 */ /* 0x000fe400078e00ff */
[----:B------:R-:W-:-:S04]  /*2af0*/  VIADD R5, R5, 0x300 ;  /* 0x0000030005057836 */ /* 0x000fc80000000000 */
[----:B0-----:R-:W-:-:S05]  /*2b00*/  IMAD.WIDE.U32 R2, R5, 0x8, R2 ;  /* 0x0000000805027825 */ /* 0x001fca00078e0002 */
[----:B------:R3:W-:Y:S02]  /*2b10*/  REDG.E.ADD.64.STRONG.GPU desc[UR18][R2.64+0x400], R8 ;  /* 0x000400080200798e */ /* 0x0007e4000c12e512 */
.L_x_211:
[----:B------:R-:W-:Y:S05]  /*2b20*/  BSYNC.RECONVERGENT B1 ;  /* 0x0000000000017941 */ /* 0x000fea0003800200 */
.L_x_210:
[----:B------:R-:W-:-:S07]  /*2b30*/  VIADD R7, R7, 0x4 ;  /* 0x0000000407077836 */ /* 0x000fce0000000000 */
.L_x_203:
[----:B------:R-:W-:-:S09]  /*2b40*/  UISETP.NE.AND UP0, UPT, UR9, URZ, UPT ;  /* 0x000000ff0900728c */ /* 0x000fd2000bf05270 */
[----:B------:R-:W-:Y:S05]  /*2b50*/  BRA.U !UP0, `(.L_x_150) ;  /* 0x0000000108947547 */ /* 0x000fea000b800000 */
[----:B------:R-:W-:-:S13]  /*2b60*/  ISETP.NE.AND P0, PT, R0, RZ, PT ;  /* 0x000000ff0000720c */ /* 0x000fda0003f05270 */
[----:B------:R-:W-:Y:S05]  /*2b70*/  @!P0 BRA `(.L_x_212) ;  /* 0x0000000000608947 */ /* 0x000fea0003800000 */
[----:B01234-:R-:W-:Y:S01]  /*2b80*/  LEA R2, R7, R27, 0xa ;  /* 0x0000001b07027211 */ /* 0x01ffe200078e50ff */
[----:B------:R-:W-:Y:S04]  /*2b90*/  BSSY.RECONVERGENT B1, `(.L_x_213) ;  /* 0x000000b000017945 */ /* 0x000fe80003800200 */
[----:B------:R-:W0:Y:S04]  /*2ba0*/  LDS R4, [R2+0x200] ;  /* 0x0002000002047984 */ /* 0x000e280000000800 */
        /* <DEDUP_REMOVED lines=9> */
.L_x_214:
[----:B------:R-:W-:Y:S05]  /*2c40*/  BSYNC.RECONVERGENT B1 ;  /* 0x0000000000017941 */ /* 0x000fea0003800200 */
.L_x_213:
[----:B------:R-:W-:Y:S04]  /*2c50*/  BSSY.RECONVERGENT B1, `(.L_x_215) ;  /* 0x0000009000017945 */ /* 0x000fe80003800200 */
[----:B------:R-:W-:Y:S05]  /*2c60*/  @!P1 BRA `(.L_x_216) ;  /* 0x00000000001c9947 */ /* 0x000fea0003800000 */
[----:B0-----:R-:W0:Y:S01]  /*2c70*/  LDC.64 R2, c[0x0][0x380] ;  /* 0x0000e000ff027b82 */ /* 0x001e220000000a00 */
[----:B------:R-:W-:-:S04]  /*2c80*/  IMAD R4, R7, 0x100, R18 ;  /* 0x0000010007047824 */ /* 0x000fc800078e0212 */
[----:B------:R-:W-:Y:S02]  /*2c90*/  VIADD R5, R4, 0x100 ;  /* 0x0000010004057836 */ /* 0x000fe40000000000 */
[----:B------:R-:W-:Y:S02]  /*2ca0*/  IMAD.MOV.U32 R4, RZ, RZ, R0 ;  /* 0x000000ffff047224 */ /* 0x000fe400078e0000 */
[----:B0-----:R-:W-:-:S04]  /*2cb0*/  IMAD.WIDE.U32 R2, R5, 0x8, R2 ;  /* 0x0000000805027825 */ /* 0x001fc800078e0002 */
[----:B------:R-:W-:-:S05]  /*2cc0*/  HFMA2 R5, -RZ, RZ, 0, 0 ;  /* 0x00000000ff057431 */ /* 0x000fca00000001ff */
[----:B------:R1:W-:Y:S02]  /*2cd0*/  REDG.E.ADD.64.STRONG.GPU desc[UR18][R2.64+0x400], R4 ;  /* 0x000400040200798e */ /* 0x0003e4000c12e512 */
.L_x_216:
[----:B------:R-:W-:Y:S05]  /*2ce0*/  BSYNC.RECONVERGENT B1 ;  /* 0x0000000000017941 */ /* 0x000fea0003800200 */
.L_x_215:
[----:B------:R-:W-:-:S07]  /*2cf0*/  VIADD R7, R7, 0x2 ;  /* 0x0000000207077836 */ /* 0x000fce0000000000 */
.L_x_212:
[----:B------:R-:W-:-:S13]  /*2d00*/  ISETP.NE.AND P0, PT, R11, RZ, PT ;  /* 0x000000ff0b00720c */ /* 0x000fda0003f05270 */
[----:B------:R-:W-:Y:S05]  /*2d10*/  @!P0 BRA `(.L_x_150) ;  /* 0x0000000000248947 */ /* 0x000fea0003800000 */
[----:B------:R-:W-:-:S05]  /*2d20*/  IMAD R0, R7, 0x400, R27 ;  /* 0x0000040007007824 */ /* 0x000fca00078e021b */
[----:B012-4-:R-:W0:Y:S02]  /*2d30*/  LDS R4, [R0+0x200] ;  /* 0x0002000000047984 */ /* 0x017e240000000800 */
[----:B0-----:R-:W-:-:S13]  /*2d40*/  ISETP.NE.AND P0, PT, R4, RZ, PT ;  /* 0x000000ff0400720c */ /* 0x001fda0003f05270 */
[----:B------:R-:W-:Y:S05]  /*2d50*/  @!P0 BRA `(.L_x_150) ;  /* 0x0000000000148947 */ /* 0x000fea0003800000 */
[----:B---3--:R-:W0:Y:S01]  /*2d60*/  LDC.64 R2, c[0x0][0x380] ;  /* 0x0000e000ff027b82 */ /* 0x008e220000000a00 */
[----:B------:R-:W-:Y:S02]  /*2d70*/  IMAD R7, R7, 0x100, R18 ;  /* 0x0000010007077824 */ /* 0x000fe400078e0212 */
[----:B------:R-:W-:Y:S02]  /*2d80*/  IMAD.MOV.U32 R5, RZ, RZ, RZ ;  /* 0x000000ffff057224 */ /* 0x000fe400078e00ff */
[----:B0-----:R-:W-:-:S05]  /*2d90*/  IMAD.WIDE.U32 R2, R7, 0x8, R2 ;  /* 0x0000000807027825 */ /* 0x001fca00078e0002 */
[----:B------:R0:W-:Y:S02]  /*2da0*/  REDG.E.ADD.64.STRONG.GPU desc[UR18][R2.64+0x400], R4 ;  /* 0x000400040200798e */ /* 0x0001e4000c12e512 */
.L_x_150:
[----:B------:R-:W-:Y:S05]  /*2db0*/  BSYNC.RECONVERGENT B0 ;  /* 0x0000000000007941 */ /* 0x000fea0003800200 */
.L_x_149:
[----:B------:R-:W1:Y:S01]  /*2dc0*/  LDCU.64 UR4, c[0x0][0x390] ;  /* 0x00007200ff0477ac */ /* 0x000e620008000a00 */
[----:B------:R-:W-:-:S04]  /*2dd0*/  UIADD3 UR6, UP1, UPT, UR6, 0x1, URZ ;  /* 0x0000000106067890 */ /* 0x000fc8000ff3e0ff */
[----:B------:R-:W-:Y:S02]  /*2de0*/  UIADD3.X UR7, UPT, UPT, URZ, UR7, URZ, UP1, !UPT ;  /* 0x00000007ff077290 */ /* 0x000fe40008ffe4ff */
[----:B-1----:R-:W-:-:S04]  /*2df0*/  UIADD3 UR10, UP0, UPT, UR4, -0x1, URZ ;  /* 0xffffffff040a7890 */ /* 0x002fc8000ff1e0ff */
[----:B------:R-:W-:-:S04]  /*2e00*/  UIADD3.X UR11, UPT, UPT, UR5, -0x1, URZ, UP0, !UPT ;  /* 0xffffffff050b7890 */ /* 0x000fc800087fe4ff */
[----:B------:R-:W-:-:S04]  /*2e10*/  USHF.R.U64 UR10, UR10, 0x1e, UR11 ;  /* 0x0000001e0a0a7899 */ /* 0x000fc8000800120b */
[----:B------:R-:W-:-:S04]  /*2e20*/  UIADD3 UR10, UP0, UPT, UR10, 0x1, URZ ;  /* 0x000000010a0a7890 */ /* 0x000fc8000ff1e0ff */
[----:B------:R-:W-:Y:S02]  /*2e30*/  ULEA.HI.X UR11, UR11, URZ, URZ, 0x2, UP0 ;  /* 0x000000ff0b0b7291 */ /* 0x000fe400080f14ff */
[----:B------:R-:W-:-:S04]  /*2e40*/  UISETP.LT.U32.AND UP0, UPT, UR10, UR4, UPT ;  /* 0x000000040a00728c */ /* 0x000fc8000bf01070 */
[----:B------:R-:W-:-:S04]  /*2e50*/  UISETP.LT.U32.AND.EX UP0, UPT, UR11, UR5, UPT, UP0 ;  /* 0x000000050b00728c */ /* 0x000fc8000bf01100 */
[----:B------:R-:W-:Y:S02]  /*2e60*/  USEL UR4, UR10, UR4, UP0 ;  /* 0x000000040a047287 */ /* 0x000fe40008000000 */
[----:B------:R-:W-:Y:S02]  /*2e70*/  USEL UR5, UR11, UR5, UP0 ;  /* 0x000000050b057287 */ /* 0x000fe40008000000 */
[----:B------:R-:W-:-:S04]  /*2e80*/  UISETP.NE.U32.AND UP0, UPT, UR6, UR4, UPT ;  /* 0x000000040600728c */ /* 0x000fc8000bf05070 */
[----:B------:R-:W-:Y:S01]  /*2e90*/  UISETP.NE.AND.EX UP0, UPT, UR7, UR5, UPT, UP0 ;  /* 0x000000050700728c */ /* 0x000fe2000bf05300 */
[----:B------:R-:W-:Y:S08]  /*2ea0*/  BAR.SYNC.DEFER_BLOCKING 0x0 ;  /* 0x0000000000007b1d */ /* 0x000ff00000010000 */
[----:B------:R-:W-:Y:S05]  /*2eb0*/  BRA.U UP0, `(.L_x_217) ;  /* 0xffffffd100dc7547 */ /* 0x000fea000b83ffff */
[----:B------:R-:W-:Y:S05]  /*2ec0*/  EXIT ;  /* 0x000000000000794d */ /* 0x000fea0003800000 */
.L_x_218:
        /* <DEDUP_REMOVED lines=11> */
.L_x_253:


//--------------------- .text._ZN3cub18CUB_300001_SM_10006detail10radix_sort31DeviceRadixSortSingleTileKernelINS1_5radix10policy_hubIjNS0_8NullTypeEyE10Policy1000ELNS0_9SortOrderE0EjS6_yNS1_21identity_decomposer_tEEEvPKT1_PSB_PKT2_PSF_T3_iiT4_ --------------------------
	.section	.text._ZN3cub18CUB_300001_SM_10006detail10radix_sort31DeviceRadixSortSingleTileKernelINS1_5radix10policy_hubIjNS0_8NullTypeEyE10Policy1000ELNS0_9SortOrderE0EjS6_yNS1_21identity_decomposer_tEEEvPKT1_PSB_PKT2_PSF_T3_iiT4_,"ax",@progbits
	.align	128
        .global         _ZN3cub18CUB_300001_SM_10006detail10radix_sort31DeviceRadixSortSingleTileKernelINS1_5radix10policy_hubIjNS0_8NullTypeEyE10Policy1000ELNS0_9SortOrderE0EjS6_yNS1_21identity_decomposer_tEEEvPKT1_PSB_PKT2_PSF_T3_iiT4_
        .type           _ZN3cub18CUB_300001_SM_10006detail10radix_sort31DeviceRadixSortSingleTileKernelINS1_5radix10policy_hubIjNS0_8NullTypeEyE10Policy1000ELNS0_9SortOrderE0EjS6_yNS1_21identity_decomposer_tEEEvPKT1_PSB_PKT2_PSF_T3_iiT4_,@function
        .size           _ZN3cub18CUB_300001_SM_10006detail10radix_sort31DeviceRadixSortSingleTileKernelINS1_5radix10policy_hubIjNS0_8NullTypeEyE10Policy1000ELNS0_9SortOrderE0EjS6_yNS1_21identity_decomposer_tEEEvPKT1_PSB_PKT2_PSF_T3_iiT4_,(.L_x_254 - _ZN3cub18CUB_300001_SM_10006detail10radix_sort31DeviceRadixSortSingleTileKernelINS1_5radix10policy_hubIjNS0_8NullTypeEyE10Policy1000ELNS0_9SortOrderE0EjS6_yNS1_21identity_decomposer_tEEEvPKT1_PSB_PKT2_PSF_T3_iiT4_)
        .other          _ZN3cub18CUB_300001_SM_10006detail10radix_sort31DeviceRadixSortSingleTileKernelINS1_5radix10policy_hubIjNS0_8NullTypeEyE10Policy1000ELNS0_9SortOrderE0EjS6_yNS1_21identity_decomposer_tEEEvPKT1_PSB_PKT2_PSF_T3_iiT4_,@"STO_CUDA_ENTRY STV_DEFAULT"
_ZN3cub18CUB_300001_SM_10006detail10radix_sort31DeviceRadixSortSingleTileKernelINS1_5radix10policy_hubIjNS0_8NullTypeEyE10Policy1000ELNS0_9SortOrderE0EjS6_yNS1_21identity_decomposer_tEEEvPKT1_PSB_PKT2_PSF_T3_iiT4_:
.text._ZN3cub18CUB_300001_SM_10006detail10radix_sort31DeviceRadixSortSingleTileKernelINS1_5radix10policy_hubIjNS0_8NullTypeEyE10Policy1000ELNS0_9SortOrderE0EjS6_yNS1_21identity_decomposer_tEEEvPKT1_PSB_PKT2_PSF_T3_iiT4_:
[----:B------:R-:W-:Y:S01]  /*0000*/  LDC R1, c[0x0][0x37c] ;  /* 0x0000df00ff017b82 */ /* 0x000fe20000000800 */
[----:B------:R-:W0:Y:S01]  /*0010*/  S2R R0, SR_TID.X ;  /* 0x0000000000007919 */ /* 0x000e220000002100 */
[----:B------:R-:W1:Y:S06]  /*0020*/  LDCU UR4, c[0x0][0x3a0] ;  /* 0x00007400ff0477ac */ /* 0x000e6c0008000800 */
[----:B------:R-:W2:Y:S01]  /*0030*/  LDC.64 R4, c[0x0][0x380] ;  /* 0x0000e000ff047b82 */ /* 0x000ea20000000a00 */
[----:B------:R-:W-:Y:S01]  /*0040*/  IMAD.MOV.U32 R12, RZ, RZ, -0x1 ;  /* 0xffffffffff0c7424 */ /* 0x000fe200078e00ff */
[----:B------:R-:W3:Y:S01]  /*0050*/  LDCU.64 UR10, c[0x0][0x358] ;  /* 0x00006b00ff0a77ac */ /* 0x000ee20008000a00 */
[----:B------:R-:W-:-:S02]  /*0060*/  IMAD.MOV.U32 R13, RZ, RZ, -0x1 ;  /* 0xffffffffff0d7424 */ /* 0x000fc400078e00ff */
[----:B------:R-:W-:Y:S02]  /*0070*/  IMAD.MOV.U32 R15, RZ, RZ, -0x1 ;  /* 0xffffffffff0f7424 */ /* 0x000fe400078e00ff */
[----:B------:R-:W-:Y:S02]  /*0080*/  IMAD.MOV.U32 R14, RZ, RZ, -0x1 ;  /* 0xffffffffff0e7424 */ /* 0x000fe400078e00ff */
[----:B------:R-:W-:Y:S02]  /*0090*/  IMAD.MOV.U32 R16, RZ, RZ, -0x1 ;  /* 0xffffffffff107424 */ /* 0x000fe400078e00ff */
[----:B------:R-:W-:Y:S02]  /*00a0*/  IMAD.MOV.U32 R17, RZ, RZ, -0x1 ;  /* 0xffffffffff117424 */ /* 0x000fe400078e00ff */
[----:B------:R-:W-:Y:S02]  /*00b0*/  IMAD.MOV.U32 R18, RZ, RZ, -0x1 ;  /* 0xffffffffff127424 */ /* 0x000fe400078e00ff */
[----:B------:R-:W-:-:S02]  /*00c0*/  IMAD.MOV.U32 R19, RZ, RZ, -0x1 ;  /* 0xffffffffff137424 */ /* 0x000fc400078e00ff */
[----:B------:R-:W-:Y:S02]  /*00d0*/  IMAD.MOV.U32 R20, RZ, RZ, -0x1 ;  /* 0xffffffffff147424 */ /* 0x000fe400078e00ff */
[----:B------:R-:W-:Y:S01]  /*00e0*/  IMAD.MOV.U32 R21, RZ, RZ, -0x1 ;  /* 0xffffffffff157424 */ /* 0x000fe200078e00ff */
[----:B------:R-:W4:Y:S01]  /*00f0*/  S2UR UR5, SR_CgaCtaId ;  /* 0x00000000000579c3 */ /* 0x000f220000008800 */
[----:B------:R-:W-:Y:S02]  /*0100*/  IMAD.MOV.U32 R22, RZ, RZ, -0x1 ;  /* 0xffffffffff167424 */ /* 0x000fe400078e00ff */
[----:B------:R-:W-:Y:S02]  /*0110*/  IMAD.MOV.U32 R23, RZ, RZ, -0x1 ;  /* 0xffffffffff177424 */ /* 0x000fe400078e00ff */
[----:B------:R-:W-:Y:S02]  /*0120*/  IMAD.MOV.U32 R24, RZ, RZ, -0x1 ;  /* 0xffffffffff187424 */ /* 0x000fe400078e00ff */
[----:B------:R-:W-:-:S02]  /*0130*/  IMAD.MOV.U32 R25, RZ, RZ, -0x1 ;  /* 0xffffffffff197424 */ /* 0x000fc400078e00ff */
[----:B------:R-:W-:Y:S02]  /*0140*/  IMAD.MOV.U32 R26, RZ, RZ, -0x1 ;  /* 0xffffffffff1a7424 */ /* 0x000fe400078e00ff */
[----:B------:R-:W-:Y:S02]  /*0150*/  IMAD.MOV.U32 R27, RZ, RZ, -0x1 ;  /* 0xffffffffff1b7424 */ /* 0x000fe400078e00ff */
[----:B------:R-:W-:Y:S01]  /*0160*/  IMAD.MOV.U32 R28, RZ, RZ, -0x1 ;  /* 0xffffffffff1c7424 */ /* 0x000fe200078e00ff */
[----:B------:R-:W4:Y:S01]  /*0170*/  S2R R29, SR_LANEID ;  /* 0x00000000001d7919 */ /* 0x000f220000000000 */
[----:B0-----:R-:W-:Y:S01]  /*0180*/  IMAD R7, R0, 0x13, RZ ;  /* 0x0000001300077824 */ /* 0x001fe200078e02ff */
[----:B------:R-:W0:Y:S03]  /*0190*/  LDCU.64 UR6, c[0x0][0x3a8] ;  /* 0x00007500ff0677ac */ /* 0x000e260008000a00 */
[C---:B------:R-:W-:Y:S01]  /*01a0*/  VIADD R2, R7.reuse, 0x1 ;  /* 0x0000000107027836 */ /* 0x040fe20000000000 */
[C---:B-1----:R-:W-:Y:S01]  /*01b0*/  ISETP.GE.AND P1, PT, R7.reuse, UR4, PT ;  /* 0x0000000407007c0c */ /* 0x042fe2000bf26270 */
[C---:B------:R-:W-:Y:S01]  /*01c0*/  VIADD R3, R7.reuse, 0x2 ;  /* 0x0000000207037836 */ /* 0x040fe20000000000 */
[----:B------:R-:W1:Y:S01]  /*01d0*/  LDCU UR9, c[0x0][0x3ac] ;  /* 0x00007580ff0977ac */ /* 0x000e620008000800 */
[C---:B------:R-:W-:Y:S01]  /*01e0*/  VIADD R6, R7.reuse, 0x5 ;  /* 0x0000000507067836 */ /* 0x040fe20000000000 */
[----:B------:R-:W-:Y:S01]  /*01f0*/  ISETP.GE.AND P2, PT, R2, UR4, PT ;  /* 0x0000000402007c0c */ /* 0x000fe2000bf46270 */
[----:B------:R-:W-:Y:S01]  /*0200*/  VIADD R2, R7, 0x3 ;  /* 0x0000000307027836 */ /* 0x000fe20000000000 */
[----:B------:R-:W-:Y:S01]  /*0210*/  ISETP.GE.AND P3, PT, R3, UR4, PT ;  /* 0x0000000403007c0c */ /* 0x000fe2000bf66270 */
[----:B--2---:R-:W-:Y:S01]  /*0220*/  IMAD.WIDE.U32 R4, R7, 0x4, R4 ;  /* 0x0000000407047825 */ /* 0x004fe200078e0004 */
[----:B------:R-:W-:-:S02]  /*0230*/  ISETP.GE.AND P6, PT, R6, UR4, PT ;  /* 0x0000000406007c0c */ /* 0x000fc4000bfc6270 */
[----:B------:R-:W-:Y:S01]  /*0240*/  ISETP.GE.AND P4, PT, R2, UR4, PT ;  /* 0x0000000402007c0c */ /* 0x000fe2000bf86270 */
[----:B------:R-:W-:Y:S02]  /*0250*/  IMAD.MOV.U32 R2, RZ, RZ, -0x1 ;  /* 0xffffffffff027424 */ /* 0x000fe400078e00ff */
[C---:B------:R-:W-:Y:S02]  /*0260*/  VIADD R6, R7.reuse, 0x7 ;  /* 0x0000000707067836 */ /* 0x040fe40000000000 */
[C---:B------:R-:W-:Y:S02]  /*0270*/  VIADD R3, R7.reuse, 0x4 ;  /* 0x0000000407037836 */ /* 0x040fe40000000000 */
[----:B---3--:R2:W5:Y:S01]  /*0280*/  @!P1 LDG.E R2, desc[UR10][R4.64] ;  /* 0x0000000a04029981 */ /* 0x008562000c1e1900 */
[----:B------:R-:W-:Y:S01]  /*0290*/  ISETP.GE.AND P1, PT, R6, UR4, PT ;  /* 0x0000000406007c0c */ /* 0x000fe2000bf26270 */
[----:B------:R-:W-:Y:S01]  /*02a0*/  VIADD R6, R7, 0x9 ;  /* 0x0000000907067836 */ /* 0x000fe20000000000 */
[----:B------:R-:W-:Y:S01]  /*02b0*/  ISETP.GE.AND P5, PT, R3, UR4, PT ;  /* 0x0000000403007c0c */ /* 0x000fe2000bfa6270 */
[C---:B------:R-:W-:Y:S01]  /*02c0*/  VIADD R8, R7.reuse, 0x6 ;  /* 0x0000000607087836 */ /* 0x040fe20000000000 */
[----:B------:R2:W5:Y:S01]  /*02d0*/  @!P3 LDG.E R12, desc[UR10][R4.64+0x8] ;  /* 0x0000080a040cb981 */ /* 0x000562000c1e1900 */
[----:B------:R-:W-:Y:S01]  /*02e0*/  IMAD.MOV.U32 R3, RZ, RZ, -0x1 ;  /* 0xffffffffff037424 */ /* 0x000fe200078e00ff */
[----:B------:R-:W-:Y:S01]  /*02f0*/  ISETP.GE.AND P3, PT, R6, UR4, PT ;  /* 0x0000000406007c0c */ /* 0x000fe2000bf66270 */
[C---:B------:R-:W-:Y:S01]  /*0300*/  VIADD R6, R7.reuse, 0xa ;  /* 0x0000000a07067836 */ /* 0x040fe20000000000 */
[----:B------:R-:W-:Y:S01]  /*0310*/  ISETP.GE.AND P0, PT, R8, UR4, PT ;  /* 0x0000000408007c0c */ /* 0x000fe2000bf06270 */
[C---:B------:R-:W-:Y:S01]  /*0320*/  VIADD R8, R7.reuse, 0x8 ;  /* 0x0000000807087836 */ /* 0x040fe20000000000 */
[----:B------:R2:W5:Y:S02]  /*0330*/  @!P4 LDG.E R13, desc[UR10][R4.64+0xc] ;  /* 0x00000c0a040dc981 */ /* 0x000564000c1e1900 */
[----:B------:R-:W-:Y:S01]  /*0340*/  ISETP.GE.AND P4, PT, R6, UR4, PT ;  /* 0x0000000406007c0c */ /* 0x000fe2000bf86270 */
[C---:B------:R-:W-:Y:S01]  /*0350*/  VIADD R6, R7.reuse, 0xc ;  /* 0x0000000c07067836 */ /* 0x040fe20000000000 */
[----:B------:R2:W5:Y:S01]  /*0360*/  @!P2 LDG.E R3, desc[UR10][R4.64+0x4] ;  /* 0x0000040a0403a981 */ /* 0x000562000c1e1900 */
[----:B------:R-:W-:Y:S01]  /*0370*/  ISETP.GE.AND P2, PT, R8, UR4, PT ;  /* 0x0000000408007c0c */ /* 0x000fe2000bf46270 */
[----:B------:R-:W-:-:S02]  /*0380*/  VIADD R8, R7, 0xb ;  /* 0x0000000b07087836 */ /* 0x000fc40000000000 */
[----:B------:R2:W5:Y:S01]  /*0390*/  @!P6 LDG.E R15, desc[UR10][R4.64+0x14] ;  /* 0x0000140a040fe981 */ /* 0x000562000c1e1900 */
[----:B------:R-:W-:Y:S01]  /*03a0*/  ISETP.GE.AND P6, PT, R6, UR4, PT ;  /* 0x0000000406007c0c */ /* 0x000fe2000bfc6270 */
[C---:B------:R-:W-:Y:S02]  /*03b0*/  VIADD R6, R7.reuse, 0xd ;  /* 0x0000000d07067836 */ /* 0x040fe40000000000 */
[----:B------:R2:W5:Y:S01]  /*03c0*/  @!P5 LDG.E R14, desc[UR10][R4.64+0x10] ;  /* 0x0000100a040ed981 */ /* 0x000562000c1e1900 */
[----:B------:R-:W-:Y:S01]  /*03d0*/  ISETP.GE.AND P5, PT, R8, UR4, PT ;  /* 0x0000000408007c0c */ /* 0x000fe2000bfa6270 */
[C---:B------:R-:W-:Y:S02]  /*03e0*/  VIADD R8, R7.reuse, 0xe ;  /* 0x0000000e07087836 */ /* 0x040fe40000000000 */
        /* <DEDUP_REMOVED lines=9> */
[----:B------:R-:W-:Y:S01]  /*0480*/  VIADD R7, R7, 0x12 ;  /* 0x0000001207077836 */ /* 0x000fe20000000000 */
[----:B------:R2:W5:Y:S02]  /*0490*/  @!P3 LDG.E R19, desc[UR10][R4.64+0x24] ;  /* 0x0000240a0413b981 */ /* 0x000564000c1e1900 */
[----:B------:R-:W-:-:S02]  /*04a0*/  ISETP.GE.AND P3, PT, R6, UR4, PT ;  /* 0x0000000406007c0c */ /* 0x000fc4000bf66270 */
[----:B------:R2:W5:Y:S01]  /*04b0*/  @!P4 LDG.E R20, desc[UR10][R4.64+0x28] ;  /* 0x0000280a0414c981 */ /* 0x000562000c1e1900 */
[----:B------:R-:W-:-:S03]  /*04c0*/  ISETP.GE.AND P4, PT, R8, UR4, PT ;  /* 0x0000000408007c0c */ /* 0x000fc6000bf86270 */
[----:B------:R2:W5:Y:S01]  /*04d0*/  @!P5 LDG.E R21, desc[UR10][R4.64+0x2c] ;  /* 0x00002c0a0415d981 */ /* 0x000562000c1e1900 */
[----:B------:R-:W-:-:S03]  /*04e0*/  ISETP.GE.AND P5, PT, R7, UR4, PT ;  /* 0x0000000407007c0c */ /* 0x000fc6000bfa6270 */
[----:B------:R2:W5:Y:S04]  /*04f0*/  @!P6 LDG.E R22, desc[UR10][R4.64+0x30] ;  /* 0x0000300a0416e981 */ /* 0x000568000c1e1900 */
[----:B------:R2:W5:Y:S04]  /*0500*/  @!P0 LDG.E R23, desc[UR10][R4.64+0x34] ;  /* 0x0000340a04178981 */ /* 0x000568000c1e1900 */
[----:B------:R2:W5:Y:S04]  /*0510*/  @!P1 LDG.E R24, desc[UR10][R4.64+0x38] ;  /* 0x0000380a04189981 */ /* 0x000568000c1e1900 */
[----:B------:R2:W5:Y:S04]  /*0520*/  @!P2 LDG.E R25, desc[UR10][R4.64+0x3c] ;  /* 0x00003c0a0419a981 */ /* 0x000568000c1e1900 */
[----:B------:R2:W5:Y:S04]  /*0530*/  @!P3 LDG.E R26, desc[UR10][R4.64+0x40] ;  /* 0x0000400a041ab981 */ /* 0x000568000c1e1900 */
[----:B------:R2:W5:Y:S04]  /*0540*/  @!P4 LDG.E R27, desc[UR10][R4.64+0x44] ;  /* 0x0000440a041bc981 */ /* 0x000568000c1e1900 */
[----:B------:R2:W5:Y:S01]  /*0550*/  @!P5 LDG.E R28, desc[UR10][R4.64+0x48] ;  /* 0x0000480a041cd981 */ /* 0x000562000c1e1900 */
[----:B------:R-:W-:-:S02]  /*0560*/  UMOV UR4, 0x400 ;  /* 0x0000040000047882 */ /* 0x000fc40000000000 */
[----:B----4-:R-:W-:Y:S01]  /*0570*/  ULEA UR4, UR5, UR4, 0x18 ;  /* 0x0000000405047291 */ /* 0x010fe2000f8ec0ff */
[----:B------:R-:W-:-:S05]  /*0580*/  SHF.R.U32.HI R105, RZ, 0x5, R0 ;  /* 0x00000005ff697819 */ /* 0x000fca0000011600 */
[----:B------:R-:W-:-:S05]  /*0590*/  LEA R31, R0, UR4, 0x2 ;  /* 0x00000004001f7c11 */ /* 0x000fca000f8e10ff */
[----:B------:R-:W-:Y:S01]  /*05a0*/  IMAD R33, R0, 0x80, R31 ;  /* 0x0000008000217824 */ /* 0x000fe200078e021f */
[----:B------:R-:W-:-:S03]  /*05b0*/  LEA R30, R105, UR4, 0x2 ;  /* 0x00000004691e7c11 */ /* 0x000fc6000f8e10ff */
[----:B------:R-:W-:Y:S01]  /*05c0*/  IMAD R35, R0, -0x38, R33 ;  /* 0xffffffc800237824 */ /* 0x000fe200078e0221 */
[----:B0-----:R-:W-:Y:S02]  /*05d0*/  UIADD3 UR8, UPT, UPT, UR6, 0x6, URZ ;  /* 0x0000000606087890 */ /* 0x001fe4000fffe0ff */
[----:B------:R-:W-:Y:S01]  /*05e0*/  UIADD3 UR5, UPT, UPT, -UR6, UR7, URZ ;  /* 0x0000000706057290 */ /* 0x000fe2000fffe1ff */
[----:B-12---:R-:W-:Y:S11]  /*05f0*/  BAR.SYNC.DEFER_BLOCKING 0x0 ;  /* 0x0000000000007b1d */ /* 0x006ff60000010000 */
.L_x_220:
[----:B------:R-:W-:Y:S01]  /*0600*/  UISETP.LT.AND UP0, UPT, UR5, 0x6, UPT ;  /* 0x000000060500788c */ /* 0x000fe2000bf01270 */
[----:B------:R-:W-:Y:S01]  /*0610*/  STS [R31], RZ ;  /* 0x000000ff1f007388 */ /* 0x000fe20000000800 */
[----:B------:R-:W-:Y:S01]  /*0620*/  UIADD3 UR6, UPT, UPT, UR8, -0x6, URZ ;  /* 0xfffffffa08067890 */ /* 0x000fe2000fffe0ff */
[----:B------:R-:W-:Y:S01]  /*0630*/  ISETP.NE.AND P1, PT, R29, 0x1f, PT ;  /* 0x0000001f1d00780c */ /* 0x000fe20003f25270 */
[----:B------:R-:W-:Y:S01]  /*0640*/  USEL UR4, UR5, 0x6, UP0 ;  /* 0x0000000605047887 */ /* 0x000fe20008000000 */
[----:B------:R-:W-:Y:S01]  /*0650*/  STS [R31+0x400], RZ ;  /* 0x000400ff1f007388 */ /* 0x000fe20000000800 */
[C---:B------:R-:W-:Y:S01]  /*0660*/  ISETP.NE.AND P2, PT, R105.reuse, 0x6, PT ;  /* 0x000000066900780c */ /* 0x040fe20003f45270 */
[----:B------:R-:W-:Y:S01]  /*0670*/  UISETP.GE.AND UP0, UPT, UR8, UR9, UPT ;  /* 0x000000090800728c */ /* 0x000fe2000bf06270 */
[----:B0----5:R-:W-:Y:S01]  /*0680*/  SHF.R.U32.HI R4, RZ, UR6, R2 ;  /* 0x00000006ff047c19 */ /* 0x021fe20008011602 */
[----:B------:R-:W-:Y:S01]  /*0690*/  UBMSK UR4, URZ, UR4 ;  /* 0x00000004ff04729b */ /* 0x000fe20008000000 */
[----:B------:R-:W-:Y:S01]  /*06a0*/  STS [R31+0x800], RZ ;  /* 0x000800ff1f007388 */ /* 0x000fe20000000800 */
[----:B------:R-:W-:-:S03]  /*06b0*/  ISETP.NE.AND P3, PT, R105, 0x7, PT ;  /* 0x000000076900780c */ /* 0x000fc60003f65270 */
[----:B------:R-:W-:Y:S01]  /*06c0*/  STS [R31+0xc00], RZ ;  /* 0x000c00ff1f007388 */ /* 0x000fe20000000800 */
[----:B------:R-:W-:-:S03]  /*06d0*/  LOP3.LUT R4, R4, UR4, RZ, 0xc0, !PT ;  /* 0x0000000404047c12 */ /* 0x000fc6000f8ec0ff */
[----:B------:R-:W-:Y:S02]  /*06e0*/  STS [R31+0x1000], RZ ;  /* 0x001000ff1f007388 */ /* 0x000fe40000000800 */
[----:B------:R-:W-:Y:S01]  /*06f0*/  IMAD.SHL.U32 R5, R4, 0x400, RZ ;  /* 0x0000040004057824 */ /* 0x000fe200078e00ff */
[----:B------:R-:W-:Y:S01]  /*0700*/  SHF.R.U32.HI R4, RZ, 0x4, R4 ;  /* 0x00000004ff047819 */ /* 0x000fe20000011604 */
[----:B------:R-:W-:Y:S03]  /*0710*/  STS [R31+0x1400], RZ ;  /* 0x001400ff1f007388 */ /* 0x000fe60000000800 */
[----:B------:R-:W-:Y:S01]  /*0720*/  LOP3.LUT R34, R5, 0x7c00, RZ, 0xc0, !PT ;  /* 0x00007c0005227812 */ /* 0x000fe200078ec0ff */
[----:B------:R-:W-:Y:S01]  /*0730*/  STS [R31+0x1800], RZ ;  /* 0x001800ff1f007388 */ /* 0x000fe20000000800 */
[----:B------:R-:W-:-:S03]  /*0740*/  LOP3.LUT R4, R4, 0xffffffe, RZ, 0xc0, !PT ;  /* 0x0ffffffe04047812 */ /* 0x000fc600078ec0ff */
[----:B------:R-:W-:Y:S01]  /*0750*/  STS [R31+0x1c00], RZ ;  /* 0x001c00ff1f007388 */ /* 0x000fe20000000800 */
[----:B------:R-:W-:Y:S02]  /*0760*/  IADD3 R34, PT, PT, R4, R31, R34 ;  /* 0x0000001f04227210 */ /* 0x000fe40007ffe022 */
[----:B------:R-:W-:Y:S01]  /*0770*/  SHF.R.U32.HI R4, RZ, UR6, R3 ;  /* 0x00000006ff047c19 */ /* 0x000fe20008011603 */
[----:B------:R-:W-:Y:S03]  /*0780*/  STS [R31+0x2000], RZ ;  /* 0x002000ff1f007388 */ /* 0x000fe60000000800 */
[----:B------:R-:W-:Y:S01]  /*0790*/  LOP3.LUT R4, R4, UR4, RZ, 0xc0, !PT ;  /* 0x0000000404047c12 */ /* 0x000fe2000f8ec0ff */
[----:B------:R-:W-:Y:S04]  /*07a0*/  STS [R31+0x2400], RZ ;  /* 0x002400ff1f007388 */ /* 0x000fe80000000800 */
[----:B------:R-:W-:Y:S01]  /*07b0*/  STS [R31+0x2800], RZ ;  /* 0x002800ff1f007388 */ /* 0x000fe20000000800 */
[----:B------:R-:W-:Y:S01]  /*07c0*/  IMAD.SHL.U32 R5, R4, 0x400, RZ ;  /* 0x0000040004057824 */ /* 0x000fe200078e00ff */
[----:B------:R-:W-:-:S02]  /*07d0*/  SHF.R.U32.HI R4, RZ, 0x4, R4 ;  /* 0x00000004ff047819 */ /* 0x000fc40000011604 */
[----:B------:R-:W-:Y:S02]  /*07e0*/  STS [R31+0x2c00], RZ ;  /* 0x002c00ff1f007388 */ /* 0x000fe40000000800 */
[----:B------:R-:W-:Y:S02]  /*07f0*/  LOP3.LUT R36, R5, 0x7c00, RZ, 0xc0, !PT ;  /* 0x00007c0005247812 */ /* 0x000fe400078ec0ff */
        /* <DEDUP_REMOVED lines=32> */
[----:B------:R-:W0:Y:S02]  /*0a00*/  LDS.U16 R32, [R34] ;  /* 0x0000000022207984 */ /* 0x000e240000000400 */
[----:B0-----:R-:W-:-:S05]  /*0a10*/  VIADD R5, R32, 0x1 ;  /* 0x0000000120057836 */ /* 0x001fca0000000000 */
[----:B------:R0:W-:Y:S04]  /*0a20*/  STS.U16 [R34], R5 ;  /* 0x0000000522007388 */ /* 0x0001e80000000400 */
[----:B------:R-:W1:Y:S01]  /*0a30*/  LDS.U16 R38, [R36] ;  /* 0x0000000024267984 */ /* 0x000e620000000400 */
[----:B0-----:R-:W-:Y:S01]  /*0a40*/  IMAD.SHL.U32 R5, R4, 0x400, RZ ;  /* 0x0000040004057824 */ /* 0x001fe200078e00ff */
[----:B------:R-:W-:-:S04]  /*0a50*/  SHF.R.U32.HI R4, RZ, 0x4, R4 ;  /* 0x00000004ff047819 */ /* 0x000fc80000011604 */
[----:B------:R-:W-:Y:S02]  /*0a60*/  LOP3.LUT R6, R5, 0x7c00, RZ, 0xc0, !PT ;  /* 0x00007c0005067812 */ /* 0x000fe400078ec0ff */
[----:B------:R-:W-:Y:S02]  /*0a70*/  LOP3.LUT R41, R4, 0xffffffe, RZ, 0xc0, !PT ;  /* 0x0ffffffe04297812 */ /* 0x000fe400078ec0ff */
[----:B------:R-:W-:Y:S02]  /*0a80*/  SHF.R.U32.HI R5, RZ, UR6, R14 ;  /* 0x00000006ff057c19 */ /* 0x000fe4000801160e */
[----:B------:R-:W-:Y:S02]  /*0a90*/  IADD3 R41, PT, PT, R41, R31, R6 ;  /* 0x0000001f29297210 */ /* 0x000fe40007ffe006 */
[----:B------:R-:W-:-:S05]  /*0aa0*/  LOP3.LUT R5, R5, UR4, RZ, 0xc0, !PT ;  /* 0x0000000405057c12 */ /* 0x000fca000f8ec0ff */
[----:B------:R-:W-:Y:S01]  /*0ab0*/  IMAD.SHL.U32 R6, R5, 0x400, RZ ;  /* 0x0000040005067824 */ /* 0x000fe200078e00ff */
[----:B------:R-:W-:-:S04]  /*0ac0*/  SHF.R.U32.HI R5, RZ, 0x4, R5 ;  /* 0x00000004ff057819 */ /* 0x000fc80000011605 */
[----:B------:R-:W-:Y:S02]  /*0ad0*/  LOP3.LUT R8, R6, 0x7c00, RZ, 0xc0, !PT ;  /* 0x00007c0006087812 */ /* 0x000fe400078ec0ff */
[----:B------:R-:W-:-:S04]  /*0ae0*/  LOP3.LUT R5, R5, 0xffffffe, RZ, 0xc0, !PT ;  /* 0x0ffffffe05057812 */ /* 0x000fc800078ec0ff */
[----:B------:R-:W-:Y:S01]  /*0af0*/  IADD3 R43, PT, PT, R5, R31, R8 ;  /* 0x0000001f052b7210 */ /* 0x000fe20007ffe008 */
[----:B-1----:R-:W-:-:S05]  /*0b00*/  VIADD R7, R38, 0x1 ;  /* 0x0000000126077836 */ /* 0x002fca0000000000 */
[----:B------:R-:W-:Y:S04]  /*0b10*/  STS.U16 [R36], R7 ;  /* 0x0000000724007388 */ /* 0x000fe80000000400 */
[----:B------:R-:W0:Y:S02]  /*0b20*/  LDS.U16 R40, [R39] ;  /* 0x0000000027287984 */ /* 0x000e240000000400 */
[----:B0-----:R-:W-:-:S05]  /*0b30*/  VIADD R4, R40, 0x1 ;  /* 0x0000000128047836 */ /* 0x001fca0000000000 */
[----:B------:R0:W-:Y:S04]  /*0b40*/  STS.U16 [R39], R4 ;  /* 0x0000000427007388 */ /* 0x0001e80000000400 */
[----:B------:R-:W1:Y:S01]  /*0b50*/  LDS.U16 R42, [R41] ;  /* 0x00000000292a7984 */ /* 0x000e620000000400 */
[----:B0-----:R-:W-:-:S04]  /*0b60*/  SHF.R.U32.HI R4, RZ, UR6, R15 ;  /* 0x00000006ff047c19 */ /* 0x001fc8000801160f */
[----:B------:R-:W-:-:S05]  /*0b70*/  LOP3.LUT R4, R4, UR4, RZ, 0xc0, !PT ;  /* 0x0000000404047c12 */ /* 0x000fca000f8ec0ff */
[----:B------:R-:W-:Y:S01]  /*0b80*/  IMAD.SHL.U32 R5, R4, 0x400, RZ ;  /* 0x0000040004057824 */ /* 0x000fe200078e00ff */
[----:B------:R-:W-:-:S04]  /*0b90*/  SHF.R.U32.HI R4, RZ, 0x4, R4 ;  /* 0x00000004ff047819 */ /* 0x000fc80000011604 */
[----:B------:R-:W-:Y:S02]  /*0ba0*/  LOP3.LUT R8, R5, 0x7c00, RZ, 0xc0, !PT ;  /* 0x00007c0005087812 */ /* 0x000fe400078ec0ff */
[----:B------:R-:W-:Y:S02]  /*0bb0*/  LOP3.LUT R45, R4, 0xffffffe, RZ, 0xc0, !PT ;  /* 0x0ffffffe042d7812 */ /* 0x000fe400078ec0ff */
[----:B------:R-:W-:Y:S02]  /*0bc0*/  SHF.R.U32.HI R5, RZ, UR6, R16 ;  /* 0x00000006ff057c19 */ /* 0x000fe40008011610 */
[----:B------:R-:W-:Y:S02]  /*0bd0*/  IADD3 R45, PT, PT, R45, R31, R8 ;  /* 0x0000001f2d2d7210 */ /* 0x000fe40007ffe008 */
[----:B------:R-:W-:Y:S01]  /*0be0*/  LOP3.LUT R5, R5, UR4, RZ, 0xc0, !PT ;  /* 0x0000000405057c12 */ /* 0x000fe2000f8ec0ff */
[----:B-1----:R-:W-:-:S05]  /*0bf0*/  VIADD R6, R42, 0x1 ;  /* 0x000000012a067836 */ /* 0x002fca0000000000 */
[----:B------:R0:W-:Y:S04]  /*0c00*/  STS.U16 [R41], R6 ;  /* 0x0000000629007388 */ /* 0x0001e80000000400 */
[----:B------:R-:W1:Y:S01]  /*0c10*/  LDS.U16 R44, [R43] ;  /* 0x000000002b2c7984 */ /* 0x000e620000000400 */
[----:B0-----:R-:W-:Y:S01]  /*0c20*/  IMAD.SHL.U32 R6, R5, 0x400, RZ ;  /* 0x0000040005067824 */ /* 0x001fe200078e00ff */
[----:B------:R-:W-:-:S04]  /*0c30*/  SHF.R.U32.HI R5, RZ, 0x4, R5 ;  /* 0x00000004ff057819 */ /* 0x000fc80000011605 */
[----:B------:R-:W-:Y:S02]  /*0c40*/  LOP3.LUT R8, R6, 0x7c00, RZ, 0xc0, !PT ;  /* 0x00007c0006087812 */ /* 0x000fe400078ec0ff */
[----:B------:R-:W-:-:S04]  /*0c50*/  LOP3.LUT R5, R5, 0xffffffe, RZ, 0xc0, !PT ;  /* 0x0ffffffe05057812 */ /* 0x000fc800078ec0ff */
[----:B------:R-:W-:Y:S01]  /*0c60*/  IADD3 R47, PT, PT, R5, R31, R8 ;  /* 0x0000001f052f7210 */ /* 0x000fe20007ffe008 */
[----:B-1----:R-:W-:-:S05]  /*0c70*/  VIADD R4, R44, 0x1 ;  /* 0x000000012c047836 */ /* 0x002fca0000000000 */
        /* <DEDUP_REMOVED lines=108> */
[----:B------:R-:W-:Y:S01]  /*1340*/  SHF.R.U32.HI R5, RZ, UR6, R28 ;  /* 0x00000006ff057c19 */ /* 0x000fe2000801161c */
[----:B------:R-:W0:Y:S01]  /*1350*/  S2UR UR6, SR_CgaCtaId ;  /* 0x00000000000679c3 */ /* 0x000e220000008800 */
[----:B------:R-:W-:Y:S02]  /*1360*/  IADD3 R69, PT, PT, R69, R31, R8 ;  /* 0x0000001f45457210 */ /* 0x000fe40007ffe008 */
[----:B------:R-:W-:Y:S01]  /*1370*/  LOP3.LUT R5, R5, UR4, RZ, 0xc0, !PT ;  /* 0x0000000405057c12 */ /* 0x000fe2000f8ec0ff */
[----:B------:R-:W-:Y:S01]  /*1380*/  UMOV UR4, 0x400 ;  /* 0x0000040000047882 */ /* 0x000fe20000000000 */
[----:B-1----:R-:W-:-:S05]  /*1390*/  VIADD R6, R66, 0x1 ;  /* 0x0000000142067836 */ /* 0x002fca0000000000 */
[----:B------:R1:W-:Y:S04]  /*13a0*/  STS.U16 [R65], R6 ;  /* 0x0000000641007388 */ /* 0x0003e80000000400 */
[----:B------:R-:W2:Y:S01]  /*13b0*/  LDS.U16 R68, [R67] ;  /* 0x0000000043447984 */ /* 0x000ea20000000400 */
[----:B0-----:R-:W-:Y:S01]  /*13c0*/  ULEA UR4, UR6, UR4, 0x18 ;  /* 0x0000000406047291 */ /* 0x001fe2000f8ec0ff */
[----:B-1----:R-:W-:Y:S01]  /*13d0*/  IMAD.SHL.U32 R6, R5, 0x400, RZ ;  /* 0x0000040005067824 */ /* 0x002fe200078e00ff */
[----:B------:R-:W-:-:S04]  /*13e0*/  SHF.R.U32.HI R5, RZ, 0x4, R5 ;  /* 0x00000004ff057819 */ /* 0x000fc80000011605 */
[----:B------:R-:W-:Y:S02]  /*13f0*/  LOP3.LUT R8, R6, 0x7c00, RZ, 0xc0, !PT ;  /* 0x00007c0006087812 */ /* 0x000fe400078ec0ff */
[----:B------:R-:W-:-:S04]  /*1400*/  LOP3.LUT R5, R5, 0xffffffe, RZ, 0xc0, !PT ;  /* 0x0ffffffe05057812 */ /* 0x000fc800078ec0ff */
[----:B------:R-:W-:Y:S01]  /*1410*/  IADD3 R71, PT, PT, R5, R31, R8 ;  /* 0x0000001f05477210 */ /* 0x000fe20007ffe008 */
[----:B--2---:R-:W-:-:S05]  /*1420*/  VIADD R4, R68, 0x1 ;  /* 0x0000000144047836 */ /* 0x004fca0000000000 */
[----:B------:R-:W-:Y:S04]  /*1430*/  STS.U16 [R67], R4 ;  /* 0x0000000443007388 */ /* 0x000fe80000000400 */
[----:B------:R-:W0:Y:S02]  /*1440*/  LDS.U16 R70, [R69] ;  /* 0x0000000045467984 */ /* 0x000e240000000400 */
[----:B0-----:R-:W-:-:S05]  /*1450*/  VIADD R6, R70, 0x1 ;  /* 0x0000000146067836 */ /* 0x001fca0000000000 */
[----:B------:R-:W-:Y:S04]  /*1460*/  STS.U16 [R69], R6 ;  /* 0x0000000645007388 */ /* 0x000fe80000000400 */
[----:B------:R-:W0:Y:S02]  /*1470*/  LDS.U16 R72, [R71] ;  /* 0x0000000047487984 */ /* 0x000e240000000400 */
[----:B0-----:R-:W-:-:S05]  /*1480*/  VIADD R4, R72, 0x1 ;  /* 0x0000000148047836 */ /* 0x001fca0000000000 */
[----:B------:R-:W-:Y:S01]  /*1490*/  STS.U16 [R71], R4 ;  /* 0x0000000447007388 */ /* 0x000fe20000000400 */
[----:B------:R-:W-:Y:S06]  /*14a0*/  BAR.SYNC.DEFER_BLOCKING 0x0 ;  /* 0x0000000000007b1d */ /* 0x000fec0000010000 */
[----:B------:R-:W-:Y:S04]  /*14b0*/  LDS R73, [R33] ;  /* 0x0000000021497984 */ /* 0x000fe80000000800 */
[----:B------:R-:W0:Y:S04]  /*14c0*/  LDS R74, [R33+0x4] ;  /* 0x00000400214a7984 */ /* 0x000e280000000800 */
[----:B------:R-:W1:Y:S04]  /*14d0*/  LDS R75, [R33+0x8] ;  /* 0x00000800214b7984 */ /* 0x000e680000000800 */
[----:B------:R-:W2:Y:S04]  /*14e0*/  LDS R76, [R33+0xc] ;  /* 0x00000c00214c7984 */ /* 0x000ea80000000800 */
[----:B------:R-:W3:Y:S04]  /*14f0*/  LDS R77, [R33+0x10] ;  /* 0x00001000214d7984 */ /* 0x000ee80000000800 */
[----:B------:R-:W4:Y:S04]  /*1500*/  LDS R78, [R33+0x14] ;  /* 0x00001400214e7984 */ /* 0x000f280000000800 */
[----:B------:R-:W4:Y:S04]  /*1510*/  LDS R79, [R33+0x18] ;  /* 0x00001800214f7984 */ /* 0x000f280000000800 */
[----:B------:R-:W4:Y:S04]  /*1520*/  LDS R80, [R33+0x1c] ;  /* 0x00001c0021507984 */ /* 0x000f280000000800 */
[----:B------:R-:W4:Y:S04]  /*1530*/  LDS R81, [R33+0x20] ;  /* 0x0000200021517984 */ /* 0x000f280000000800 */
[----:B------:R-:W4:Y:S04]  /*1540*/  LDS R82, [R33+0x24] ;  /* 0x0000240021527984 */ /* 0x000f280000000800 */
[----:B------:R-:W4:Y:S04]  /*1550*/  LDS R83, [R33+0x28] ;  /* 0x0000280021537984 */ /* 0x000f280000000800 */
[----:B------:R-:W4:Y:S01]  /*1560*/  LDS R84, [R33+0x2c] ;  /* 0x00002c0021547984 */ /* 0x000f220000000800 */
[----:B0-----:R-:W-:-:S03]  /*1570*/  IMAD.IADD R74, R73, 0x1, R74 ;  /* 0x00000001494a7824 */ /* 0x001fc600078e024a */
[----:B------:R-:W0:Y:S01]  /*1580*/  LDS R85, [R33+0x30] ;  /* 0x0000300021557984 */ /* 0x000e220000000800 */
[----:B-1----:R-:W-:-:S03]  /*1590*/  IMAD.IADD R75, R75, 0x1, R74 ;  /* 0x000000014b4b7824 */ /* 0x002fc600078e024a */
[----:B------:R-:W1:Y:S01]  /*15a0*/  LDS R86, [R33+0x34] ;  /* 0x0000340021567984 */ /* 0x000e620000000800 */
[----:B--2---:R-:W-:-:S03]  /*15b0*/  IMAD.IADD R76, R76, 0x1, R75 ;  /* 0x000000014c4c7824 */ /* 0x004fc600078e024b */
[----:B------:R-:W2:Y:S01]  /*15c0*/  LDS R87, [R33+0x38] ;  /* 0x0000380021577984 */ /* 0x000ea20000000800 */
[----:B---3--:R-:W-:-:S03]  /*15d0*/  IMAD.IADD R77, R77, 0x1, R76 ;  /* 0x000000014d4d7824 */ /* 0x008fc600078e024c */
[----:B------:R-:W3:Y:S01]  /*15e0*/  LDS R88, [R33+0x3c] ;  /* 0x00003c0021587984 */ /* 0x000ee20000000800 */
[----:B----4-:R-:W-:-:S03]  /*15f0*/  IMAD.IADD R78, R78, 0x1, R77 ;  /* 0x000000014e4e7824 */ /* 0x010fc600078e024d */
[----:B------:R-:W4:Y:S01]  /*1600*/  LDS R89, [R33+0x40] ;  /* 0x0000400021597984 */ /* 0x000f220000000800 */
[----:B------:R-:W-:-:S03]  /*1610*/  IMAD.IADD R79, R79, 0x1, R78 ;  /* 0x000000014f4f7824 */ /* 0x000fc600078e024e */
        /* <DEDUP_REMOVED lines=31> */
[----:B------:R-:W-:-:S04]  /*1810*/  IMAD.IADD R95, R95, 0x1, R94 ;  /* 0x000000015f5f7824 */ /* 0x000fc800078e025e */
[----:B0-----:R-:W-:-:S04]  /*1820*/  IMAD.IADD R96, R96, 0x1, R95 ;  /* 0x0000000160607824 */ /* 0x001fc800078e025f */
[----:B-1----:R-:W-:-:S04]  /*1830*/  IMAD.IADD R97, R97, 0x1, R96 ;  /* 0x0000000161617824 */ /* 0x002fc800078e0260 */
[----:B--2---:R-:W-:-:S04]  /*1840*/  IMAD.IADD R98, R98, 0x1, R97 ;  /* 0x0000000162627824 */ /* 0x004fc800078e0261 */
[----:B---3--:R-:W-:-:S04]  /*1850*/  IMAD.IADD R99, R99, 0x1, R98 ;  /* 0x0000000163637824 */ /* 0x008fc800078e0262 */
[----:B----4-:R-:W-:-:S04]  /*1860*/  IMAD.IADD R100, R100, 0x1, R99 ;  /* 0x0000000164647824 */ /* 0x010fc800078e0263 */
[----:B------:R-:W-:-:S04]  /*1870*/  IMAD.IADD R101, R101, 0x1, R100 ;  /* 0x0000000165657824 */ /* 0x000fc800078e0264 */
[----:B------:R-:W-:-:S04]  /*1880*/  IMAD.IADD R102, R102, 0x1, R101 ;  /* 0x0000000166667824 */ /* 0x000fc800078e0265 */
[----:B------:R-:W-:-:S04]  /*1890*/  IMAD.IADD R103, R103, 0x1, R102 ;  /* 0x0000000167677824 */ /* 0x000fc800078e0266 */
[----:B------:R-:W-:-:S04]  /*18a0*/  IMAD.IADD R104, R104, 0x1, R103 ;  /* 0x0000000168687824 */ /* 0x000fc800078e0267 */
[----:B------:R-:W-:-:S05]  /*18b0*/  IMAD.IADD R106, R5, 0x1, R104 ;  /* 0x00000001056a7824 */ /* 0x000fca00078e0268 */
        /* <DEDUP_REMOVED lines=8> */
[----:B------:R-:W0:Y:S02]  /*1940*/  SHFL.UP P0, R107, R108, 0x10, RZ ;  /* 0x060000006c6b7989 */ /* 0x000e2400000000ff */
[----:B0-----:R-:W-:Y:S01]  /*1950*/  @P0 IMAD.IADD R107, R108, 0x1, R107 ;  /* 0x000000016c6b0824 */ /* 0x001fe200078e026b */
[----:B------:R-:W-:-:S03]  /*1960*/  ISETP.NE.AND P0, PT, R105, 0x1, PT ;  /* 0x000000016900780c */ /* 0x000fc60003f05270 */
[----:B------:R-:W-:Y:S01]  /*1970*/  IMAD.IADD R106, R107, 0x1, -R106 ;  /* 0x000000016b6a7824 */ /* 0x000fe200078e0a6a */
[----:B------:R-:W-:Y:S01]  /*1980*/  @!P1 STS [R30+0x8400], R107 ;  /* 0x0084006b1e009388 */ /* 0x000fe20000000800 */
[----:B------:R-:W-:Y:S01]  /*1990*/  BAR.SYNC.DEFER_BLOCKING 0x0 ;  /* 0x0000000000007b1d */ /* 0x000fe20000010000 */
[----:B------:R-:W-:-:S05]  /*19a0*/  ISETP.NE.AND P1, PT, R105, 0x4, PT ;  /* 0x000000046900780c */ /* 0x000fca0003f25270 */
[----:B------:R-:W0:Y:S04]  /*19b0*/  LDS.128 R4, [UR4+0x8400] ;  /* 0x00840004ff047984 */ /* 0x000e280008000c00 */
[----:B------:R-:W1:Y:S01]  /*19c0*/  LDS.128 R8, [UR4+0x8410] ;  /* 0x00841004ff087984 */ /* 0x000e620008000c00 */
[C---:B0-----:R-:W-:Y:S01]  /*19d0*/  SEL R37, R4.reuse, R37, !P0 ;  /* 0x0000002504257207 */ /* 0x041fe20004000000 */
[----:B------:R-:W-:Y:S01]  /*19e0*/  IMAD.IADD R5, R4, 0x1, R5 ;  /* 0x0000000104057824 */ /* 0x000fe200078e0205 */
[----:B------:R-:W-:-:S03]  /*19f0*/  ISETP.NE.AND P0, PT, R105, 0x2, PT ;  /* 0x000000026900780c */ /* 0x000fc60003f05270 */
[----:B------:R-:W-:Y:S01]  /*1a00*/  IMAD.IADD R6, R6, 0x1, R5 ;  /* 0x0000000106067824 */ /* 0x000fe200078e0205 */
[----:B------:R-:W-:Y:S02]  /*1a10*/  SEL R37, R5, R37, !P0 ;  /* 0x0000002505257207 */ /* 0x000fe40004000000 */
[----:B------:R-:W-:Y:S01]  /*1a20*/  ISETP.NE.AND P0, PT, R105, 0x3, PT ;  /* 0x000000036900780c */ /* 0x000fe20003f05270 */
[----:B------:R-:W-:-:S03]  /*1a30*/  IMAD.IADD R7, R7, 0x1, R6 ;  /* 0x0000000107077824 */ /* 0x000fc600078e0206 */
[----:B------:R-:W-:Y:S01]  /*1a40*/  SEL R37, R6, R37, !P0 ;  /* 0x0000002506257207 */ /* 0x000fe20004000000 */
[----:B-1----:R-:W-:Y:S01]  /*1a50*/  IMAD.IADD R8, R7, 0x1, R8 ;  /* 0x0000000107087824 */ /* 0x002fe200078e0208 */
[----:B------:R-:W-:Y:S02]  /*1a60*/  ISETP.NE.AND P0, PT, R105, 0x5, PT ;  /* 0x000000056900780c */ /* 0x000fe40003f05270 */
[----:B------:R-:W-:Y:S01]  /*1a70*/  SEL R37, R7, R37, !P1 ;  /* 0x0000002507257207 */ /* 0x000fe20004800000 */
[----:B------:R-:W-:Y:S01]  /*1a80*/  IMAD.IADD R9, R9, 0x1, R8 ;  /* 0x0000000109097824 */ /* 0x000fe200078e0208 */
[----:B------:R-:W-:Y:S02]  /*1a90*/  ISETP.NE.AND P1, PT, R29, RZ, PT ;  /* 0x000000ff1d00720c */ /* 0x000fe40003f25270 */
[----:B------:R-:W-:Y:S01]  /*1aa0*/  SEL R37, R8, R37, !P0 ;  /* 0x0000002508257207 */ /* 0x000fe20004000000 */
[----:B------:R-:W-:Y:S01]  /*1ab0*/  IMAD.IADD R10, R10, 0x1, R9 ;  /* 0x000000010a0a7824 */ /* 0x000fe200078e0209 */
[----:B------:R-:W-:-:S02]  /*1ac0*/  ISETP.GT.U32.AND P0, PT, R0, 0x1f, PT ;  /* 0x0000001f0000780c */ /* 0x000fc40003f04070 */
[----:B------:R-:W-:Y:S01]  /*1ad0*/  SEL R37, R9, R37, !P2 ;  /* 0x0000002509257207 */ /* 0x000fe20005000000 */
[----:B------:R-:W-:Y:S01]  /*1ae0*/  IMAD.IADD R11, R11, 0x1, R10 ;  /* 0x000000010b0b7824 */ /* 0x000fe200078e020a */
[----:B------:R-:W-:Y:S02]  /*1af0*/  ISETP.GT.U32.OR P2, PT, R0, 0x1f, P1 ;  /* 0x0000001f0000780c */ /* 0x000fe40000f44470 */
[----:B------:R-:W-:Y:S02]  /*1b00*/  SEL R4, R106, RZ, P1 ;  /* 0x000000ff6a047207 */ /* 0x000fe40000800000 */
[----:B------:R-:W-:-:S05]  /*1b10*/  SEL R37, R10, R37, !P3 ;  /* 0x000000250a257207 */ /* 0x000fca0005800000 */
[----:B------:R-:W-:Y:S01]  /*1b20*/  @P0 IMAD.IADD R106, R37, 0x1, R4 ;  /* 0x00000001256a0824 */ /* 0x000fe200078e0204 */
[----:B------:R-:W-:-:S03]  /*1b30*/  ISETP.NE.AND P0, PT, R0, RZ, PT ;  /* 0x000000ff0000720c */ /* 0x000fc60003f05270 */
[----:B------:R-:W-:-:S05]  /*1b40*/  @!P2 IMAD.U32 R106, R11, 0x10000, RZ ;  /* 0x000100000b6aa824 */ /* 0x000fca00078e00ff */
[----:B------:R-:W-:Y:S01]  /*1b50*/  @!P2 STS [UR4+0x8428], R106 ;  /* 0x0084286aff00a988 */ /* 0x000fe20008000804 */
[----:B------:R-:W-:Y:S06]  /*1b60*/  BAR.SYNC.DEFER_BLOCKING 0x0 ;  /* 0x0000000000007b1d */ /* 0x000fec0000010000 */
[----:B------:R-:W0:Y:S02]  /*1b70*/  LDS R4, [UR4+0x8428] ;  /* 0x00842804ff047984 */ /* 0x000e240008000800 */
[----:B0-----:R-:W-:-:S05]  /*1b80*/  SEL R5, R4, RZ, P0 ;  /* 0x000000ff04057207 */ /* 0x001fca0000000000 */
[----:B------:R-:W-:-:S04]  /*1b90*/  IMAD.IADD R4, R5, 0x1, R106 ;  /* 0x0000000105047824 */ /* 0x000fc800078e026a */
[--C-:B------:R-:W-:Y:S01]  /*1ba0*/  IMAD.IADD R6, R73, 0x1, R4.reuse ;  /* 0x0000000149067824 */ /* 0x100fe200078e0204 */
[----:B------:R-:W-:Y:S01]  /*1bb0*/  STS [R33], R4 ;  /* 0x0000000421007388 */ /* 0x000fe20000000800 */
[--C-:B------:R-:W-:Y:S02]  /*1bc0*/  IMAD.IADD R74, R74, 0x1, R4.reuse ;  /* 0x000000014a4a7824 */ /* 0x100fe400078e0204 */
[--C-:B------:R-:W-:Y:S01]  /*1bd0*/  IMAD.IADD R8, R75, 0x1, R4.reuse ;  /* 0x000000014b087824 */ /* 0x100fe200078e0204 */
[----:B------:R-:W-:Y:S01]  /*1be0*/  STS [R33+0x4], R6 ;  /* 0x0000040621007388 */ /* 0x000fe20000000800 */
[--C-:B------:R-:W-:Y:S02]  /*1bf0*/  IMAD.IADD R76, R76, 0x1, R4.reuse ;  /* 0x000000014c4c7824 */ /* 0x100fe400078e0204 */
[--C-:B------:R-:W-:Y:S01]  /*1c00*/  IMAD.IADD R10, R77, 0x1, R4.reuse ;  /* 0x000000014d0a7824 */ /* 0x100fe200078e0204 */
[----:B------:R-:W-:Y:S01]  /*1c10*/  STS [R33+0x8], R74 ;  /* 0x0000084a21007388 */ /* 0x000fe20000000800 */
[----:B------:R-:W-:-:S02]  /*1c20*/  IMAD.IADD R78, R78, 0x1, R4 ;  /* 0x000000014e4e7824 */ /* 0x000fc400078e0204 */
[--C-:B------:R-:W-:Y:S01]  /*1c30*/  IMAD.IADD R106, R79, 0x1, R4.reuse ;  /* 0x000000014f6a7824 */ /* 0x100fe200078e0204 */
[----:B------:R-:W-:Y:S01]  /*1c40*/  STS [R33+0xc], R8 ;  /* 0x00000c0821007388 */ /* 0x000fe20000000800 */
        /* <DEDUP_REMOVED lines=36> */
[----:B------:R-:W-:-:S03]  /*1e90*/  IMAD.IADD R104, R104, 0x1, R4 ;  /* 0x0000000168687824 */ /* 0x000fc600078e0204 */
[----:B------:R-:W-:Y:S04]  /*1ea0*/  STS [R33+0x40], R88 ;  /* 0x0000405821007388 */ /* 0x000fe80000000800 */
        /* <DEDUP_REMOVED lines=15> */
[----:B------:R-:W-:Y:S01]  /*1fa0*/  STS [R33+0x80], R104 ;  /* 0x0000806821007388 */ /* 0x000fe20000000800 */
[----:B------:R-:W-:Y:S06]  /*1fb0*/  BAR.SYNC.DEFER_BLOCKING 0x0 ;  /* 0x0000000000007b1d */ /* 0x000fec0000010000 */
[----:B------:R-:W0:Y:S04]  /*1fc0*/  LDS.U16 R5, [R34] ;  /* 0x0000000022057984 */ /* 0x000e280000000400 */
[----:B------:R-:W1:Y:S04]  /*1fd0*/  LDS.U16 R7, [R36] ;  /* 0x0000000024077984 */ /* 0x000e680000000400 */
[----:B------:R-:W2:Y:S04]  /*1fe0*/  LDS.U16 R39, [R39] ;  /* 0x0000000027277984 */ /* 0x000ea80000000400 */
[----:B------:R-:W3:Y:S04]  /*1ff0*/  LDS.U16 R41, [R41] ;  /* 0x0000000029297984 */ /* 0x000ee80000000400 */
[----:B------:R-:W4:Y:S04]  /*2000*/  LDS.U16 R43, [R43] ;  /* 0x000000002b2b7984 */ /* 0x000f280000000400 */
[----:B------:R-:W4:Y:S04]  /*2010*/  LDS.U16 R45, [R45] ;  /* 0x000000002d2d7984 */ /* 0x000f280000000400 */
[----:B------:R-:W4:Y:S04]  /*2020*/  LDS.U16 R47, [R47] ;  /* 0x000000002f2f7984 */ /* 0x000f280000000400 */
[----:B------:R-:W4:Y:S04]  /*2030*/  LDS.U16 R49, [R49] ;  /* 0x0000000031317984 */ /* 0x000f280000000400 */
[----:B------:R-:W4:Y:S04]  /*2040*/  LDS.U16 R51, [R51] ;  /* 0x0000000033337984 */ /* 0x000f280000000400 */
[----:B------:R-:W4:Y:S04]  /*2050*/  LDS.U16 R53, [R53] ;  /* 0x0000000035357984 */ /* 0x000f280000000400 */
[----:B------:R-:W4:Y:S01]  /*2060*/  LDS.U16 R55, [R55] ;  /* 0x0000000037377984 */ /* 0x000f220000000400 */
[----:B0-----:R-:W-:-:S03]  /*2070*/  IMAD.IADD R5, R32, 0x1, R5 ;  /* 0x0000000120057824 */ /* 0x001fc600078e0205 */
[----:B------:R-:W0:Y:S01]  /*2080*/  LDS.U16 R57, [R57] ;  /* 0x0000000039397984 */ /* 0x000e220000000400 */
[----:B-1----:R-:W-:-:S03]  /*2090*/  IMAD.IADD R7, R38, 0x1, R7 ;  /* 0x0000000126077824 */ /* 0x002fc600078e0207 */
[----:B------:R-:W1:Y:S01]  /*20a0*/  LDS.U16 R59, [R59] ;  /* 0x000000003b3b7984 */ /* 0x000e620000000400 */
[----:B--2---:R-:W-:-:S03]  /*20b0*/  IMAD.IADD R39, R40, 0x1, R39 ;  /* 0x0000000128277824 */ /* 0x004fc600078e0227 */
[----:B------:R-:W2:Y:S01]  /*20c0*/  LDS.U16 R61, [R61] ;  /* 0x000000003d3d7984 */ /* 0x000ea20000000400 */
[----:B---3--:R-:W-:-:S03]  /*20d0*/  IMAD.IADD R41, R42, 0x1, R41 ;  /* 0x000000012a297824 */ /* 0x008fc600078e0229 */
[----:B------:R-:W3:Y:S01]  /*20e0*/  LDS.U16 R63, [R63] ;  /* 0x000000003f3f7984 */ /* 0x000ee20000000400 */
[----:B----4-:R-:W-:-:S03]  /*20f0*/  IMAD.IADD R43, R44, 0x1, R43 ;  /* 0x000000012c2b7824 */ /* 0x010fc600078e022b */
[----:B------:R-:W4:Y:S01]  /*2100*/  LDS.U16 R65, [R65] ;  /* 0x0000000041417984 */ /* 0x000f220000000400 */
[----:B------:R-:W-:-:S03]  /*2110*/  IMAD.IADD R45, R46, 0x1, R45 ;  /* 0x000000012e2d7824 */ /* 0x000fc600078e022d */
[----:B------:R-:W4:Y:S01]  /*2120*/  LDS.U16 R67, [R67] ;  /* 0x0000000043437984 */ /* 0x000f220000000400 */
[----:B------:R-:W-:-:S03]  /*2130*/  IMAD.IADD R47, R48, 0x1, R47 ;  /* 0x00000001302f7824 */ /* 0x000fc600078e022f */
[----:B------:R-:W4:Y:S01]  /*2140*/  LDS.U16 R69, [R69] ;  /* 0x0000000045457984 */ /* 0x000f220000000400 */
[----:B------:R-:W-:-:S03]  /*2150*/  IMAD.IADD R49, R50, 0x1, R49 ;  /* 0x0000000132317824 */ /* 0x000fc600078e0231 */
[----:B------:R-:W4:Y:S01]  /*2160*/  LDS.U16 R71, [R71] ;  /* 0x0000000047477984 */ /* 0x000f220000000400 */
[----:B------:R-:W-:Y:S02]  /*2170*/  IMAD.IADD R51, R52, 0x1, R51 ;  /* 0x0000000134337824 */ /* 0x000fe400078e0233 */
[----:B------:R-:W-:Y:S02]  /*2180*/  IMAD.IADD R53, R54, 0x1, R53 ;  /* 0x0000000136357824 */ /* 0x000fe400078e0235 */
[----:B------:R-:W-:Y:S02]  /*2190*/  IMAD.IADD R55, R56, 0x1, R55 ;  /* 0x0000000138377824 */ /* 0x000fe400078e0237 */
[----:B0-----:R-:W-:Y:S02]  /*21a0*/  IMAD.IADD R57, R58, 0x1, R57 ;  /* 0x000000013a397824 */ /* 0x001fe400078e0239 */
[----:B-1----:R-:W-:Y:S02]  /*21b0*/  IMAD.IADD R59, R60, 0x1, R59 ;  /* 0x000000013c3b7824 */ /* 0x002fe400078e023b */
[----:B--2---:R-:W-:-:S02]  /*21c0*/  IMAD.IADD R61, R62, 0x1, R61 ;  /* 0x000000013e3d7824 */ /* 0x004fc400078e023d */
[----:B---3--:R-:W-:Y:S02]  /*21d0*/  IMAD.IADD R63, R64, 0x1, R63 ;  /* 0x00000001403f7824 */ /* 0x008fe400078e023f */
[----:B----4-:R-:W-:Y:S02]  /*21e0*/  IMAD.IADD R65, R66, 0x1, R65 ;  /* 0x0000000142417824 */ /* 0x010fe400078e0241 */
[----:B------:R-:W-:Y:S02]  /*21f0*/  IMAD.IADD R67, R68, 0x1, R67 ;  /* 0x0000000144437824 */ /* 0x000fe400078e0243 */
[----:B------:R-:W-:Y:S02]  /*2200*/  IMAD.IADD R69, R70, 0x1, R69 ;  /* 0x0000000146457824 */ /* 0x000fe400078e0245 */
[----:B------:R-:W-:Y:S01]  /*2210*/  IMAD.IADD R71, R72, 0x1, R71 ;  /* 0x0000000148477824 */ /* 0x000fe200078e0247 */
[----:B------:R-:W-:Y:S06]  /*2220*/  BAR.SYNC.DEFER_BLOCKING 0x0 ;  /* 0x0000000000007b1d */ /* 0x000fec0000010000 */
[----:B------:R-:W-:Y:S05]  /*2230*/  BRA.U UP0, `(.L_x_219) ;  /* 0x0000000100f87547 */ /* 0x000fea000b800000 */
[----:B------:R-:W-:Y:S01]  /*2240*/  LEA R5, R5, UR4, 0x2 ;  /* 0x0000000405057c11 */ /* 0x000fe2000f8e10ff */
[----:B------:R-:W-:Y:S01]  /*2250*/  UIADD3 UR8, UPT, UPT, UR8, 0x6, URZ ;  /* 0x0000000608087890 */ /* 0x000fe2000fffe0ff */
[----:B------:R-:W-:Y:S01]  /*2260*/  LEA R4, R7, UR4, 0x2 ;  /* 0x0000000407047c11 */ /* 0x000fe2000f8e10ff */
[----:B------:R-:W-:Y:S01]  /*2270*/  UIADD3 UR5, UPT, UPT, UR5, -0x6, URZ ;  /* 0xfffffffa05057890 */ /* 0x000fe2000fffe0ff */
[----:B------:R-:W-:Y:S01]  /*2280*/  LEA R7, R39, UR4, 0x2 ;  /* 0x0000000427077c11 */ /* 0x000fe2000f8e10ff */
[----:B------:R0:W-:Y:S01]  /*2290*/  STS [R5], R2 ;  /* 0x0000000205007388 */ /* 0x0001e20000000800 */
[----:B------:R-:W-:Y:S02]  /*22a0*/  LEA R6, R41, UR4, 0x2 ;  /* 0x0000000429067c11 */ /* 0x000fe4000f8e10ff */
[----:B------:R-:W-:Y:S01]  /*22b0*/  LEA R9, R43, UR4, 0x2 ;  /* 0x000000042b097c11 */ /* 0x000fe2000f8e10ff */
[----:B------:R1:W-:Y:S01]  /*22c0*/  STS [R4], R3 ;  /* 0x0000000304007388 */ /* 0x0003e20000000800 */
[----:B------:R-:W-:-:S02]  /*22d0*/  LEA R8, R45, UR4, 0x2 ;  /* 0x000000042d087c11 */ /* 0x000fc4000f8e10ff */
[----:B------:R-:W-:Y:S01]  /*22e0*/  LEA R11, R47, UR4, 0x2 ;  /* 0x000000042f0b7c11 */ /* 0x000fe2000f8e10ff */
[----:B------:R2:W-:Y:S01]  /*22f0*/  STS [R7], R12 ;  /* 0x0000000c07007388 */ /* 0x0005e20000000800 */
[----:B------:R-:W-:Y:S02]  /*2300*/  LEA R10, R49, UR4, 0x2 ;  /* 0x00000004310a7c11 */ /* 0x000fe4000f8e10ff */
[----:B0-----:R-:W-:Y:S01]  /*2310*/  LEA R5, R51, UR4, 0x2 ;  /* 0x0000000433057c11 */ /* 0x001fe2000f8e10ff */
[----:B------:R0:W-:Y:S01]  /*2320*/  STS [R6], R13 ;  /* 0x0000000d06007388 */ /* 0x0001e20000000800 */
[----:B------:R-:W-:Y:S02]  /*2330*/  LEA R2, R53, UR4, 0x2 ;  /* 0x0000000435027c11 */ /* 0x000fe4000f8e10ff */
[----:B-1----:R-:W-:Y:S01]  /*2340*/  LEA R3, R55, UR4, 0x2 ;  /* 0x0000000437037c11 */ /* 0x002fe2000f8e10ff */
[----:B------:R1:W-:Y:S01]  /*2350*/  STS [R9], R14 ;  /* 0x0000000e09007388 */ /* 0x0003e20000000800 */
[----:B------:R-:W-:-:S02]  /*2360*/  LEA R4, R57, UR4, 0x2 ;  /* 0x0000000439047c11 */ /* 0x000fc4000f8e10ff */
[----:B--2---:R-:W-:Y:S01]  /*2370*/  LEA R7, R59, UR4, 0x2 ;  /* 0x000000043b077c11 */ /* 0x004fe2000f8e10ff */
[----:B------:R2:W-:Y:S01]  /*2380*/  STS [R8], R15 ;  /* 0x0000000f08007388 */ /* 0x0005e20000000800 */
[----:B0-----:R-:W-:-:S03]  /*2390*/  LEA R6, R61, UR4, 0x2 ;  /* 0x000000043d067c11 */ /* 0x001fc6000f8e10ff */
[----:B------:R0:W-:Y:S01]  /*23a0*/  STS [R11], R16 ;  /* 0x000000100b007388 */ /* 0x0001e20000000800 */
[----:B-1----:R-:W-:-:S03]  /*23b0*/  LEA R9, R63, UR4, 0x2 ;  /* 0x000000043f097c11 */ /* 0x002fc6000f8e10ff */
[----:B------:R1:W-:Y:S01]  /*23c0*/  STS [R10], R17 ;  /* 0x000000110a007388 */ /* 0x0003e20000000800 */
[----:B--2---:R-:W-:-:S03]  /*23d0*/  LEA R8, R65, UR4, 0x2 ;  /* 0x0000000441087c11 */ /* 0x004fc6000f8e10ff */
[----:B------:R2:W-:Y:S01]  /*23e0*/  STS [R5], R18 ;  /* 0x0000001205007388 */ /* 0x0005e20000000800 */
[----:B0-----:R-:W-:-:S03]  /*23f0*/  LEA R11, R71, UR4, 0x2 ;  /* 0x00000004470b7c11 */ /* 0x001fc6000f8e10ff */
[----:B------:R0:W-:Y:S01]  /*2400*/  STS [R2], R19 ;  /* 0x0000001302007388 */ /* 0x0001e20000000800 */
[----:B-1----:R-:W-:-:S03]  /*2410*/  LEA R10, R69, UR4, 0x2 ;  /* 0x00000004450a7c11 */ /* 0x002fc6000f8e10ff */
[----:B------:R0:W-:Y:S01]  /*2420*/  STS [R3], R20 ;  /* 0x0000001403007388 */ /* 0x0001e20000000800 */
[----:B--2---:R-:W-:-:S03]  /*2430*/  LEA R5, R67, UR4, 0x2 ;  /* 0x0000000443057c11 */ /* 0x004fc6000f8e10ff */
[----:B------:R0:W-:Y:S04]  /*2440*/  STS [R4], R21 ;  /* 0x0000001504007388 */ /* 0x0001e80000000800 */
[----:B------:R0:W-:Y:S04]  /*2450*/  STS [R7], R22 ;  /* 0x0000001607007388 */ /* 0x0001e80000000800 */
[----:B------:R0:W-:Y:S04]  /*2460*/  STS [R6], R23 ;  /* 0x0000001706007388 */ /* 0x0001e80000000800 */
[----:B------:R0:W-:Y:S04]  /*2470*/  STS [R9], R24 ;  /* 0x0000001809007388 */ /* 0x0001e80000000800 */
[----:B------:R0:W-:Y:S04]  /*2480*/  STS [R8], R25 ;  /* 0x0000001908007388 */ /* 0x0001e80000000800 */
[----:B------:R0:W-:Y:S04]  /*2490*/  STS [R5], R26 ;  /* 0x0000001a05007388 */ /* 0x0001e80000000800 */
[----:B------:R0:W-:Y:S04]  /*24a0*/  STS [R10], R27 ;  /* 0x0000001b0a007388 */ /* 0x0001e80000000800 */
[----:B------:R0:W-:Y:S01]  /*24b0*/  STS [R11], R28 ;  /* 0x0000001c0b007388 */ /* 0x0001e20000000800 */
[----:B------:R-:W-:Y:S06]  /*24c0*/  BAR.SYNC.DEFER_BLOCKING 0x0 ;  /* 0x0000000000007b1d */ /* 0x000fec0000010000 */
[----:B------:R0:W1:Y:S04]  /*24d0*/  LDS R2, [R35] ;  /* 0x0000000023027984 */ /* 0x0000680000000800 */
[----:B------:R0:W2:Y:S04]  /*24e0*/  LDS R3, [R35+0x4] ;  /* 0x0000040023037984 */ /* 0x0000a80000000800 */
[----:B------:R0:W3:Y:S04]  /*24f0*/  LDS R12, [R35+0x8] ;  /* 0x00000800230c7984 */ /* 0x0000e80000000800 */
[----:B------:R0:W4:Y:S04]  /*2500*/  LDS R13, [R35+0xc] ;  /* 0x00000c00230d7984 */ /* 0x0001280000000800 */
[----:B------:R0:W0:Y:S04]  /*2510*/  LDS R14, [R35+0x10] ;  /* 0x00001000230e7984 */ /* 0x0000280000000800 */
        /* <DEDUP_REMOVED lines=13> */
[----:B------:R0:W0:Y:S01]  /*25f0*/  LDS R28, [R35+0x48] ;  /* 0x00004800231c7984 */ /* 0x0000220000000800 */
[----:B------:R-:W-:Y:S06]  /*2600*/  BAR.SYNC.DEFER_BLOCKING 0x0 ;  /* 0x0000000000007b1d */ /* 0x000fec0000010000 */
[----:B-1234-:R-:W-:Y:S05]  /*2610*/  BRA `(.L_x_220) ;  /* 0xffffffdc00f87947 */ /* 0x01efea000383ffff */
.L_x_219:
[----:B------:R-:W-:Y:S01]  /*2620*/  LEA R5, R5, UR4, 0x2 ;  /* 0x0000000405057c11 */ /* 0x000fe2000f8e10ff */
[----:B------:R-:W-:Y:S01]  /*2630*/  IMAD R35, R0, -0x48, R35 ;  /* 0xffffffb800237824 */ /* 0x000fe200078e0223 */
[----:B------:R-:W-:Y:S02]  /*2640*/  LEA R4, R7, UR4, 0x2 ;  /* 0x0000000407047c11 */ /* 0x000fe4000f8e10ff */
[----:B------:R-:W-:Y:S01]  /*2650*/  LEA R39, R39, UR4, 0x2 ;  /* 0x0000000427277c11 */ /* 0x000fe2000f8e10ff */
[----:B------:R0:W-:Y:S01]  /*2660*/  STS [R5], R2 ;  /* 0x0000000205007388 */ /* 0x0001e20000000800 */
[----:B------:R-:W-:Y:S02]  /*2670*/  LEA R6, R41, UR4, 0x2 ;  /* 0x0000000429067c11 */ /* 0x000fe4000f8e10ff */
[----:B------:R-:W-:Y:S01]  /*2680*/  LEA R43, R43, UR4, 0x2 ;  /* 0x000000042b2b7c11 */ /* 0x000fe2000f8e10ff */
[----:B------:R1:W-:Y:S01]  /*2690*/  STS [R4], R3 ;  /* 0x0000000304007388 */ /* 0x0003e20000000800 */
[----:B------:R-:W-:-:S02]  /*26a0*/  LEA R8, R45, UR4, 0x2 ;  /* 0x000000042d087c11 */ /* 0x000fc4000f8e10ff */
[----:B------:R-:W-:Y:S01]  /*26b0*/  LEA R47, R47, UR4, 0x2 ;  /* 0x000000042f2f7c11 */ /* 0x000fe2000f8e10ff */
[----:B------:R-:W-:Y:S01]  /*26c0*/  STS [R39], R12 ;  /* 0x0000000c27007388 */ /* 0x000fe20000000800 */
[----:B------:R-:W-:Y:S02]  /*26d0*/  LEA R10, R49, UR4, 0x2 ;  /* 0x00000004310a7c11 */ /* 0x000fe4000f8e10ff */
[----:B------:R-:W-:Y:S01]  /*26e0*/  LEA R51, R51, UR4, 0x2 ;  /* 0x0000000433337c11 */ /* 0x000fe2000f8e10ff */
[----:B------:R2:W-:Y:S01]  /*26f0*/  STS [R6], R13 ;  /* 0x0000000d06007388 */ /* 0x0005e20000000800 */
[----:B0-----:R-:W-:Y:S02]  /*2700*/  LEA R2, R53, UR4, 0x2 ;  /* 0x0000000435027c11 */ /* 0x001fe4000f8e10ff */
[----:B------:R-:W-:Y:S01]  /*2710*/  LEA R55, R55, UR4, 0x2 ;  /* 0x0000000437377c11 */ /* 0x000fe2000f8e10ff */
[----:B------:R-:W-:Y:S01]  /*2720*/  STS [R43], R14 ;  /* 0x0000000e2b007388 */ /* 0x000fe20000000800 */
[----:B-1----:R-:W-:-:S02]  /*2730*/  LEA R4, R57, UR4, 0x2 ;  /* 0x0000000439047c11 */ /* 0x002fc4000f8e10ff */
[----:B------:R-:W-:Y:S01]  /*2740*/  LEA R59, R59, UR4, 0x2 ;  /* 0x000000043b3b7c11 */ /* 0x000fe2000f8e10ff */
[----:B------:R0:W-:Y:S01]  /*2750*/  STS [R8], R15 ;  /* 0x0000000f08007388 */ /* 0x0001e20000000800 */
[----:B------:R-:W-:Y:S02]  /*2760*/  LEA R63, R63, UR4, 0x2 ;  /* 0x000000043f3f7c11 */ /* 0x000fe4000f8e10ff */
[----:B--2---:R-:W-:Y:S01]  /*2770*/  LEA R6, R61, UR4, 0x2 ;  /* 0x000000043d067c11 */ /* 0x004fe2000f8e10ff */
[----:B------:R-:W-:Y:S01]  /*2780*/  STS [R47], R16 ;  /* 0x000000102f007388 */ /* 0x000fe20000000800 */
[----:B------:R-:W-:Y:S02]  /*2790*/  LEA R67, R67, UR4, 0x2 ;  /* 0x0000000443437c11 */ /* 0x000fe4000f8e10ff */
[----:B------:R-:W-:Y:S01]  /*27a0*/  LEA R71, R71, UR4, 0x2 ;  /* 0x0000000447477c11 */ /* 0x000fe2000f8e10ff */
[----:B------:R1:W-:Y:S01]  /*27b0*/  STS [R10], R17 ;  /* 0x000000110a007388 */ /* 0x0003e20000000800 */
[----:B0-----:R-:W-:-:S03]  /*27c0*/  LEA R8, R65, UR4, 0x2 ;  /* 0x0000000441087c11 */ /* 0x001fc6000f8e10ff */
[----:B------:R-:W-:Y:S04]  /*27d0*/  STS [R51], R18 ;  /* 0x0000001233007388 */ /* 0x000fe80000000800 */
[----:B------:R0:W-:Y:S01]  /*27e0*/  STS [R2], R19 ;  /* 0x0000001302007388 */ /* 0x0001e20000000800 */
[----:B-1----:R-:W-:Y:S01]  /*27f0*/  LEA R10, R69, UR4, 0x2 ;  /* 0x00000004450a7c11 */ /* 0x002fe2000f8e10ff */
[----:B------:R-:W1:Y:S02]  /*2800*/  LDCU.64 UR4, c[0x0][0x3a0] ;  /* 0x00007400ff0477ac */ /* 0x000e640008000a00 */
[----:B------:R-:W-:Y:S04]  /*2810*/  STS [R55], R20 ;  /* 0x0000001437007388 */ /* 0x000fe80000000800 */
[----:B------:R2:W-:Y:S01]  /*2820*/  STS [R4], R21 ;  /* 0x0000001504007388 */ /* 0x0005e20000000800 */
[----:B0-----:R-:W0:Y:S03]  /*2830*/  LDC.64 R2, c[0x0][0x388] ;  /* 0x0000e200ff027b82 */ /* 0x001e260000000a00 */
[----:B------:R-:W-:Y:S04]  /*2840*/  STS [R59], R22 ;  /* 0x000000163b007388 */ /* 0x000fe80000000800 */
[----:B------:R3:W-:Y:S01]  /*2850*/  STS [R6], R23 ;  /* 0x0000001706007388 */ /* 0x0007e20000000800 */
[----:B--2---:R-:W-:-:S03]  /*2860*/  VIADD R4, R0, 0x100 ;  /* 0x0000010000047836 */ /* 0x004fc60000000000 */
[----:B------:R-:W-:Y:S02]  /*2870*/  STS [R63], R24 ;  /* 0x000000183f007388 */ /* 0x000fe40000000800 */
[----:B-1----:R-:W-:Y:S02]  /*2880*/  ISETP.GE.U32.AND P3, PT, R4, UR4, PT ;  /* 0x0000000404007c0c */ /* 0x002fe4000bf66070 */
[----:B------:R1:W-:Y:S01]  /*2890*/  STS [R8], R25 ;  /* 0x0000001908007388 */ /* 0x0003e20000000800 */
[C---:B------:R-:W-:Y:S02]  /*28a0*/  VIADD R4, R0.reuse, 0x200 ;  /* 0x0000020000047836 */ /* 0x040fe40000000000 */
[----:B---3--:R-:W-:Y:S01]  /*28b0*/  VIADD R6, R0, 0x300 ;  /* 0x0000030000067836 */ /* 0x008fe20000000000 */
[----:B------:R-:W-:Y:S01]  /*28c0*/  STS [R67], R26 ;  /* 0x0000001a43007388 */ /* 0x000fe20000000800 */
[----:B------:R-:W-:Y:S02]  /*28d0*/  ISETP.GE.U32.AND.EX P3, PT, RZ, UR5, PT, P3 ;  /* 0x00000005ff007c0c */ /* 0x000fe4000bf66130 */
[----:B------:R-:W-:Y:S01]  /*28e0*/  ISETP.GE.U32.AND P4, PT, R4, UR4, PT ;  /* 0x0000000404007c0c */ /* 0x000fe2000bf86070 */
[----:B------:R2:W-:Y:S01]  /*28f0*/  STS [R10], R27 ;  /* 0x0000001b0a007388 */ /* 0x0005e20000000800 */
[----:B------:R-:W-:Y:S01]  /*2900*/  ISETP.GE.U32.AND P1, PT, R6, UR4, PT ;  /* 0x0000000406007c0c */ /* 0x000fe2000bf26070 */
[C---:B0-----:R-:W-:Y:S01]  /*2910*/  IMAD.WIDE.U32 R2, R0.reuse, 0x4, R2 ;  /* 0x0000000400027825 */ /* 0x041fe200078e0002 */
[C---:B-1----:R-:W-:Y:S01]  /*2920*/  LOP3.LUT R8, R0.reuse, 0x400, RZ, 0xfc, !PT ;  /* 0x0000040000087812 */ /* 0x042fe200078efcff */
[----:B------:R-:W-:Y:S01]  /*2930*/  STS [R71], R28 ;  /* 0x0000001c47007388 */ /* 0x000fe20000000800 */
[----:B------:R-:W-:Y:S01]  /*2940*/  BAR.SYNC.DEFER_BLOCKING 0x0 ;  /* 0x0000000000007b1d */ /* 0x000fe20000010000 */
[----:B------:R-:W-:Y:S01]  /*2950*/  ISETP.GE.U32.AND.EX P1, PT, RZ, UR5, PT, P1 ;  /* 0x00000005ff007c0c */ /* 0x000fe2000bf26110 */
[----:B--2---:R-:W-:Y:S01]  /*2960*/  VIADD R10, R0, 0x500 ;  /* 0x00000500000a7836 */ /* 0x004fe20000000000 */
[----:B------:R-:W-:Y:S01]  /*2970*/  ISETP.GE.U32.AND P6, PT, R8, UR4, PT ;  /* 0x0000000408007c0c */ /* 0x000fe2000bfc6070 */
[C---:B------:R-:W-:Y:S01]  /*2980*/  VIADD R4, R0.reuse, 0x600 ;  /* 0x0000060000047836 */ /* 0x040fe20000000000 */
[----:B------:R-:W-:Y:S01]  /*2990*/  ISETP.GE.U32.AND.EX P4, PT, RZ, UR5, PT, P4 ;  /* 0x00000005ff007c0c */ /* 0x000fe2000bf86140 */
[----:B------:R-:W-:Y:S01]  /*29a0*/  VIADD R6, R0, 0x700 ;  /* 0x0000070000067836 */ /* 0x000fe20000000000 */
[----:B------:R-:W-:-:S02]  /*29b0*/  ISETP.GE.U32.AND P0, PT, R10, UR4, PT ;  /* 0x000000040a007c0c */ /* 0x000fc4000bf06070 */
[----:B------:R-:W-:Y:S02]  /*29c0*/  ISETP.GE.U32.AND.EX P6, PT, RZ, UR5, PT, P6 ;  /* 0x00000005ff007c0c */ /* 0x000fe4000bfc6160 */
[----:B------:R-:W-:Y:S02]  /*29d0*/  ISETP.GE.U32.AND.EX P0, PT, RZ, UR5, PT, P0 ;  /* 0x00000005ff007c0c */ /* 0x000fe4000bf06100 */
[----:B------:R-:W-:Y:S02]  /*29e0*/  ISETP.GE.U32.AND P5, PT, R4, UR4, PT ;  /* 0x0000000404007c0c */ /* 0x000fe4000bfa6070 */
[----:B------:R-:W-:Y:S02]  /*29f0*/  LOP3.LUT R4, R0, 0x800, RZ, 0xfc, !PT ;  /* 0x0000080000047812 */ /* 0x000fe400078efcff */
[----:B------:R-:W-:Y:S01]  /*2a00*/  ISETP.GE.U32.AND P2, PT, R6, UR4, PT ;  /* 0x0000000406007c0c */ /* 0x000fe2000bf46070 */
[----:B------:R-:W-:Y:S01]  /*2a10*/  VIADD R6, R0, 0x900 ;  /* 0x0000090000067836 */ /* 0x000fe20000000000 */
[----:B------:R-:W-:-:S02]  /*2a20*/  ISETP.GE.U32.AND.EX P5, PT, RZ, UR5, PT, P5 ;  /* 0x00000005ff007c0c */ /* 0x000fc4000bfa6150 */
[----:B------:R-:W-:Y:S01]  /*2a30*/  ISETP.GE.U32.AND.EX P2, PT, RZ, UR5, PT, P2 ;  /* 0x00000005ff007c0c */ /* 0x000fe2000bf46120 */
[----:B------:R-:W0:Y:S04]  /*2a40*/  LDS R5, [R35+0x400] ;  /* 0x0004000023057984 */ /* 0x000e280000000800 */
[----:B------:R-:W1:Y:S04]  /*2a50*/  LDS R9, [R35+0xc00] ;  /* 0x000c000023097984 */ /* 0x000e680000000800 */
        /* <DEDUP_REMOVED lines=8> */
[----:B0-----:R-:W-:Y:S01]  /*2ae0*/  @!P3 STG.E desc[UR10][R2.64+0x400], R5 ;  /* 0x000400050200b986 */ /* 0x001fe2000c10190a */
[----:B------:R-:W-:Y:S01]  /*2af0*/  ISETP.GE.U32.AND P3, PT, R4, UR4, PT ;  /* 0x0000000404007c0c */ /* 0x000fe2000bf66070 */
[----:B------:R-:W-:-:S02]  /*2b00*/  VIADD R4, R0, 0xa00 ;  /* 0x00000a0000047836 */ /* 0x000fc40000000000 */
[----:B------:R-:W0:Y:S01]  /*2b10*/  LDS R25, [R35+0x2c00] ;  /* 0x002c000023197984 */ /* 0x000e220000000800 */
[----:B------:R-:W-:-:S03]  /*2b20*/  ISETP.GE.U32.AND.EX P3, PT, RZ, UR5, PT, P3 ;  /* 0x00000005ff007c0c */ /* 0x000fc6000bf66130 */
[----:B-1----:R-:W-:Y:S01]  /*2b30*/  @!P1 STG.E desc[UR10][R2.64+0xc00], R9 ;  /* 0x000c000902009986 */ /* 0x002fe2000c10190a */
[----:B------:R-:W-:-:S03]  /*2b40*/  ISETP.GE.U32.AND P1, PT, R0, UR4, PT ;  /* 0x0000000400007c0c */ /* 0x000fc6000bf26070 */
[----:B------:R-:W1:Y:S04]  /*2b50*/  LDS R5, [R35+0x3000] ;  /* 0x0030000023057984 */ /* 0x000e680000000800 */
[----:B--2---:R-:W-:Y:S01]  /*2b60*/  @!P0 STG.E desc[UR10][R2.64+0x1400], R13 ;  /* 0x0014000d02008986 */ /* 0x004fe2000c10190a */
[----:B------:R-:W-:-:S03]  /*2b70*/  ISETP.GE.U32.AND.EX P0, PT, RZ, UR5, PT, P1 ;  /* 0x00000005ff007c0c */ /* 0x000fc6000bf06110 */
[----:B---3--:R-:W-:Y:S01]  /*2b80*/  @!P6 STG.E desc[UR10][R2.64+0x1000], R11 ;  /* 0x0010000b0200e986 */ /* 0x008fe2000c10190a */
[----:B------:R-:W-:Y:S01]  /*2b90*/  ISETP.GE.U32.AND P6, PT, R4, UR4, PT ;  /* 0x0000000404007c0c */ /* 0x000fe2000bfc6070 */
[----:B------:R-:W-:Y:S02]  /*2ba0*/  VIADD R4, R0, 0xb00 ;  /* 0x00000b0000047836 */ /* 0x000fe40000000000 */
[----:B----4-:R-:W-:Y:S01]  /*2bb0*/  @!P4 STG.E desc[UR10][R2.64+0x800], R7 ;  /* 0x000800070200c986 */ /* 0x010fe2000c10190a */
[----:B------:R-:W-:Y:S01]  /*2bc0*/  ISETP.GE.U32.AND P4, PT, R6, UR4, PT ;  /* 0x0000000406007c0c */ /* 0x000fe2000bf86070 */
[----:B------:R-:W-:Y:S01]  /*2bd0*/  VIADD R6, R0, 0xe00 ;  /* 0x00000e0000067836 */ /* 0x000fe20000000000 */
[----:B------:R-:W-:Y:S01]  /*2be0*/  ISETP.GE.U32.AND P1, PT, R4, UR4, PT ;  /* 0x0000000404007c0c */ /* 0x000fe2000bf26070 */
[----:B------:R-:W2:Y:S01]  /*2bf0*/  LDS R7, [R35+0x3400] ;  /* 0x0034000023077984 */ /* 0x000ea20000000800 */
[----:B------:R-:W-:Y:S02]  /*2c00*/  LOP3.LUT R4, R0, 0xc00, RZ, 0xfc, !PT ;  /* 0x00000c0000047812 */ /* 0x000fe400078efcff */
[----:B------:R-:W-:Y:S01]  /*2c10*/  ISETP.GE.U32.AND.EX P4, PT, RZ, UR5, PT, P4 ;  /* 0x00000005ff007c0c */ /* 0x000fe2000bf86140 */
[----:B------:R-:W3:Y:S01]  /*2c20*/  LDS R9, [R35+0x3800] ;  /* 0x0038000023097984 */ /* 0x000ee20000000800 */
[----:B------:R-:W-:-:S03]  /*2c30*/  ISETP.GE.U32.AND.EX P6, PT, RZ, UR5, PT, P6 ;  /* 0x00000005ff007c0c */ /* 0x000fc6000bfc6160 */
[----:B------:R-:W-:Y:S04]  /*2c40*/  LDS R11, [R35+0x3c00] ;  /* 0x003c0000230b7984 */ /* 0x000fe80000000800 */
[----:B------:R-:W-:Y:S04]  /*2c50*/  LDS R13, [R35+0x4000] ;  /* 0x00400000230d7984 */ /* 0x000fe80000000800 */
[----:B------:R-:W-:Y:S04]  /*2c60*/  LDS R27, [R35+0x4400] ;  /* 0x00440000231b7984 */ /* 0x000fe80000000800 */
[----:B------:R-:W4:Y:S04]  /*2c70*/  @!P0 LDS R29, [R35] ;  /* 0x00000000231d8984 */ /* 0x000f280000000800 */
[----:B-----5:R0:W-:Y:S01]  /*2c80*/  @!P5 STG.E desc[UR10][R2.64+0x1800], R15 ;  /* 0x0018000f0200d986 */ /* 0x0201e2000c10190a */
[----:B------:R-:W-:Y:S01]  /*2c90*/  ISETP.GE.U32.AND P5, PT, R4, UR4, PT ;  /* 0x0000000404007c0c */ /* 0x000fe2000bfa6070 */
[----:B------:R-:W-:-:S02]  /*2ca0*/  VIADD R4, R0, 0xd00 ;  /* 0x00000d0000047836 */ /* 0x000fc40000000000 */
[----:B------:R0:W-:Y:S01]  /*2cb0*/  @!P2 STG.E desc[UR10][R2.64+0x1c00], R17 ;  /* 0x001c00110200a986 */ /* 0x0001e2000c10190a */
[----:B------:R-:W-:Y:S02]  /*2cc0*/  ISETP.GE.U32.AND.EX P2, PT, RZ, UR5, PT, P1 ;  /* 0x00000005ff007c0c */ /* 0x000fe4000bf46110 */
[----:B------:R-:W-:Y:S01]  /*2cd0*/  ISETP.GE.U32.AND.EX P5, PT, RZ, UR5, PT, P5 ;  /* 0x00000005ff007c0c */ /* 0x000fe2000bfa6150 */
[----:B------:R0:W-:Y:S01]  /*2ce0*/  @!P3 STG.E desc[UR10][R2.64+0x2000], R19 ;  /* 0x002000130200b986 */ /* 0x0001e2000c10190a */
[----:B------:R-:W-:Y:S01]  /*2cf0*/  ISETP.GE.U32.AND P1, PT, R4, UR4, PT ;  /* 0x0000000404007c0c */ /* 0x000fe2000bf26070 */
[----:B------:R-:W-:Y:S01]  /*2d00*/  VIADD R4, R0, 0xf00 ;  /* 0x00000f0000047836 */ /* 0x000fe20000000000 */
[----:B------:R-:W-:Y:S01]  /*2d10*/  ISETP.GE.U32.AND P3, PT, R6, UR4, PT ;  /* 0x0000000406007c0c */ /* 0x000fe2000bf66070 */
[----:B------:R1:W-:Y:S01]  /*2d20*/  @!P4 STG.E desc[UR10][R2.64+0x2400], R21 ;  /* 0x002400150200c986 */ /* 0x0003e2000c10190a */
[----:B------:R-:W-:Y:S01]  /*2d30*/  VIADD R6, R0, 0x1100 ;  /* 0x0000110000067836 */ /* 0x000fe20000000000 */
[----:B------:R-:W-:-:S02]  /*2d40*/  ISETP.GE.U32.AND.EX P1, PT, RZ, UR5, PT, P1 ;  /* 0x00000005ff007c0c */ /* 0x000fc4000bf26110 */
[----:B------:R-:W-:Y:S01]  /*2d50*/  ISETP.GE.U32.AND P4, PT, R4, UR4, PT ;  /* 0x0000000404007c0c */ /* 0x000fe2000bf86070 */
[----:B------:R2:W-:Y:S01]  /*2d60*/  @!P6 STG.E desc[UR10][R2.64+0x2800], R23 ;  /* 0x002800170200e986 */ /* 0x0005e2000c10190a */
[C---:B------:R-:W-:Y:S01]  /*2d70*/  LOP3.LUT R4, R0.reuse, 0x1000, RZ, 0xfc, !PT ;  /* 0x0000100000047812 */ /* 0x040fe200078efcff */
[----:B------:R-:W-:Y:S01]  /*2d80*/  VIADD R0, R0, 0x1200 ;  /* 0x0000120000007836 */ /* 0x000fe20000000000 */
[----:B------:R-:W-:Y:S01]  /*2d90*/  ISETP.GE.U32.AND.EX P3, PT, RZ, UR5, PT, P3 ;  /* 0x00000005ff007c0c */ /* 0x000fe2000bf66130 */
[----:B0-----:R0:W-:Y:S01]  /*2da0*/  @!P2 STG.E desc[UR10][R2.64+0x2c00], R25 ;  /* 0x002c00190200a986 */ /* 0x0011e2000c10190a */
[----:B------:R-:W-:Y:S02]  /*2db0*/  ISETP.GE.U32.AND P6, PT, R4, UR4, PT ;  /* 0x0000000404007c0c */ /* 0x000fe4000bfc6070 */
[----:B------:R-:W-:Y:S01]  /*2dc0*/  ISETP.GE.U32.AND P2, PT, R6, UR4, PT ;  /* 0x0000000406007c0c */ /* 0x000fe2000bf46070 */
[----:B-1----:R0:W-:Y:S01]  /*2dd0*/  @!P5 STG.E desc[UR10][R2.64+0x3000], R5 ;  /* 0x003000050200d986 */ /* 0x0021e2000c10190a */
[----:B------:R-:W-:-:S02]  /*2de0*/  ISETP.GE.U32.AND P5, PT, R0, UR4, PT ;  /* 0x0000000400007c0c */ /* 0x000fc4000bfa6070 */
[----:B------:R-:W-:Y:S01]  /*2df0*/  ISETP.GE.U32.AND.EX P4, PT, RZ, UR5, PT, P4 ;  /* 0x00000005ff007c0c */ /* 0x000fe2000bf86140 */
[----:B--2---:R0:W-:Y:S01]  /*2e00*/  @!P1 STG.E desc[UR10][R2.64+0x3400], R7 ;  /* 0x0034000702009986 */ /* 0x0041e2000c10190a */
[----:B------:R-:W-:Y:S02]  /*2e10*/  ISETP.GE.U32.AND.EX P6, PT, RZ, UR5, PT, P6 ;  /* 0x00000005ff007c0c */ /* 0x000fe4000bfc6160 */
[----:B------:R-:W-:Y:S01]  /*2e20*/  ISETP.GE.U32.AND.EX P2, PT, RZ, UR5, PT, P2 ;  /* 0x00000005ff007c0c */ /* 0x000fe2000bf46120 */
[----:B---3--:R0:W-:Y:S01]  /*2e30*/  @!P3 STG.E desc[UR10][R2.64+0x3800], R9 ;  /* 0x003800090200b986 */ /* 0x0081e2000c10190a */
[----:B------:R-:W-:-:S03]  /*2e40*/  ISETP.GE.U32.AND.EX P5, PT, RZ, UR5, PT, P5 ;  /* 0x00000005ff007c0c */ /* 0x000fc6000bfa6150 */
[----:B----4-:R0:W-:Y:S04]  /*2e50*/  @!P0 STG.E desc[UR10][R2.64], R29 ;  /* 0x0000001d02008986 */ /* 0x0101e8000c10190a */
[----:B------:R0:W-:Y:S04]  /*2e60*/  @!P4 STG.E desc[UR10][R2.64+0x3c00], R11 ;  /* 0x003c000b0200c986 */ /* 0x0001e8000c10190a */
[----:B------:R0:W-:Y:S04]  /*2e70*/  @!P6 STG.E desc[UR10][R2.64+0x4000], R13 ;  /* 0x0040000d0200e986 */ /* 0x0001e8000c10190a */
[----:B------:R0:W-:Y:S01]  /*2e80*/  @!P2 STG.E desc[UR10][R2.64+0x4400], R27 ;  /* 0x0044001b0200a986 */ /* 0x0001e2000c10190a */
[----:B------:R-:W-:Y:S05]  /*2e90*/  @P5 EXIT ;  /* 0x000000000000594d */ /* 0x000fea0003800000 */
[----:B------:R-:W1:Y:S04]  /*2ea0*/  LDS R35, [R35+0x4800] ;  /* 0x0048000023237984 */ /* 0x000e680000000800 */
[----:B-1----:R-:W-:Y:S01]  /*2eb0*/  STG.E desc[UR10][R2.64+0x4800], R35 ;  /* 0x0048002302007986 */ /* 0x002fe2000c10190a */
[----:B------:R-:W-:Y:S05]  /*2ec0*/  EXIT ;  /* 0x000000000000794d */ /* 0x000fea0003800000 */
.L_x_221:
        /* <DEDUP_REMOVED lines=11> */
.L_x_254:


//--------------------- .text._ZN3cub18CUB_300001_SM_10006detail11EmptyKernelIvEEvv --------------------------
	.section	.text._ZN3cub18CUB_300001_SM_10006detail11EmptyKernelIvEEvv,"ax",@progbits
	.align	128
        .global         _ZN3cub18CUB_300001_SM_10006detail11EmptyKernelIvEEvv
        .type           _ZN3cub18CUB_300001_SM_10006detail11EmptyKernelIvEEvv,@function
        .size           _ZN3cub18CUB_300001_SM_10006detail11EmptyKernelIvEEvv,(.L_x_255 - _ZN3cub18CUB_300001_SM_10006detail11EmptyKernelIvEEvv)
        .other          _ZN3cub18CUB_300001_SM_10006detail11EmptyKernelIvEEvv,@"STO_CUDA_ENTRY STV_DEFAULT"
_ZN3cub18CUB_300001_SM_10006detail11EmptyKernelIvEEvv:
.text._ZN3cub18CUB_300001_SM_10006detail11EmptyKernelIvEEvv:
[----:B------:R-:W-:Y:S01]  /*0000*/  LDC R1, c[0x0][0x37c] ;  /* 0x0000df00ff017b82 */ /* 0x000fe20000000800 */
[----:B------:R-:W-:Y:S05]  /*0010*/  EXIT ;  /* 0x000000000000794d */ /* 0x000fea0003800000 */
.L_x_222:
        /* <DEDUP_REMOVED lines=14> */
.L_x_255:


//--------------------- .text._Z7scatterPKjiS0_Pjiii --------------------------
	.section	.text._Z7scatterPKjiS0_Pjiii,"ax",@progbits
	.align	128
        .global         _Z7scatterPKjiS0_Pjiii
        .type           _Z7scatterPKjiS0_Pjiii,@function
        .size           _Z7scatterPKjiS0_Pjiii,(.L_x_256 - _Z7scatterPKjiS0_Pjiii)
        .other          _Z7scatterPKjiS0_Pjiii,@"STO_CUDA_ENTRY STV_DEFAULT"
_Z7scatterPKjiS0_Pjiii:
.text._Z7scatterPKjiS0_Pjiii:
[----:B------:R-:W-:Y:S01]  /*0000*/  LDC R1, c[0x0][0x37c] ;  /* 0x0000df00ff017b82 */ /* 0x000fe20000000800 */
[----:B------:R-:W0:Y:S07]  /*0010*/  S2R R0, SR_TID.X ;  /* 0x0000000000007919 */ /* 0x000e2e0000002100 */
[----:B------:R-:W0:Y:S01]  /*0020*/  S2UR UR5, SR_CTAID.X ;  /* 0x00000000000579c3 */ /* 0x000e220000002500 */
[----:B------:R-:W1:Y:S01]  /*0030*/  LDCU UR8, c[0x0][0x388] ;  /* 0x00007100ff0877ac */ /* 0x000e620008000800 */
[----:B------:R-:W2:Y:S06]  /*0040*/  LDCU.64 UR6, c[0x0][0x358] ;  /* 0x00006b00ff0677ac */ /* 0x000eac0008000a00 */
[----:B------:R-:W0:Y:S01]  /*0050*/  LDC R13, c[0x0][0x360] ;  /* 0x0000d800ff0d7b82 */ /* 0x000e220000000800 */
[----:B------:R-:W3:Y:S01]  /*0060*/  S2R R7, SR_CgaCtaId ;  /* 0x0000000000077919 */ /* 0x000ee20000008800 */
[----:B------:R-:W4:Y:S01]  /*0070*/  LDCU UR4, c[0x0][0x3a0] ;  /* 0x00007400ff0477ac */ /* 0x000f220008000800 */
[----:B0-----:R-:W-:-:S05]  /*0080*/  IMAD R5, R13, UR5, R0 ;  /* 0x000000050d057c24 */ /* 0x001fca000f8e0200 */
[----:B-1----:R-:W-:-:S13]  /*0090*/  ISETP.GE.AND P0, PT, R5, UR8, PT ;  /* 0x0000000805007c0c */ /* 0x002fda000bf06270 */
[----:B------:R-:W0:Y:S08]  /*00a0*/  @!P0 LDC.64 R2, c[0x0][0x380] ;  /* 0x0000e000ff028b82 */ /* 0x000e300000000a00 */
[----:B------:R-:W1:Y:S01]  /*00b0*/  @!P0 LDC R9, c[0x0][0x3a4] ;  /* 0x0000e900ff098b82 */ /* 0x000e620000000800 */
[----:B0-----:R-:W-:-:S06]  /*00c0*/  @!P0 IMAD.WIDE R2, R5, 0x4, R2 ;  /* 0x0000000405028825 */ /* 0x001fcc00078e0202 */
[----:B--2---:R0:W1:Y:S01]  /*00d0*/  @!P0 LDG.E R2, desc[UR6][R2.64] ;  /* 0x0000000602028981 */ /* 0x004062000c1e1900 */
[----:B------:R-:W-:Y:S01]  /*00e0*/  MOV R4, 0x400 ;  /* 0x0000040000047802 */ /* 0x000fe20000000f00 */
[----:B----4-:R-:W-:Y:S01]  /*00f0*/  UIADD3 UR4, UPT, UPT, UR4, -0x1, URZ ;  /* 0xffffffff04047890 */ /* 0x010fe2000fffe0ff */
[----:B------:R-:W-:Y:S04]  /*0100*/  BSSY.RECONVERGENT B0, `(.L_x_223) ;  /* 0x0000017000007945 */ /* 0x000fe80003800200 */
[----:B------:R-:W-:Y:S01]  /*0110*/  BSSY.RELIABLE B1, `(.L_x_224) ;  /* 0x0000014000017945 */ /* 0x000fe20003800100 */
[----:B---3--:R-:W-:Y:S01]  /*0120*/  LEA R7, R7, R4, 0x18 ;  /* 0x0000000407077211 */ /* 0x008fe200078ec0ff */
[----:B------:R-:W-:-:S04]  /*0130*/  IMAD.U32 R4, RZ, RZ, UR4 ;  /* 0x00000004ff047e24 */ /* 0x000fc8000f8e00ff */
[--C-:B------:R-:W-:Y:S02]  /*0140*/  IMAD R11, R13, 0x4, R7.reuse ;  /* 0x000000040d0b7824 */ /* 0x100fe400078e0207 */
[----:B------:R-:W-:-:S03]  /*0150*/  IMAD R7, R0, 0x4, R7 ;  /* 0x0000000400077824 */ /* 0x000fc600078e0207 */
[C---:B0-----:R-:W-:Y:S02]  /*0160*/  LEA R3, R0.reuse, R11, 0x2 ;  /* 0x0000000b00037211 */ /* 0x041fe400078e10ff */
[----:B-1----:R-:W-:Y:S01]  /*0170*/  @!P0 SHF.R.U32.HI R9, RZ, R9, R2 ;  /* 0x00000009ff098219 */ /* 0x002fe20000011602 */
[----:B------:R-:W-:Y:S03]  /*0180*/  @!P0 STS [R7], R2 ;  /* 0x0000000207008388 */ /* 0x000fe60000000800 */
[----:B------:R-:W-:Y:S02]  /*0190*/  @!P0 LOP3.LUT R4, R9, R4, RZ, 0xc0, !PT ;  /* 0x0000000409048212 */ /* 0x000fe400078ec0ff */
[----:B------:R-:W-:-:S03]  /*01a0*/  ISETP.NE.AND P0, PT, R0, RZ, PT ;  /* 0x000000ff0000720c */ /* 0x000fc60003f05270 */
[----:B------:R-:W-:Y:S01]  /*01b0*/  STS [R3], R4 ;  /* 0x0000000403007388 */ /* 0x000fe20000000800 */
[----:B------:R-:W-:Y:S06]  /*01c0*/  BAR.SYNC.DEFER_BLOCKING 0x0 ;  /* 0x0000000000007b1d */ /* 0x000fec0000010000 */
[----:B------:R-:W0:Y:S02]  /*01d0*/  LDS R6, [R3] ;  /* 0x0000000003067984 */ /* 0x000e240000000800 */
[----:B0-----:R-:W-:-:S05]  /*01e0*/  IMAD.IADD R8, R6, 0x1, R13 ;  /* 0x0000000106087824 */ /* 0x001fca00078e020d */
[----:B------:R-:W-:Y:S01]  /*01f0*/  LEA R11, R8, R11, 0x2 ;  /* 0x0000000b080b7211 */ /* 0x000fe200078e10ff */
[----:B------:R-:W-:Y:S06]  /*0200*/  @!P0 BRA `(.L_x_225) ;  /* 0x0000000000108947 */ /* 0x000fec0003800000 */
[----:B------:R-:W0:Y:S02]  /*0210*/  LDS R3, [R3+-0x4] ;  /* 0xfffffc0003037984 */ /* 0x000e240000000800 */
[----:B0-----:R-:W-:-:S13]  /*0220*/  ISETP.NE.AND P0, PT, R6, R3, PT ;  /* 0x000000030600720c */ /* 0x001fda0003f05270 */
[----:B------:R-:W-:Y:S05]  /*0230*/  @!P0 BREAK.RELIABLE B1 ;  /* 0x0000000000018942 */ /* 0x000fea0003800100 */
[----:B------:R-:W-:Y:S05]  /*0240*/  @!P0 BRA `(.L_x_226) ;  /* 0x0000000000088947 */ /* 0x000fea0003800000 */
.L_x_225:
[----:B------:R-:W-:Y:S05]  /*0250*/  BSYNC.RELIABLE B1 ;  /* 0x0000000000017941 */ /* 0x000fea0003800100 */
.L_x_224:
[----:B------:R0:W-:Y:S02]  /*0260*/  STS [R11], R0 ;  /* 0x000000000b007388 */ /* 0x0001e40000000800 */
.L_x_226:
[----:B------:R-:W-:Y:S05]  /*0270*/  BSYNC.RECONVERGENT B0 ;  /* 0x0000000000007941 */ /* 0x000fea0003800200 */
.L_x_223:
[----:B------:R-:W-:Y:S05]  /*0280*/  WARPSYNC.ALL ;  /* 0x0000000000007948 */ /* 0x000fea0003800000 */
[----:B------:R-:W-:-:S13]  /*0290*/  ISETP.GE.AND P0, PT, R5, UR8, PT ;  /* 0x0000000805007c0c */ /* 0x000fda000bf06270 */
[----:B------:R-:W-:Y:S05]  /*02a0*/  @P0 EXIT ;  /* 0x000000000000094d */ /* 0x000fea0003800000 */
[----:B------:R-:W1:Y:S08]  /*02b0*/  LDC R5, c[0x0][0x370] ;  /* 0x0000dc00ff057b82 */ /* 0x000e700000000800 */
[----:B------:R-:W-:Y:S08]  /*02c0*/  BAR.SYNC.DEFER_BLOCKING 0x0 ;  /* 0x0000000000007b1d */ /* 0x000ff00000010000 */
[----:B------:R-:W2:Y:S01]  /*02d0*/  LDC.64 R2, c[0x0][0x390] ;  /* 0x0000e400ff027b82 */ /* 0x000ea20000000a00 */
[----:B-1----:R-:W-:Y:S01]  /*02e0*/  IMAD R5, R6, R5, UR5 ;  /* 0x0000000506057e24 */ /* 0x002fe2000f8e0205 */
[----:B0-----:R-:W0:Y:S04]  /*02f0*/  LDS R11, [R11] ;  /* 0x000000000b0b7984 */ /* 0x001e280000000800 */
[----:B------:R-:W1:Y:S01]  /*0300*/  LDS R7, [R7] ;  /* 0x0000000007077984 */ /* 0x000e620000000800 */
[----:B--2---:R-:W-:-:S02]  /*0310*/  IMAD.WIDE.U32 R2, R5, 0x4, R2 ;  /* 0x0000000405027825 */ /* 0x004fc400078e0002 */
[----:B------:R-:W2:Y:S04]  /*0320*/  LDC.64 R4, c[0x0][0x398] ;  /* 0x0000e600ff047b82 */ /* 0x000ea80000000a00 */
[----:B------:R-:W0:Y:S02]  /*0330*/  LDG.E R2, desc[UR6][R2.64] ;  /* 0x0000000602027981 */ /* 0x000e24000c1e1900 */
[----:B0-----:R-:W-:-:S05]  /*0340*/  IADD3 R9, PT, PT, R2, R0, -R11 ;  /* 0x0000000002097210 */ /* 0x001fca0007ffe80b */
[----:B--2---:R-:W-:-:S05]  /*0350*/  IMAD.WIDE.U32 R4, R9, 0x4, R4 ;  /* 0x0000000409047825 */ /* 0x004fca00078e0004 */
[----:B-1----:R-:W-:Y:S01]  /*0360*/  STG.E desc[UR6][R4.64], R7 ;  /* 0x0000000704007986 */ /* 0x002fe2000c101906 */
[----:B------:R-:W-:Y:S05]  /*0370*/  EXIT ;  /* 0x000000000000794d */ /* 0x000fea0003800000 */
.L_x_227:
        /* <DEDUP_REMOVED lines=16> */
.L_x_256:


//--------------------- .text._Z11inBlockSortPjiiii --------------------------
	.section	.text._Z11inBlockSortPjiiii,"ax",@progbits
	.align	128
        .global         _Z11inBlockSortPjiiii
        .type           _Z11inBlockSortPjiiii,@function
        .size           _Z11inBlockSortPjiiii,(.L_x_257 - _Z11inBlockSortPjiiii)
        .other          _Z11inBlockSortPjiiii,@"STO_CUDA_ENTRY STV_DEFAULT"
_Z11inBlockSortPjiiii:
.text._Z11inBlockSortPjiiii:
[----:B------:R-:W-:Y:S01]  /*0000*/  LDC R1, c[0x0][0x37c] ;  /* 0x0000df00ff017b82 */ /* 0x000fe20000000800 */
[----:B------:R-:W0:Y:S01]  /*0010*/  S2R R0, SR_TID.X ;  /* 0x0000000000007919 */ /* 0x000e220000002100 */
[----:B------:R-:W1:Y:S06]  /*0020*/  LDCU UR12, c[0x0][0x360] ;  /* 0x00006c00ff0c77ac */ /* 0x000e6c0008000800 */
[----:B------:R-:W0:Y:S01]  /*0030*/  S2UR UR4, SR_CTAID.X ;  /* 0x00000000000479c3 */ /* 0x000e220000002500 */
[----:B------:R-:W2:Y:S01]  /*0040*/  LDCU.64 UR6, c[0x0][0x388] ;  /* 0x00007100ff0677ac */ /* 0x000ea20008000a00 */
[----:B------:R-:W3:Y:S06]  /*0050*/  LDCU.64 UR10, c[0x0][0x358] ;  /* 0x00006b00ff0a77ac */ /* 0x000eec0008000a00 */
[----:B------:R-:W0:Y:S08]  /*0060*/  LDC R5, c[0x0][0x360] ;  /* 0x0000d800ff057b82 */ /* 0x000e300000000800 */
[----:B------:R-:W4:Y:S01]  /*0070*/  LDC.64 R2, c[0x0][0x380] ;  /* 0x0000e000ff027b82 */ /* 0x000f220000000a00 */
[----:B0-----:R-:W-:-:S05]  /*0080*/  IMAD R5, R5, UR4, R0 ;  /* 0x0000000405057c24 */ /* 0x001fca000f8e0200 */
[C---:B--2---:R-:W-:Y:S01]  /*0090*/  ISETP.GE.AND P0, PT, R5.reuse, UR6, PT ;  /* 0x0000000605007c0c */ /* 0x044fe2000bf06270 */
[----:B----4-:R-:W-:-:S12]  /*00a0*/  IMAD.WIDE R2, R5, 0x4, R2 ;  /* 0x0000000405027825 */ /* 0x010fd800078e0202 */
[----:B---3--:R-:W2:Y:S01]  /*00b0*/  @!P0 LDG.E R7, desc[UR10][R2.64] ;  /* 0x0000000a02078981 */ /* 0x008ea2000c1e1900 */
[----:B------:R-:W0:Y:S01]  /*00c0*/  S2UR UR6, SR_CgaCtaId ;  /* 0x00000000000679c3 */ /* 0x000e220000008800 */
[----:B------:R-:W-:Y:S01]  /*00d0*/  UIADD3 UR5, UPT, UPT, UR7, -0x1, URZ ;  /* 0xffffffff07057890 */ /* 0x000fe2000fffe0ff */
[----:B------:R-:W-:-:S05]  /*00e0*/  UMOV UR4, 0x400 ;  /* 0x0000040000047882 */ /* 0x000fca0000000000 */
[----:B------:R-:W-:Y:S01]  /*00f0*/  IMAD.U32 R6, RZ, RZ, UR5 ;  /* 0x00000005ff067e24 */ /* 0x000fe2000f8e00ff */
[----:B------:R-:W2:Y:S04]  /*0100*/  @!P0 LDC R4, c[0x0][0x390] ;  /* 0x0000e400ff048b82 */ /* 0x000ea80000000800 */
[----:B------:R-:W3:Y:S01]  /*0110*/  LDCU UR5, c[0x0][0x394] ;  /* 0x00007280ff0577ac */ /* 0x000ee20008000800 */
[----:B0-----:R-:W-:-:S04]  /*0120*/  ULEA UR4, UR6, UR4, 0x18 ;  /* 0x0000000406047291 */ /* 0x001fc8000f8ec0ff */
[----:B-1----:R-:W-:Y:S02]  /*0130*/  ULEA UR6, UR12, UR4, 0x2 ;  /* 0x000000040c067291 */ /* 0x002fe4000f8e10ff */
[----:B---3--:R-:W-:-:S04]  /*0140*/  UISETP.GE.AND UP0, UPT, UR5, 0x1, UPT ;  /* 0x000000010500788c */ /* 0x008fc8000bf06270 */
[C---:B------:R-:W-:Y:S02]  /*0150*/  LEA R5, R0.reuse, UR6, 0x2 ;  /* 0x0000000600057c11 */ /* 0x040fe4000f8e10ff */
[----:B--2---:R-:W-:Y:S02]  /*0160*/  @!P0 SHF.R.U32.HI R9, RZ, R4, R7 ;  /* 0x00000004ff098219 */ /* 0x004fe40000011607 */
[----:B------:R-:W-:Y:S02]  /*0170*/  LEA R4, R0, UR4, 0x2 ;  /* 0x0000000400047c11 */ /* 0x000fe4000f8e10ff */
[----:B------:R-:W-:-:S03]  /*0180*/  @!P0 LOP3.LUT R6, R9, R6, RZ, 0xc0, !PT ;  /* 0x0000000609068212 */ /* 0x000fc600078ec0ff */
[----:B------:R0:W-:Y:S04]  /*0190*/  @!P0 STS [R4], R7 ;  /* 0x0000000704008388 */ /* 0x0001e80000000800 */
[----:B------:R0:W-:Y:S01]  /*01a0*/  STS [R5], R6 ;  /* 0x0000000605007388 */ /* 0x0001e20000000800 */
[----:B------:R-:W-:Y:S06]  /*01b0*/  BAR.SYNC.DEFER_BLOCKING 0x0 ;  /* 0x0000000000007b1d */ /* 0x000fec0000010000 */
[----:B------:R-:W-:Y:S05]  /*01c0*/  BRA.U !UP0, `(.L_x_228) ;  /* 0x0000000508a07547 */ /* 0x000fea000b800000 */
[----:B------:R-:W-:Y:S01]  /*01d0*/  ULEA UR6, UR12, UR6, 0x2 ;  /* 0x000000060c067291 */ /* 0x000fe2000f8e10ff */
[----:B------:R-:W-:Y:S01]  /*01e0*/  SHF.R.U32.HI R8, RZ, 0x3, R0 ;  /* 0x00000003ff087819 */ /* 0x000fe20000011600 */
[----:B------:R-:W-:Y:S01]  /*01f0*/  USHF.R.U32.HI UR9, URZ, 0x5, UR12 ;  /* 0x00000005ff097899 */ /* 0x000fe2000801160c */
[C---:B------:R-:W-:Y:S01]  /*0200*/  ISETP.NE.AND P0, PT, R0.reuse, RZ, PT ;  /* 0x000000ff0000720c */ /* 0x040fe20003f05270 */
[----:B------:R-:W-:Y:S01]  /*0210*/  ULEA UR7, UR12, UR6, 0x2 ;  /* 0x000000060c077291 */ /* 0x000fe2000f8e10ff */
[----:B------:R-:W-:Y:S01]  /*0220*/  LOP3.LUT R13, R0, 0x1f, RZ, 0xc0, !PT ;  /* 0x0000001f000d7812 */ /* 0x000fe200078ec0ff */
[----:B------:R-:W-:Y:S01]  /*0230*/  UIADD3 UR5, UPT, UPT, -UR5, URZ, URZ ;  /* 0x000000ff05057290 */ /* 0x000fe2000fffe1ff */
[----:B------:R-:W-:Y:S01]  /*0240*/  LOP3.LUT R8, R8, 0x7c, RZ, 0xc0, !PT ;  /* 0x0000007c08087812 */ /* 0x000fe200078ec0ff */
[----:B------:R-:W-:Y:S01]  /*0250*/  ULEA UR8, UR12, UR7, 0x2 ;  /* 0x000000070c087291 */ /* 0x000fe2000f8e10ff */
[C---:B0-----:R-:W-:Y:S01]  /*0260*/  LEA R7, R0.reuse, UR6, 0x2 ;  /* 0x0000000600077c11 */ /* 0x041fe2000f8e10ff */
[----:B------:R-:W-:Y:S01]  /*0270*/  UMOV UR4, URZ ;  /* 0x000000ff00047c82 */ /* 0x000fe20008000000 */
[----:B------:R-:W-:-:S03]  /*0280*/  LEA R14, R0, UR7, 0x2 ;  /* 0x00000007000e7c11 */ /* 0x000fc6000f8e10ff */
[----:B------:R-:W-:-:S07]  /*0290*/  LEA R6, R0, UR8, 0x2 ;  /* 0x0000000800067c11 */ /* 0x000fce000f8e10ff */
.L_x_231:
[----:B------:R-:W0:Y:S01]  /*02a0*/  @P0 LDS R10, [R5+-0x4] ;  /* 0xfffffc00050a0984 */ /* 0x000e220000000800 */
[----:B------:R-:W-:Y:S01]  /*02b0*/  IMAD.MOV.U32 R9, RZ, RZ, RZ ;  /* 0x000000ffff097224 */ /* 0x000fe200078e00ff */
[C---:B------:R-:W-:Y:S02]  /*02c0*/  ISETP.NE.AND P1, PT, R13.reuse, RZ, PT ;  /* 0x000000ff0d00720c */ /* 0x040fe40003f25270 */
[----:B------:R-:W-:Y:S02]  /*02d0*/  ISETP.NE.AND P2, PT, R13, 0x1f, PT ;  /* 0x0000001f0d00780c */ /* 0x000fe40003f45270 */
[----:B0-----:R-:W-:-:S04]  /*02e0*/  @P0 SHF.R.U32.HI R10, RZ, UR4, R10 ;  /* 0x00000004ff0a0c19 */ /* 0x001fc8000801160a */
[----:B------:R-:W-:-:S05]  /*02f0*/  @P0 LOP3.LUT R9, R10, 0x1, RZ, 0xc0, !PT ;  /* 0x000000010a090812 */ /* 0x000fca00078ec0ff */
[----:B------:R-:W0:Y:S02]  /*0300*/  SHFL.UP PT, R10, R9, 0x1, RZ ;  /* 0x04200000090a7989 */ /* 0x000e2400000e00ff */
[----:B0-----:R-:W-:Y:S02]  /*0310*/  SEL R10, R10, RZ, P1 ;  /* 0x000000ff0a0a7207 */ /* 0x001fe40000800000 */
[----:B------:R-:W-:-:S03]  /*0320*/  ISETP.GE.U32.AND P1, PT, R13, 0x2, PT ;  /* 0x000000020d00780c */ /* 0x000fc60003f26070 */
[----:B------:R-:W-:-:S05]  /*0330*/  IMAD.IADD R10, R10, 0x1, R9 ;  /* 0x000000010a0a7824 */ /* 0x000fca00078e0209 */
        /* <DEDUP_REMOVED lines=14> */
[----:B------:R-:W-:-:S03]  /*0420*/  ISETP.GT.U32.AND P1, PT, R0, 0x1f, PT ;  /* 0x0000001f0000780c */ /* 0x000fc60003f24070 */
[----:B------:R-:W-:-:S05]  /*0430*/  IMAD.IADD R9, R10, 0x1, R9 ;  /* 0x000000010a097824 */ /* 0x000fca00078e0209 */
[----:B------:R0:W-:Y:S01]  /*0440*/  @!P2 STS [R8+UR6], R9 ;  /* 0x000000090800a988 */ /* 0x0001e20008000806 */
[----:B------:R-:W-:Y:S06]  /*0450*/  BAR.SYNC.DEFER_BLOCKING 0x0 ;  /* 0x0000000000007b1d */ /* 0x000fec0000010000 */
[----:B-12---:R-:W-:Y:S05]  /*0460*/  @P1 BRA `(.L_x_229) ;  /* 0x0000000000681947 */ /* 0x006fea0003800000 */
[C---:B------:R-:W-:Y:S01]  /*0470*/  ISETP.GE.U32.AND P1, PT, R0.reuse, UR9, PT ;  /* 0x0000000900007c0c */ /* 0x040fe2000bf26070 */
[----:B------:R-:W-:Y:S01]  /*0480*/  IMAD.MOV.U32 R10, RZ, RZ, RZ ;  /* 0x000000ffff0a7224 */ /* 0x000fe200078e00ff */
[----:B------:R-:W-:Y:S01]  /*0490*/  UMOV UR13, 0xffffffff ;  /* 0xffffffff000d7882 */ /* 0x000fe20000000000 */
[C---:B------:R-:W-:Y:S02]  /*04a0*/  ISETP.GE.U32.AND P2, PT, R0.reuse, 0x10, PT ;  /* 0x000000100000780c */ /* 0x040fe40003f46070 */
[C---:B------:R-:W-:Y:S02]  /*04b0*/  ISETP.GE.U32.AND P3, PT, R0.reuse, 0x8, PT ;  /* 0x000000080000780c */ /* 0x040fe40003f66070 */
[C---:B------:R-:W-:Y:S02]  /*04c0*/  ISETP.GE.U32.AND P4, PT, R0.reuse, 0x4, PT ;  /* 0x000000040000780c */ /* 0x040fe40003f86070 */
[C---:B------:R-:W-:Y:S02]  /*04d0*/  ISETP.GE.U32.AND P5, PT, R0.reuse, 0x2, PT ;  /* 0x000000020000780c */ /* 0x040fe40003fa6070 */
[----:B------:R-:W-:-:S02]  /*04e0*/  ISETP.NE.AND P0, PT, R0, RZ, PT ;  /* 0x000000ff0000720c */ /* 0x000fc40003f05270 */
[----:B------:R1:W2:Y:S01]  /*04f0*/  @!P1 LDS R10, [R7] ;  /* 0x00000000070a9984 */ /* 0x0002a20000000800 */
[----:B------:R-:W-:Y:S10]  /*0500*/  BRA.DIV UR13, `(.L_x_230) ;  /* 0x000000020ddc7947 */ /* 0x000ff4000b800000 */
[----:B--2---:R-:W2:Y:S02]  /*0510*/  SHFL.UP PT, R11, R10, 0x1, RZ ;  /* 0x042000000a0b7989 */ /* 0x004ea400000e00ff */
[----:B--2---:R-:W-:-:S05]  /*0520*/  SEL R11, R11, RZ, P0 ;  /* 0x000000ff0b0b7207 */ /* 0x004fca0000000000 */
[----:B------:R-:W-:-:S05]  /*0530*/  IMAD.IADD R11, R11, 0x1, R10 ;  /* 0x000000010b0b7824 */ /* 0x000fca00078e020a */
[----:B------:R-:W2:Y:S02]  /*0540*/  SHFL.UP PT, R12, R11, 0x2, RZ ;  /* 0x044000000b0c7989 */ /* 0x000ea400000e00ff */
        /* <DEDUP_REMOVED lines=8> */
[----:B------:R2:W3:Y:S02]  /*05d0*/  SHFL.UP PT, R10, R16, 0x10, RZ ;  /* 0x06000000100a7989 */ /* 0x0004e400000e00ff */
.L_x_237:
[----:B---3--:R-:W-:-:S05]  /*05e0*/  SEL R11, R10, RZ, P2 ;  /* 0x000000ff0a0b7207 */ /* 0x008fca0001000000 */
[----:B--2---:R-:W-:-:S05]  /*05f0*/  IMAD.IADD R16, R16, 0x1, R11 ;  /* 0x0000000110107824 */ /* 0x004fca00078e020b */
[----:B------:R2:W-:Y:S02]  /*0600*/  @!P1 STS [R7], R16 ;  /* 0x0000001007009388 */ /* 0x0005e40000000800 */
.L_x_229:
[----:B------:R-:W-:Y:S05]  /*0610*/  WARPSYNC.ALL ;  /* 0x0000000000007948 */ /* 0x000fea0003800000 */
[----:B------:R-:W-:Y:S01]  /*0620*/  ISETP.GE.U32.AND P1, PT, R0, 0x20, PT ;  /* 0x000000200000780c */ /* 0x000fe20003f26070 */
[----:B------:R-:W-:Y:S01]  /*0630*/  BAR.SYNC.DEFER_BLOCKING 0x0 ;  /* 0x0000000000007b1d */ /* 0x000fe20000010000 */
[----:B------:R-:W-:-:S04]  /*0640*/  UIADD3 UR5, UPT, UPT, UR5, 0x1, URZ ;  /* 0x0000000105057890 */ /* 0x000fc8000fffe0ff */
[----:B------:R-:W-:-:S07]  /*0650*/  UISETP.NE.AND UP0, UPT, UR5, URZ, UPT ;  /* 0x000000ff0500728c */ /* 0x000fce000bf05270 */
[----:B------:R-:W0:Y:S02]  /*0660*/  @P1 LDS R10, [R8+UR6+-0x4] ;  /* 0xfffffc06080a1984 */ /* 0x000e240008000800 */
[----:B0-----:R-:W-:Y:S01]  /*0670*/  @P1 IMAD.IADD R9, R9, 0x1, R10 ;  /* 0x0000000109091824 */ /* 0x001fe200078e020a */
[----:B------:R-:W-:Y:S06]  /*0680*/  BAR.SYNC.DEFER_BLOCKING 0x0 ;  /* 0x0000000000007b1d */ /* 0x000fec0000010000 */
[----:B------:R-:W-:Y:S02]  /*0690*/  STS [R7], R9 ;  /* 0x0000000907007388 */ /* 0x000fe40000000800 */
[----:B------:R-:W-:Y:S06]  /*06a0*/  BAR.SYNC.DEFER_BLOCKING 0x0 ;  /* 0x0000000000007b1d */ /* 0x000fec0000010000 */
[----:B------:R-:W0:Y:S02]  /*06b0*/  LDS R10, [R5] ;  /* 0x00000000050a7984 */ /* 0x000e240000000800 */
[----:B0-----:R-:W-:-:S04]  /*06c0*/  SHF.R.U32.HI R11, RZ, UR4, R10 ;  /* 0x00000004ff0b7c19 */ /* 0x001fc8000801160a */
[----:B------:R-:W-:-:S04]  /*06d0*/  LOP3.LUT R11, R11, 0x1, RZ, 0xc0, !PT ;  /* 0x000000010b0b7812 */ /* 0x000fc800078ec0ff */
[----:B------:R-:W-:-:S13]  /*06e0*/  ISETP.NE.U32.AND P1, PT, R11, 0x1, PT ;  /* 0x000000010b00780c */ /* 0x000fda0003f25070 */
[----:B------:R-:W0:Y:S04]  /*06f0*/  @!P1 LDS R12, [UR6+-0x4] ;  /* 0xfffffc06ff0c9984 */ /* 0x000e280008000800 */
[----:B------:R-:W3:Y:S04]  /*0700*/  @!P1 LDS R11, [UR7+-0x4] ;  /* 0xfffffc07ff0b9984 */ /* 0x000ee80008000800 */
[----:B------:R-:W4:Y:S04]  /*0710*/  @!P1 LDS R15, [R7] ;  /* 0x00000000070f9984 */ /* 0x000f280000000800 */
[----:B------:R-:W5:Y:S01]  /*0720*/  @P1 LDS R17, [R7] ;  /* 0x0000000007111984 */ /* 0x000f620000000800 */
[----:B0-----:R-:W-:Y:S01]  /*0730*/  @!P1 SHF.R.U32.HI R12, RZ, UR4, R12 ;  /* 0x00000004ff0c9c19 */ /* 0x001fe2000801160c */
[----:B------:R-:W-:-:S03]  /*0740*/  UIADD3 UR4, UPT, UPT, UR4, 0x1, URZ ;  /* 0x0000000104047890 */ /* 0x000fc6000fffe0ff */
[----:B------:R-:W-:-:S05]  /*0750*/  @!P1 LOP3.LUT R12, R12, 0x1, RZ, 0xc0, !PT ;  /* 0x000000010c0c9812 */ /* 0x000fca00078ec0ff */
[----:B---3--:R-:W-:-:S05]  /*0760*/  @!P1 IMAD.IADD R12, R11, 0x1, R12 ;  /* 0x000000010b0c9824 */ /* 0x008fca00078e020c */
[----:B----4-:R-:W-:Y:S01]  /*0770*/  @!P1 IADD3 R12, PT, PT, -R12, UR12, R15 ;  /* 0x0000000c0c0c9c10 */ /* 0x010fe2000fffe10f */
[----:B-----5:R-:W-:-:S05]  /*0780*/  @P1 IMAD.IADD R12, R0, 0x1, -R17 ;  /* 0x00000001000c1824 */ /* 0x020fca00078e0a11 */
[C---:B------:R-:W-:Y:S02]  /*0790*/  LEA R9, R12.reuse, UR8, 0x2 ;  /* 0x000000080c097c11 */ /* 0x040fe4000f8e10ff */
[----:B------:R-:W-:-:S03]  /*07a0*/  LEA R12, R12, UR7, 0x2 ;  /* 0x000000070c0c7c11 */ /* 0x000fc6000f8e10ff */
[----:B------:R-:W-:Y:S04]  /*07b0*/  STS [R9], R10 ;  /* 0x0000000a09007388 */ /* 0x000fe80000000800 */
[----:B------:R-:W0:Y:S04]  /*07c0*/  LDS R11, [R4] ;  /* 0x00000000040b7984 */ /* 0x000e280000000800 */
[----:B0-----:R-:W-:Y:S01]  /*07d0*/  STS [R12], R11 ;  /* 0x0000000b0c007388 */ /* 0x001fe20000000800 */
[----:B------:R-:W-:Y:S06]  /*07e0*/  BAR.SYNC.DEFER_BLOCKING 0x0 ;  /* 0x0000000000007b1d */ /* 0x000fec0000010000 */
[----:B--2---:R-:W0:Y:S04]  /*07f0*/  LDS R16, [R6] ;  /* 0x0000000006107984 */ /* 0x004e280000000800 */
[----:B0-----:R-:W-:Y:S04]  /*0800*/  STS [R5], R16 ;  /* 0x0000001005007388 */ /* 0x001fe80000000800 */
[----:B------:R-:W0:Y:S04]  /*0810*/  LDS R15, [R14] ;  /* 0x000000000e0f7984 */ /* 0x000e280000000800 */
[----:B0-----:R2:W-:Y:S01]  /*0820*/  STS [R4], R15 ;  /* 0x0000000f04007388 */ /* 0x0015e20000000800 */
[----:B------:R-:W-:Y:S06]  /*0830*/  BAR.SYNC.DEFER_BLOCKING 0x0 ;  /* 0x0000000000007b1d */ /* 0x000fec0000010000 */
[----:B------:R-:W-:Y:S05]  /*0840*/  BRA.U UP0, `(.L_x_231) ;  /* 0xfffffff900947547 */ /* 0x000fea000b83ffff */
.L_x_228:
[----:B0-----:R-:W0:Y:S04]  /*0850*/  LDS R5, [R4] ;  /* 0x0000000004057984 */ /* 0x001e280000000800 */
[----:B0-----:R-:W-:Y:S01]  /*0860*/  STG.E desc[UR10][R2.64], R5 ;  /* 0x0000000502007986 */ /* 0x001fe2000c10190a */
[----:B------:R-:W-:Y:S05]  /*0870*/  EXIT ;  /* 0x000000000000794d */ /* 0x000fea0003800000 */
.L_x_230:
[----:B--2---:R-:W-:Y:S02]  /*0880*/  IMAD.MOV.U32 R20, RZ, RZ, R10 ;  /* 0x000000ffff147224 */ /* 0x004fe400078e000a */
[----:B------:R-:W-:Y:S02]  /*0890*/  IMAD.MOV.U32 R19, RZ, RZ, 0x1 ;  /* 0x00000001ff137424 */ /* 0x000fe400078e00ff */
[----:B------:R-:W-:Y:S02]  /*08a0*/  IMAD.MOV.U32 R22, RZ, RZ, RZ ;  /* 0x000000ffff167224 */ /* 0x000fe400078e00ff */
[----:B------:R-:W-:-:S07]  /*08b0*/  IMAD.MOV.U32 R17, RZ, RZ, -0x1 ;  /* 0xffffffffff117424 */ /* 0x000fce00078e00ff */
[----:B01----:R-:W-:Y:S05]  /*08c0*/  WARPSYNC.COLLECTIVE R17, `(.L_x_232) ;  /* 0x0000000011087348 */ /* 0x003fea0003c00000 */
[----:B------:R2:W3:Y:S02]  /*08d0*/  SHFL.UP P6, R18, R20, R19, R22 ;  /* 0x0400001314127389 */ /* 0x0004e400000c0016 */
[----:B0123--:R-:W-:Y:S05]  /*08e0*/  ENDCOLLECTIVE ;  /* 0x000000000000791b */ /* 0x00ffea0003800000 */
.L_x_232:
[----:B------:R-:W-:Y:S02]  /*08f0*/  IMAD.MOV.U32 R19, RZ, RZ, 0x2 ;  /* 0x00000002ff137424 */ /* 0x000fe400078e00ff */
[----:B------:R-:W-:-:S05]  /*0900*/  IMAD.MOV.U32 R11, RZ, RZ, R18 ;  /* 0x000000ffff0b7224 */ /* 0x000fca00078e0012 */
[----:B------:R-:W-:-:S05]  /*0910*/  SEL R11, R11, RZ, P0 ;  /* 0x000000ff0b0b7207 */ /* 0x000fca0000000000 */
[----:B------:R-:W-:-:S04]  /*0920*/  IMAD.IADD R11, R11, 0x1, R10 ;  /* 0x000000010b0b7824 */ /* 0x000fc800078e020a */
[----:B------:R-:W-:-:S07]  /*0930*/  IMAD.MOV.U32 R20, RZ, RZ, R11 ;  /* 0x000000ffff147224 */ /* 0x000fce00078e000b */
[----:B------:R-:W-:Y:S05]  /*0940*/  WARPSYNC.COLLECTIVE R17, `(.L_x_233) ;  /* 0x0000000011087348 */ /* 0x000fea0003c00000 */
[----:B------:R0:W1:Y:S02]  /*0950*/  SHFL.UP P6, R18, R20, R19, R22 ;  /* 0x0400001314127389 */ /* 0x00006400000c0016 */
[----:B01----:R-:W-:Y:S05]  /*0960*/  ENDCOLLECTIVE ;  /* 0x000000000000791b */ /* 0x003fea0003800000 */
.L_x_233:
        /* <DEDUP_REMOVED lines=8> */
.L_x_234:
        /* <DEDUP_REMOVED lines=8> */
.L_x_235:
        /* <DEDUP_REMOVED lines=8> */
.L_x_236:
[----:B------:R-:W-:Y:S01]  /*0af0*/  IMAD.MOV.U32 R10, RZ, RZ, R18 ;  /* 0x000000ffff0a7224 */ /* 0x000fe200078e0012 */
[----:B------:R-:W-:Y:S06]  /*0b00*/  BRA `(.L_x_237) ;  /* 0xfffffff800b47947 */ /* 0x000fec000383ffff */
.L_x_238:
        /* <DEDUP_REMOVED lines=15> */
.L_x_257:


//--------------------- .text._Z10addBlkSumsPjiS_ --------------------------
	.section	.text._Z10addBlkSumsPjiS_,"ax",@progbits
	.align	128
        .global         _Z10addBlkSumsPjiS_
        .type           _Z10addBlkSumsPjiS_,@function
        .size           _Z10addBlkSumsPjiS_,(.L_x_258 - _Z10addBlkSumsPjiS_)
        .other          _Z10addBlkSumsPjiS_,@"STO_CUDA_ENTRY STV_DEFAULT"
_Z10addBlkSumsPjiS_:
.text._Z10addBlkSumsPjiS_:
[----:B------:R-:W-:Y:S01]  /*0000*/  LDC R1, c[0x0][0x37c] ;  /* 0x0000df00ff017b82 */ /* 0x000fe20000000800 */
[----:B------:R-:W0:Y:S01]  /*0010*/  S2R R9, SR_CTAID.X ;  /* 0x0000000000097919 */ /* 0x000e220000002500 */
[----:B------:R-:W0:Y:S01]  /*0020*/  LDCU UR4, c[0x0][0x360] ;  /* 0x00006c00ff0477ac */ /* 0x000e220008000800 */
[----:B------:R-:W0:Y:S01]  /*0030*/  S2R R0, SR_TID.X ;  /* 0x0000000000007919 */ /* 0x000e220000002100 */
[----:B------:R-:W1:Y:S01]  /*0040*/  LDCU UR5, c[0x0][0x388] ;  /* 0x00007100ff0577ac */ /* 0x000e620008000800 */
[----:B0-----:R-:W-:-:S05]  /*0050*/  IMAD R7, R9, UR4, R0 ;  /* 0x0000000409077c24 */ /* 0x001fca000f8e0200 */
[----:B-1----:R-:W-:-:S13]  /*0060*/  ISETP.GE.AND P0, PT, R7, UR5, PT ;  /* 0x0000000507007c0c */ /* 0x002fda000bf06270 */
[----:B------:R-:W-:Y:S05]  /*0070*/  @P0 EXIT ;  /* 0x000000000000094d */ /* 0x000fea0003800000 */
[----:B------:R-:W0:Y:S01]  /*0080*/  LDC.64 R2, c[0x0][0x390] ;  /* 0x0000e400ff027b82 */ /* 0x000e220000000a00 */
[----:B------:R-:W1:Y:S07]  /*0090*/  LDCU.64 UR4, c[0x0][0x358] ;  /* 0x00006b00ff0477ac */ /* 0x000e6e0008000a00 */
[----:B------:R-:W2:Y:S01]  /*00a0*/  LDC.64 R4, c[0x0][0x380] ;  /* 0x0000e000ff047b82 */ /* 0x000ea20000000a00 */
[----:B0-----:R-:W-:-:S06]  /*00b0*/  IMAD.WIDE.U32 R2, R9, 0x4, R2 ;  /* 0x0000000409027825 */ /* 0x001fcc00078e0002 */
[----:B-1----:R-:W3:Y:S01]  /*00c0*/  LDG.E R2, desc[UR4][R2.64] ;  /* 0x0000000402027981 */ /* 0x002ee2000c1e1900 */
[----:B--2---:R-:W-:-:S05]  /*00d0*/  IMAD.WIDE R4, R7, 0x4, R4 ;  /* 0x0000000407047825 */ /* 0x004fca00078e0204 */
[----:B------:R-:W3:Y:S02]  /*00e0*/  LDG.E R7, desc[UR4][R4.64] ;  /* 0x0000000404077981 */ /* 0x000ee4000c1e1900 */
[----:B---3--:R-:W-:-:S05]  /*00f0*/  IADD3 R7, PT, PT, R2, R7, RZ ;  /* 0x0000000702077210 */ /* 0x008fca0007ffe0ff */
[----:B------:R-:W-:Y:S01]  /*0100*/  STG.E desc[UR4][R4.64], R7 ;  /* 0x0000000704007986 */ /* 0x000fe2000c101904 */
[----:B------:R-:W-:Y:S05]  /*0110*/  EXIT ;  /* 0x000000000000794d */ /* 0x000fea0003800000 */
.L_x_239:
        /* <DEDUP_REMOVED lines=14> */
.L_x_258:


//--------------------- .text._Z13scanBlkKernelPjiS_S_ --------------------------
	.section	.text._Z13scanBlkKernelPjiS_S_,"ax",@progbits
	.align	128
        .global         _Z13scanBlkKernelPjiS_S_
        .type           _Z13scanBlkKernelPjiS_S_,@function
        .size           _Z13scanBlkKernelPjiS_S_,(.L_x_259 - _Z13scanBlkKernelPjiS_S_)
        .other          _Z13scanBlkKernelPjiS_S_,@"STO_CUDA_ENTRY STV_DEFAULT"
_Z13scanBlkKernelPjiS_S_:
.text._Z13scanBlkKernelPjiS_S_:
        /* <DEDUP_REMOVED lines=9> */
[----:B------:R-:W1:Y:S01]  /*0090*/  LDCU.64 UR6, c[0x0][0x358] ;  /* 0x00006b00ff0677ac */ /* 0x000e620008000a00 */
[----:B0-----:R-:W-:-:S06]  /*00a0*/  IMAD.WIDE R2, R7, 0x4, R2 ;  /* 0x0000000407027825 */ /* 0x001fcc00078e0202 */
[----:B-1----:R-:W2:Y:S01]  /*00b0*/  LDG.E R2, desc[UR6][R2.64] ;  /* 0x0000000602027981 */ /* 0x002ea2000c1e1900 */
[----:B------:R-:W0:Y:S01]  /*00c0*/  S2UR UR5, SR_CgaCtaId ;  /* 0x00000000000579c3 */ /* 0x000e220000008800 */
[----:B------:R-:W-:Y:S01]  /*00d0*/  UMOV UR4, 0x400 ;  /* 0x0000040000047882 */ /* 0x000fe20000000000 */
[----:B------:R-:W-:Y:S02]  /*00e0*/  UISETP.GE.U32.AND UP0, UPT, UR8, 0x2, UPT ;  /* 0x000000020800788c */ /* 0x000fe4000bf06070 */
[----:B0-----:R-:W-:-:S06]  /*00f0*/  ULEA UR4, UR5, UR4, 0x18 ;  /* 0x0000000405047291 */ /* 0x001fcc000f8ec0ff */
[----:B------:R-:W-:-:S05]  /*0100*/  LEA R9, R6, UR4, 0x2 ;  /* 0x0000000406097c11 */ /* 0x000fca000f8e10ff */
[----:B--2---:R0:W-:Y:S01]  /*0110*/  STS [R9], R2 ;  /* 0x0000000209007388 */ /* 0x0041e20000000800 */
[----:B------:R-:W-:Y:S06]  /*0120*/  BAR.SYNC.DEFER_BLOCKING 0x0 ;  /* 0x0000000000007b1d */ /* 0x000fec0000010000 */
[----:B------:R-:W-:Y:S05]  /*0130*/  BRA.U !UP0, `(.L_x_240) ;  /* 0x0000000108347547 */ /* 0x000fea000b800000 */
[----:B------:R-:W-:-:S05]  /*0140*/  UMOV UR5, 0x1 ;  /* 0x0000000100057882 */ /* 0x000fca0000000000 */
.L_x_241:
[----:B------:R-:W-:-:S13]  /*0150*/  ISETP.GE.U32.AND P0, PT, R6, UR5, PT ;  /* 0x0000000506007c0c */ /* 0x000fda000bf06070 */
[----:B------:R-:W-:Y:S01]  /*0160*/  @P0 VIADD R0, R6, -UR5 ;  /* 0x8000000506000c36 */ /* 0x000fe20008000000 */
[----:B------:R-:W-:-:S04]  /*0170*/  USHF.L.U32 UR5, UR5, 0x1, URZ ;  /* 0x0000000105057899 */ /* 0x000fc800080006ff */
[----:B------:R-:W-:Y:S01]  /*0180*/  @P0 LEA R0, R0, UR4, 0x2 ;  /* 0x0000000400000c11 */ /* 0x000fe2000f8e10ff */
[----:B------:R-:W-:-:S04]  /*0190*/  UISETP.GE.U32.AND UP0, UPT, UR5, UR8, UPT ;  /* 0x000000080500728c */ /* 0x000fc8000bf06070 */
[----:B0-----:R-:W-:Y:S01]  /*01a0*/  @P0 LDS R2, [R0] ;  /* 0x0000000000020984 */ /* 0x001fe20000000800 */
[----:B------:R-:W-:Y:S06]  /*01b0*/  BAR.SYNC.DEFER_BLOCKING 0x0 ;  /* 0x0000000000007b1d */ /* 0x000fec0000010000 */
[----:B------:R-:W0:Y:S02]  /*01c0*/  @P0 LDS R3, [R9] ;  /* 0x0000000009030984 */ /* 0x000e240000000800 */
[----:B01----:R-:W-:-:S05]  /*01d0*/  @P0 IMAD.IADD R4, R2, 0x1, R3 ;  /* 0x0000000102040824 */ /* 0x003fca00078e0203 */
[----:B------:R1:W-:Y:S01]  /*01e0*/  @P0 STS [R9], R4 ;  /* 0x0000000409000388 */ /* 0x0003e20000000800 */
[----:B------:R-:W-:Y:S06]  /*01f0*/  BAR.SYNC.DEFER_BLOCKING 0x0 ;  /* 0x0000000000007b1d */ /* 0x000fec0000010000 */
[----:B------:R-:W-:Y:S05]  /*0200*/  BRA.U !UP0, `(.L_x_241) ;  /* 0xfffffffd08d07547 */ /* 0x000fea000b83ffff */
.L_x_240:
[----:B------:R-:W2:Y:S01]  /*0210*/  LDCU.64 UR10, c[0x0][0x398] ;  /* 0x00007300ff0a77ac */ /* 0x000ea20008000a00 */
[----:B01----:R-:W0:Y:S01]  /*0220*/  LDS R9, [R9] ;  /* 0x0000000009097984 */ /* 0x003e220000000800 */
[----:B------:R-:W1:Y:S01]  /*0230*/  LDC.64 R4, c[0x0][0x390] ;  /* 0x0000e400ff047b82 */ /* 0x000e620000000a00 */
[----:B------:R-:W-:-:S06]  /*0240*/  UIADD3 UR4, UPT, UPT, UR8, -0x1, URZ ;  /* 0xffffffff08047890 */ /* 0x000fcc000fffe0ff */
[----:B------:R-:W-:Y:S02]  /*0250*/  ISETP.NE.AND P0, PT, R6, UR4, PT ;  /* 0x0000000406007c0c */ /* 0x000fe4000bf05270 */
[----:B--2---:R-:W-:-:S04]  /*0260*/  ISETP.EQ.U32.AND P1, PT, RZ, UR10, PT ;  /* 0x0000000aff007c0c */ /* 0x004fc8000bf22070 */
[----:B------:R-:W-:Y:S01]  /*0270*/  ISETP.EQ.OR.EX P0, PT, RZ, UR11, P0, P1 ;  /* 0x0000000bff007c0c */ /* 0x000fe20008702710 */
[----:B-1----:R-:W-:-:S12]  /*0280*/  IMAD.WIDE R4, R7, 0x4, R4 ;  /* 0x0000000407047825 */ /* 0x002fd800078e0204 */
[----:B------:R-:W1:Y:S02]  /*0290*/  @!P0 LDC.64 R2, c[0x0][0x398] ;  /* 0x0000e600ff028b82 */ /* 0x000e640000000a00 */
[----:B-1----:R-:W-:-:S05]  /*02a0*/  @!P0 IMAD.WIDE.U32 R2, R11, 0x4, R2 ;  /* 0x000000040b028825 */ /* 0x002fca00078e0002 */
[----:B0-----:R-:W-:Y:S04]  /*02b0*/  @!P0 STG.E desc[UR6][R2.64], R9 ;  /* 0x0000000902008986 */ /* 0x001fe8000c101906 */
[----:B------:R-:W-:Y:S01]  /*02c0*/  STG.E desc[UR6][R4.64], R9 ;  /* 0x0000000904007986 */ /* 0x000fe2000c101906 */
[----:B------:R-:W-:Y:S05]  /*02d0*/  EXIT ;  /* 0x000000000000794d */ /* 0x000fea0003800000 */
.L_x_242:
        /* <DEDUP_REMOVED lines=10> */
.L_x_259:


//--------------------- .text._Z17computeHistKernelPKjiPjii --------------------------
	.section	.text._Z17computeHistKernelPKjiPjii,"ax",@progbits
	.align	128
        .global         _Z17computeHistKernelPKjiPjii
        .type           _Z17computeHistKernelPKjiPjii,@function
        .size           _Z17computeHistKernelPKjiPjii,(.L_x_260 - _Z17computeHistKernelPKjiPjii)
        .other          _Z17computeHistKernelPKjiPjii,@"STO_CUDA_ENTRY STV_DEFAULT"
_Z17computeHistKernelPKjiPjii:
.text._Z17computeHistKernelPKjiPjii:
[----:B------:R-:W-:Y:S01]  /*0000*/  LDC R1, c[0x0][0x37c] ;  /* 0x0000df00ff017b82 */ /* 0x000fe20000000800 */
[----:B------:R-:W0:Y:S01]  /*0010*/  S2R R0, SR_TID.X ;  /* 0x0000000000007919 */ /* 0x000e220000002100 */
[----:B------:R-:W0:Y:S06]  /*0020*/  LDCU UR10, c[0x0][0x398] ;  /* 0x00007300ff0a77ac */ /* 0x000e2c0008000800 */
[----:B------:R-:W1:Y:S01]  /*0030*/  LDC R9, c[0x0][0x360] ;  /* 0x0000d800ff097b82 */ /* 0x000e620000000800 */
[----:B------:R-:W-:Y:S07]  /*0040*/  BSSY.RECONVERGENT B0, `(.L_x_243) ;  /* 0x000000d000007945 */ /* 0x000fee0003800200 */
[----:B------:R-:W2:Y:S01]  /*0050*/  S2UR UR7, SR_CTAID.X ;  /* 0x00000000000779c3 */ /* 0x000ea20000002500 */
[----:B0-----:R-:W-:-:S13]  /*0060*/  ISETP.GE.AND P0, PT, R0, UR10, PT ;  /* 0x0000000a00007c0c */ /* 0x001fda000bf06270 */
[----:B--2---:R-:W-:Y:S05]  /*0070*/  @P0 BRA `(.L_x_244) ;  /* 0x0000000000240947 */ /* 0x004fea0003800000 */
[----:B------:R-:W0:Y:S01]  /*0080*/  S2R R4, SR_CgaCtaId ;  /* 0x0000000000047919 */ /* 0x000e220000008800 */
[----:B------:R-:W-:Y:S01]  /*0090*/  MOV R3, 0x400 ;  /* 0x0000040000037802 */ /* 0x000fe20000000f00 */
[----:B------:R-:W-:-:S03]  /*00a0*/  IMAD.MOV.U32 R2, RZ, RZ, R0 ;  /* 0x000000ffff027224 */ /* 0x000fc600078e0000 */
[----:B0-----:R-:W-:-:S07]  /*00b0*/  LEA R3, R4, R3, 0x18 ;  /* 0x0000000304037211 */ /* 0x001fce00078ec0ff */
.L_x_245:
[----:B------:R-:W-:Y:S02]  /*00c0*/  IMAD R4, R2, 0x4, R3 ;  /* 0x0000000402047824 */ /* 0x000fe400078e0203 */
[----:B-1----:R-:W-:-:S03]  /*00d0*/  IMAD.IADD R2, R9, 0x1, R2 ;  /* 0x0000000109027824 */ /* 0x002fc600078e0202 */
[----:B------:R0:W-:Y:S02]  /*00e0*/  STS [R4], RZ ;  /* 0x000000ff04007388 */ /* 0x0001e40000000800 */
[----:B------:R-:W-:-:S13]  /*00f0*/  ISETP.GE.AND P0, PT, R2, UR10, PT ;  /* 0x0000000a02007c0c */ /* 0x000fda000bf06270 */
[----:B0-----:R-:W-:Y:S05]  /*0100*/  @!P0 BRA `(.L_x_245) ;  /* 0xfffffffc00ec8947 */ /* 0x001fea000383ffff */
.L_x_244:
[----:B------:R-:W-:Y:S05]  /*0110*/  BSYNC.RECONVERGENT B0 ;  /* 0x0000000000007941 */ /* 0x000fea0003800200 */
.L_x_243:
[----:B------:R-:W0:Y:S01]  /*0120*/  LDCU UR4, c[0x0][0x388] ;  /* 0x00007100ff0477ac */ /* 0x000e220008000800 */
[----:B-1----:R-:W-:Y:S01]  /*0130*/  IMAD R5, R9, UR7, R0 ;  /* 0x0000000709057c24 */ /* 0x002fe2000f8e0200 */
[----:B------:R-:W-:Y:S01]  /*0140*/  BSSY.RECONVERGENT B0, `(.L_x_246) ;  /* 0x0000012000007945 */ /* 0x000fe20003800200 */
[----:B------:R-:W-:Y:S01]  /*0150*/  BAR.SYNC.DEFER_BLOCKING 0x0 ;  /* 0x0000000000007b1d */ /* 0x000fe20000010000 */
[----:B------:R-:W-:-:S05]  /*0160*/  ISETP.GE.AND P1, PT, R0, UR10, PT ;  /* 0x0000000a00007c0c */ /* 0x000fca000bf26270 */
[----:B------:R-:W1:Y:S01]  /*0170*/  LDCU.64 UR8, c[0x0][0x358] ;  /* 0x00006b00ff0877ac */ /* 0x000e620008000a00 */
[----:B0-----:R-:W-:-:S13]  /*0180*/  ISETP.GE.AND P0, PT, R5, UR4, PT ;  /* 0x0000000405007c0c */ /* 0x001fda000bf06270 */
[----:B-1----:R-:W-:Y:S05]  /*0190*/  @P0 BRA `(.L_x_247) ;  /* 0x0000000000300947 */ /* 0x002fea0003800000 */
[----:B------:R-:W0:Y:S01]  /*01a0*/  LDC.64 R2, c[0x0][0x380] ;  /* 0x0000e000ff027b82 */ /* 0x000e220000000a00 */
[----:B------:R-:W1:Y:S01]  /*01b0*/  LDCU UR11, c[0x0][0x39c] ;  /* 0x00007380ff0b77ac */ /* 0x000e620008000800 */
[----:B0-----:R-:W-:-:S06]  /*01c0*/  IMAD.WIDE R2, R5, 0x4, R2 ;  /* 0x0000000405027825 */ /* 0x001fcc00078e0202 */
[----:B------:R-:W1:Y:S01]  /*01d0*/  LDG.E R2, desc[UR8][R2.64] ;  /* 0x0000000802027981 */ /* 0x000e62000c1e1900 */
[----:B------:R-:W0:Y:S01]  /*01e0*/  S2UR UR5, SR_CgaCtaId ;  /* 0x00000000000579c3 */ /* 0x000e220000008800 */
[----:B------:R-:W-:Y:S01]  /*01f0*/  UIADD3 UR6, UPT, UPT, UR10, -0x1, URZ ;  /* 0xffffffff0a067890 */ /* 0x000fe2000fffe0ff */
[----:B------:R-:W-:Y:S02]  /*0200*/  UMOV UR4, 0x400 ;  /* 0x0000040000047882 */ /* 0x000fe40000000000 */
[----:B0-----:R-:W-:Y:S01]  /*0210*/  ULEA UR4, UR5, UR4, 0x18 ;  /* 0x0000000405047291 */ /* 0x001fe2000f8ec0ff */
[----:B-1----:R-:W-:-:S04]  /*0220*/  SHF.R.U32.HI R4, RZ, UR11, R2 ;  /* 0x0000000bff047c19 */ /* 0x002fc80008011602 */
[----:B------:R-:W-:-:S04]  /*0230*/  LOP3.LUT R4, R4, UR6, RZ, 0xc0, !PT ;  /* 0x0000000604047c12 */ /* 0x000fc8000f8ec0ff */
[----:B------:R-:W-:-:S05]  /*0240*/  LEA R4, R4, UR4, 0x2 ;  /* 0x0000000404047c11 */ /* 0x000fca000f8e10ff */
[----:B------:R0:W-:Y:S02]  /*0250*/  ATOMS.POPC.INC.32 RZ, [R4+URZ] ;  /* 0x0000000004ff7f8c */ /* 0x0001e4000d8000ff */
.L_x_247:
[----:B------:R-:W-:Y:S05]  /*0260*/  BSYNC.RECONVERGENT B0 ;  /* 0x0000000000007941 */ /* 0x000fea0003800200 */
.L_x_246:
[----:B------:R-:W-:Y:S06]  /*0270*/  BAR.SYNC.DEFER_BLOCKING 0x0 ;  /* 0x0000000000007b1d */ /* 0x000fec0000010000 */
[----:B------:R-:W-:Y:S05]  /*0280*/  @P1 EXIT ;  /* 0x000000000000194d */ /* 0x000fea0003800000 */
[----:B------:R-:W1:Y:S01]  /*0290*/  S2UR UR5, SR_CgaCtaId ;  /* 0x00000000000579c3 */ /* 0x000e620000008800 */
[----:B------:R-:W-:-:S07]  /*02a0*/  UMOV UR4, 0x400 ;  /* 0x0000040000047882 */ /* 0x000fce0000000000 */
[----:B------:R-:W2:Y:S08]  /*02b0*/  LDC R11, c[0x0][0x370] ;  /* 0x0000dc00ff0b7b82 */ /* 0x000eb00000000800 */
[----:B0-----:R-:W0:Y:S01]  /*02c0*/  LDC.64 R4, c[0x0][0x390] ;  /* 0x0000e400ff047b82 */ /* 0x001e220000000a00 */
[----:B-1----:R-:W-:-:S12]  /*02d0*/  ULEA UR4, UR5, UR4, 0x18 ;  /* 0x0000000405047291 */ /* 0x002fd8000f8ec0ff */
.L_x_248:
[----:B------:R-:W-:Y:S01]  /*02e0*/  LEA R6, R0, UR4, 0x2 ;  /* 0x0000000400067c11 */ /* 0x000fe2000f8e10ff */
[----:B-12---:R-:W-:Y:S02]  /*02f0*/  IMAD R3, R11, R0, UR7 ;  /* 0x000000070b037e24 */ /* 0x006fe4000f8e0200 */
[----:B------:R-:W-:Y:S02]  /*0300*/  IMAD.IADD R0, R9, 0x1, R0 ;  /* 0x0000000109007824 */ /* 0x000fe400078e0200 */
[----:B------:R-:W1:Y:S01]  /*0310*/  LDS R7, [R6] ;  /* 0x0000000006077984 */ /* 0x000e620000000800 */
[----:B0-----:R-:W-:Y:S02]  /*0320*/  IMAD.WIDE.U32 R2, R3, 0x4, R4 ;  /* 0x0000000403027825 */ /* 0x001fe400078e0004 */
[----:B------:R-:W-:-:S03]  /*0330*/  ISETP.GE.AND P0, PT, R0, UR10, PT ;  /* 0x0000000a00007c0c */ /* 0x000fc6000bf06270 */
[----:B-1----:R1:W-:Y:S10]  /*0340*/  STG.E desc[UR8][R2.64], R7 ;  /* 0x0000000702007986 */ /* 0x0023f4000c101908 */
[----:B------:R-:W-:Y:S05]  /*0350*/  @!P0 BRA `(.L_x_248) ;  /* 0xfffffffc00e08947 */ /* 0x000fea000383ffff */
[----:B------:R-:W-:Y:S05]  /*0360*/  EXIT ;  /* 0x000000000000794d */ /* 0x000fea0003800000 */
.L_x_249:
        /* <DEDUP_REMOVED lines=9> */
.L_x_260:


//--------------------- .text._Z8isSortedPKjiPb   --------------------------
	.section	.text._Z8isSortedPKjiPb,"ax",@progbits
	.align	128
        .global         _Z8isSortedPKjiPb
        .type           _Z8isSortedPKjiPb,@function
        .size           _Z8isSortedPKjiPb,(.L_x_261 - _Z8isSortedPKjiPb)
        .other          _Z8isSortedPKjiPb,@"STO_CUDA_ENTRY STV_DEFAULT"
_Z8isSortedPKjiPb:
.text._Z8isSortedPKjiPb:
[----:B------:R-:W-:Y:S01]  /*0000*/  LDC R1, c[0x0][0x37c] ;  /* 0x0000df00ff017b82 */ /* 0x000fe20000000800 */
[----:B------:R-:W0:Y:S07]  /*0010*/  S2R R0, SR_TID.X ;  /* 0x0000000000007919 */ /* 0x000e2e0000002100 */
[----:B------:R-:W0:Y:S01]  /*0020*/  S2UR UR5, SR_CTAID.X ;  /* 0x00000000000579c3 */ /* 0x000e220000002500 */
[----:B------:R-:W1:Y:S07]  /*0030*/  LDCU UR4, c[0x0][0x388] ;  /* 0x00007100ff0477ac */ /* 0x000e6e0008000800 */
[----:B------:R-:W0:Y:S01]  /*0040*/  LDC R5, c[0x0][0x360] ;  /* 0x0000d800ff057b82 */ /* 0x000e220000000800 */
[----:B-1----:R-:W-:Y:S01]  /*0050*/  UIADD3 UR4, UPT, UPT, UR4, -0x1, URZ ;  /* 0xffffffff04047890 */ /* 0x002fe2000fffe0ff */
[----:B0-----:R-:W-:-:S05]  /*0060*/  IMAD R5, R5, UR5, R0 ;  /* 0x0000000505057c24 */ /* 0x001fca000f8e0200 */
[----:B------:R-:W-:-:S13]  /*0070*/  ISETP.GE.AND P0, PT, R5, UR4, PT ;  /* 0x0000000405007c0c */ /* 0x000fda000bf06270 */
[----:B------:R-:W-:Y:S05]  /*0080*/  @P0 EXIT ;  /* 0x000000000000094d */ /* 0x000fea0003800000 */
[----:B------:R-:W0:Y:S01]  /*0090*/  LDC.64 R2, c[0x0][0x380] ;  /* 0x0000e000ff027b82 */ /* 0x000e220000000a00 */
[----:B------:R-:W1:Y:S01]  /*00a0*/  LDCU.64 UR4, c[0x0][0x358] ;  /* 0x00006b00ff0477ac */ /* 0x000e620008000a00 */
[----:B0-----:R-:W-:-:S05]  /*00b0*/  IMAD.WIDE R2, R5, 0x4, R2 ;  /* 0x0000000405027825 */ /* 0x001fca00078e0202 */
[----:B-1----:R-:W2:Y:S04]  /*00c0*/  LDG.E R0, desc[UR4][R2.64] ;  /* 0x0000000402007981 */ /* 0x002ea8000c1e1900 */
[----:B------:R-:W2:Y:S02]  /*00d0*/  LDG.E R5, desc[UR4][R2.64+0x4] ;  /* 0x0000040402057981 */ /* 0x000ea4000c1e1900 */
[----:B--2---:R-:W-:-:S13]  /*00e0*/  ISETP.GT.U32.AND P0, PT, R0, R5, PT ;  /* 0x000000050000720c */ /* 0x004fda0003f04070 */
[----:B------:R-:W-:Y:S05]  /*00f0*/  @!P0 EXIT ;  /* 0x000000000000894d */ /* 0x000fea0003800000 */
[----:B------:R-:W0:Y:S02]  /*0100*/  LDC.64 R2, c[0x0][0x390] ;  /* 0x0000e400ff027b82 */ /* 0x000e240000000a00 */
[----:B0-----:R-:W-:Y:S01]  /*0110*/  STG.E.U8 desc[UR4][R2.64], RZ ;  /* 0x000000ff02007986 */ /* 0x001fe2000c101104 */
[----:B------:R-:W-:Y:S05]  /*0120*/  EXIT ;  /* 0x000000000000794d */ /* 0x000fea0003800000 */
.L_x_250:
        /* <DEDUP_REMOVED lines=13> */
.L_x_261:


//--------------------- .nv.shared._ZN3cub18CUB_300001_SM_10006detail10radix_sort29DeviceRadixSortOnesweepKernelINS1_5radix10policy_hubIjNS0_8NullTypeEyE10Policy1000ELNS0_9SortOrderE0EjS6_yiiNS1_21identity_decomposer_tEEEvPT5_SC_PT3_PKSD_PT1_PKSH_PT2_PKSL_T4_iiT6_ --------------------------
	.section	.nv.shared._ZN3cub18CUB_300001_SM_10006detail10radix_sort29DeviceRadixSortOnesweepKernelINS1_5radix10policy_hubIjNS0_8NullTypeEyE10Policy1000ELNS0_9SortOrderE0EjS6_yiiNS1_21identity_decomposer_tEEEvPT5_SC_PT3_PKSD_PT1_PKSH_PT2_PKSL_T4_iiT6_,"aw",@nobits
	.sectionflags	@""
	.align	16
.nv.shared._ZN3cub18CUB_300001_SM_10006detail10radix_sort29DeviceRadixSortOnesweepKernelINS1_5radix10policy_hubIjNS0_8NullTypeEyE10Policy1000ELNS0_9SortOrderE0EjS6_yiiNS1_21identity_decomposer_tEEEvPT5_SC_PT3_PKSD_PT1_PKSH_PT2_PKSL_T4_iiT6_:
	.zero		32256


//--------------------- .nv.shared.reserved.0     --------------------------
	.section	.nv.shared.reserved.0,"aw",@nobits
	.weak		__nv_reservedSMEM_offset_0_alias
	.size		__nv_reservedSMEM_offset_0_alias, 0, 64
	.other		__nv_reservedSMEM_offset_0_alias,@"STO_CUDA_RESERVED_SHARED STV_DEFAULT"
__nv_reservedSMEM_offset_0_alias:
	.zero		0
	.zero		64


//--------------------- .nv.global                --------------------------
	.section	.nv.global,"aw",@nobits
.nv.global:
	.type		_ZN34_INTERNAL_6bb321d1_4_k_cu_e1258c596thrust24THRUST_300001_SM_1000_NS12placeholders2_8E,@object
	.size		_ZN34_INTERNAL_6bb321d1_4_k_cu_e1258c596thrust24THRUST_300001_SM_1000_NS12placeholders2_8E,(_ZN34_INTERNAL_6bb321d1_4_k_cu_e1258c594cuda3std3__436_GLOBAL__N__6bb321d1_4_k_cu_e1258c596ignoreE - _ZN34_INTERNAL_6bb321d1_4_k_cu_e1258c596thrust24THRUST_300001_SM_1000_NS12placeholders2_8E)
_ZN34_INTERNAL_6bb321d1_4_k_cu_e1258c596thrust24THRUST_300001_SM_1000_NS12placeholders2_8E:
	.zero		1
	.type		_ZN34_INTERNAL_6bb321d1_4_k_cu_e1258c594cuda3std3__436_GLOBAL__N__6bb321d1_4_k_cu_e1258c596ignoreE,@object
	.size		_ZN34_INTERNAL_6bb321d1_4_k_cu_e1258c594cuda3std3__436_GLOBAL__N__6bb321d1_4_k_cu_e1258c596ignoreE,(_ZN34_INTERNAL_6bb321d1_4_k_cu_e1258c594cuda3std6ranges3__45__cpo4dataE - _ZN34_INTERNAL_6bb321d1_4_k_cu_e1258c594cuda3std3__436_GLOBAL__N__6bb321d1_4_k_cu_e1258c596ignoreE)
_ZN34_INTERNAL_6bb321d1_4_k_cu_e1258c594cuda3std3__436_GLOBAL__N__6bb321d1_4_k_cu_e1258c596ignoreE:
	.zero		1
	.type		_ZN34_INTERNAL_6bb321d1_4_k_cu_e1258c594cuda3std6ranges3__45__cpo4dataE,@object
	.size		_ZN34_INTERNAL_6bb321d1_4_k_cu_e1258c594cuda3std6ranges3__45__cpo4dataE,(_ZN34_INTERNAL_6bb321d1_4_k_cu_e1258c596thrust24THRUST_300001_SM_1000_NS8cuda_cub10par_nosyncE - _ZN34_INTERNAL_6bb321d1_4_k_cu_e1258c594cuda3std6ranges3__45__cpo4dataE)
_ZN34_INTERNAL_6bb321d1_4_k_cu_e1258c594cuda3std6ranges3__45__cpo4dataE:
	.zero		1
	.type		_ZN34_INTERNAL_6bb321d1_4_k_cu_e1258c596thrust24THRUST_300001_SM_1000_NS8cuda_cub10par_nosyncE,@object
	.size		_ZN34_INTERNAL_6bb321d1_4_k_cu_e1258c596thrust24THRUST_300001_SM_1000_NS8cuda_cub10par_nosyncE,(_ZN34_INTERNAL_6bb321d1_4_k_cu_e1258c594cuda3std3__45__cpo5beginE - _ZN34_INTERNAL_6bb321d1_4_k_cu_e1258c596thrust24THRUST_300001_SM_1000_NS8cuda_cub10par_nosyncE)
_ZN34_INTERNAL_6bb321d1_4_k_cu_e1258c596thrust24THRUST_300001_SM_1000_NS8cuda_cub10par_nosyncE:
	.zero		1
	.type		_ZN34_INTERNAL_6bb321d1_4_k_cu_e1258c594cuda3std3__45__cpo5beginE,@object
	.size		_ZN34_INTERNAL_6bb321d1_4_k_cu_e1258c594cuda3std3__45__cpo5beginE,(_ZN34_INTERNAL_6bb321d1_4_k_cu_e1258c594cuda3std6ranges3__45__cpo5beginE - _ZN34_INTERNAL_6bb321d1_4_k_cu_e1258c594cuda3std3__45__cpo5beginE)
_ZN34_INTERNAL_6bb321d1_4_k_cu_e1258c594cuda3std3__45__cpo5beginE:
	.zero		1
	.type		_ZN34_INTERNAL_6bb321d1_4_k_cu_e1258c594cuda3std6ranges3__45__cpo5beginE,@object
	.size		_ZN34_INTERNAL_6bb321d1_4_k_cu_e1258c594cuda3std6ranges3__45__cpo5beginE,(_ZN34_INTERNAL_6bb321d1_4_k_cu_e1258c596thrust24THRUST_300001_SM_1000_NS6deviceE - _ZN34_INTERNAL_6bb321d1_4_k_cu_e1258c594cuda3std6ranges3__45__cpo5beginE)
_ZN34_INTERNAL_6bb321d1_4_k_cu_e1258c594cuda3std6ranges3__45__cpo5beginE:
	.zero		1
	.type		_ZN34_INTERNAL_6bb321d1_4_k_cu_e1258c596thrust24THRUST_300001_SM_1000_NS6deviceE,@object
	.size		_ZN34_INTERNAL_6bb321d1_4_k_cu_e1258c596thrust24THRUST_300001_SM_1000_NS6deviceE,(_ZN34_INTERNAL_6bb321d1_4_k_cu_e1258c594cuda3std3__47nulloptE - _ZN34_INTERNAL_6bb321d1_4_k_cu_e1258c596thrust24THRUST_300001_SM_1000_NS6deviceE)
_ZN34_INTERNAL_6bb321d1_4_k_cu_e1258c596thrust24THRUST_300001_SM_1000_NS6deviceE:
	.zero		1
	.type		_ZN34_INTERNAL_6bb321d1_4_k_cu_e1258c594cuda3std3__47nulloptE,@object
	.size		_ZN34_INTERNAL_6bb321d1_4_k_cu_e1258c594cuda3std3__47nulloptE,(_ZN34_INTERNAL_6bb321d1_4_k_cu_e1258c594cuda3std6ranges3__45__cpo8distanceE - _ZN34_INTERNAL_6bb321d1_4_k_cu_e1258c594cuda3std3__47nulloptE)
_ZN34_INTERNAL_6bb321d1_4_k_cu_e1258c594cuda3std3__47nulloptE:
	.zero		1
	.type		_ZN34_INTERNAL_6bb321d1_4_k_cu_e1258c594cuda3std6ranges3__45__cpo8distanceE,@object
	.size		_ZN34_INTERNAL_6bb321d1_4_k_cu_e1258c594cuda3std6ranges3__45__cpo8distanceE,(_ZN34_INTERNAL_6bb321d1_4_k_cu_e1258c596thrust24THRUST_300001_SM_1000_NS12placeholders2_4E - _ZN34_INTERNAL_6bb321d1_4_k_cu_e1258c594cuda3std6ranges3__45__cpo8distanceE)
_ZN34_INTERNAL_6bb321d1_4_k_cu_e1258c594cuda3std6ranges3__45__cpo8distanceE:
	.zero		1
	.type		_ZN34_INTERNAL_6bb321d1_4_k_cu_e1258c596thrust24THRUST_300001_SM_1000_NS12placeholders2_4E,@object
	.size		_ZN34_INTERNAL_6bb321d1_4_k_cu_e1258c596thrust24THRUST_300001_SM_1000_NS12placeholders2_4E,(_ZN34_INTERNAL_6bb321d1_4_k_cu_e1258c594cuda3std3__45__cpo6rbeginE - _ZN34_INTERNAL_6bb321d1_4_k_cu_e1258c596thrust24THRUST_300001_SM_1000_NS12placeholders2_4E)
_ZN34_INTERNAL_6bb321d1_4_k_cu_e1258c596thrust24THRUST_300001_SM_1000_NS12placeholders2_4E:
	.zero		1
	.type		_ZN34_INTERNAL_6bb321d1_4_k_cu_e1258c594cuda3std3__45__cpo6rbeginE,@object
	.size		_ZN34_INTERNAL_6bb321d1_4_k_cu_e1258c594cuda3std3__45__cpo6rbeginE,(_ZN34_INTERNAL_6bb321d1_4_k_cu_e1258c594cuda3std6ranges3__45__cpo7advanceE - _ZN34_INTERNAL_6bb321d1_4_k_cu_e1258c594cuda3std3__45__cpo6rbeginE)
_ZN34_INTERNAL_6bb321d1_4_k_cu_e1258c594cuda3std3__45__cpo6rbeginE:
	.zero		1
	.type		_ZN34_INTERNAL_6bb321d1_4_k_cu_e1258c594cuda3std6ranges3__45__cpo7advanceE,@object
	.size		_ZN34_INTERNAL_6bb321d1_4_k_cu_e1258c594cuda3std6ranges3__45__cpo7advanceE,(_ZN34_INTERNAL_6bb321d1_4_k_cu_e1258c596thrust24THRUST_300001_SM_1000_NS12placeholders3_10E - _ZN34_INTERNAL_6bb321d1_4_k_cu_e1258c594cuda3std6ranges3__45__cpo7advanceE)
_ZN34_INTERNAL_6bb321d1_4_k_cu_e1258c594cuda3std6ranges3__45__cpo7advanceE:
	.zero		1
	.type		_ZN34_INTERNAL_6bb321d1_4_k_cu_e1258c596thrust24THRUST_300001_SM_1000_NS12placeholders3_10E,@object
	.size		_ZN34_INTERNAL_6bb321d1_4_k_cu_e1258c596thrust24THRUST_300001_SM_1000_NS12placeholders3_10E,(_ZN34_INTERNAL_6bb321d1_4_k_cu_e1258c594cuda3std3__48in_placeE - _ZN34_INTERNAL_6bb321d1_4_k_cu_e1258c596thrust24THRUST_300001_SM_1000_NS12placeholders3_10E)
_ZN34_INTERNAL_6bb321d1_4_k_cu_e1258c596thrust24THRUST_300001_SM_1000_NS12placeholders3_10E:
	.zero		1
	.type		_ZN34_INTERNAL_6bb321d1_4_k_cu_e1258c594cuda3std3__48in_placeE,@object
	.size		_ZN34_INTERNAL_6bb321d1_4_k_cu_e1258c594cuda3std3__48in_placeE,(_ZN34_INTERNAL_6bb321d1_4_k_cu_e1258c594cuda3std6ranges3__45__cpo4sizeE - _ZN34_INTERNAL_6bb321d1_4_k_cu_e1258c594cuda3std3__48in_placeE)
_ZN34_INTERNAL_6bb321d1_4_k_cu_e1258c594cuda3std3__48in_placeE:
	.zero		1
	.type		_ZN34_INTERNAL_6bb321d1_4_k_cu_e1258c594cuda3std6ranges3__45__cpo4sizeE,@object
	.size		_ZN34_INTERNAL_6bb321d1_4_k_cu_e1258c594cuda3std6ranges3__45__cpo4sizeE,(_ZN34_INTERNAL_6bb321d1_4_k_cu_e1258c596thrust24THRUST_300001_SM_1000_NS12placeholders2_2E - _ZN34_INTERNAL_6bb321d1_4_k_cu_e1258c594cuda3std6ranges3__45__cpo4sizeE)
_ZN34_INTERNAL_6bb321d1_4_k_cu_e1258c594cuda3std6ranges3__45__cpo4sizeE:
	.zero		1
	.type		_ZN34_INTERNAL_6bb321d1_4_k_cu_e1258c596thrust24THRUST_300001_SM_1000_NS12placeholders2_2E,@object
	.size		_ZN34_INTERNAL_6bb321d1_4_k_cu_e1258c596thrust24THRUST_300001_SM_1000_NS12placeholders2_2E,(_ZN34_INTERNAL_6bb321d1_4_k_cu_e1258c594cuda3std3__45__cpo6cbeginE - _ZN34_INTERNAL_6bb321d1_4_k_cu_e1258c596thrust24THRUST_300001_SM_1000_NS12placeholders2_2E)
_ZN34_INTERNAL_6bb321d1_4_k_cu_e1258c596thrust24THRUST_300001_SM_1000_NS12placeholders2_2E:
	.zero		1
	.type		_ZN34_INTERNAL_6bb321d1_4_k_cu_e1258c594cuda3std3__45__cpo6cbeginE,@object
	.size		_ZN34_INTERNAL_6bb321d1_4_k_cu_e1258c594cuda3std3__45__cpo6cbeginE,(_ZN34_INTERNAL_6bb321d1_4_k_cu_e1258c594cuda3std6ranges3__45__cpo6cbeginE - _ZN34_INTERNAL_6bb321d1_4_k_cu_e1258c594cuda3std3__45__cpo6cbeginE)
_ZN34_INTERNAL_6bb321d1_4_k_cu_e1258c594cuda3std3__45__cpo6cbeginE:
	.zero		1
	.type		_ZN34_INTERNAL_6bb321d1_4_k_cu_e1258c594cuda3std6ranges3__45__cpo6cbeginE,@object
	.size		_ZN34_INTERNAL_6bb321d1_4_k_cu_e1258c594cuda3std6ranges3__45__cpo6cbeginE,(_ZN34_INTERNAL_6bb321d1_4_k_cu_e1258c596thrust24THRUST_300001_SM_1000_NS12placeholders2_6E - _ZN34_INTERNAL_6bb321d1_4_k_cu_e1258c594cuda3std6ranges3__45__cpo6cbeginE)
_ZN34_INTERNAL_6bb321d1_4_k_cu_e1258c594cuda3std6ranges3__45__cpo6cbeginE:
	.zero		1
	.type		_ZN34_INTERNAL_6bb321d1_4_k_cu_e1258c596thrust24THRUST_300001_SM_1000_NS12placeholders2_6E,@object
	.size		_ZN34_INTERNAL_6bb321d1_4_k_cu_e1258c596thrust24THRUST_300001_SM_1000_NS12placeholders2_6E,(_ZN34_INTERNAL_6bb321d1_4_k_cu_e1258c594cuda3std3__45__cpo7crbeginE - _ZN34_INTERNAL_6bb321d1_4_k_cu_e1258c596thrust24THRUST_300001_SM_1000_NS12placeholders2_6E)
_ZN34_INTERNAL_6bb321d1_4_k_cu_e1258c596thrust24THRUST_300001_SM_1000_NS12placeholders2_6E:
	.zero		1
	.type		_ZN34_INTERNAL_6bb321d1_4_k_cu_e1258c594cuda3std3__45__cpo7crbeginE,@object
	.size		_ZN34_INTERNAL_6bb321d1_4_k_cu_e1258c594cuda3std3__45__cpo7crbeginE,(_ZN34_INTERNAL_6bb321d1_4_k_cu_e1258c594cuda3std6ranges3__45__cpo4nextE - _ZN34_INTERNAL_6bb321d1_4_k_cu_e1258c594cuda3std3__45__cpo7crbeginE)
_ZN34_INTERNAL_6bb321d1_4_k_cu_e1258c594cuda3std3__45__cpo7crbeginE:
	.zero		1
	.type		_ZN34_INTERNAL_6bb321d1_4_k_cu_e1258c594cuda3std6ranges3__45__cpo4nextE,@object
	.size		_ZN34_INTERNAL_6bb321d1_4_k_cu_e1258c594cuda3std6ranges3__45__cpo4nextE,(_ZN34_INTERNAL_6bb321d1_4_k_cu_e1258c594cuda3std6ranges3__45__cpo4swapE - _ZN34_INTERNAL_6bb321d1_4_k_cu_e1258c594cuda3std6ranges3__45__cpo4nextE)
_ZN34_INTERNAL_6bb321d1_4_k_cu_e1258c594cuda3std6ranges3__45__cpo4nextE:
	.zero		1
	.type		_ZN34_INTERNAL_6bb321d1_4_k_cu_e1258c594cuda3std6ranges3__45__cpo4swapE,@object
	.size		_ZN34_INTERNAL_6bb321d1_4_k_cu_e1258c594cuda3std6ranges3__45__cpo4swapE,(_ZN34_INTERNAL_6bb321d1_4_k_cu_e1258c596thrust24THRUST_300001_SM_1000_NS6system3cpp3parE - _ZN34_INTERNAL_6bb321d1_4_k_cu_e1258c594cuda3std6ranges3__45__cpo4swapE)
_ZN34_INTERNAL_6bb321d1_4_k_cu_e1258c594cuda3std6ranges3__45__cpo4swapE:
	.zero		1
	.type		_ZN34_INTERNAL_6bb321d1_4_k_cu_e1258c596thrust24THRUST_300001_SM_1000_NS6system3cpp3parE,@object
	.size		_ZN34_INTERNAL_6bb321d1_4_k_cu_e1258c596thrust24THRUST_300001_SM_1000_NS6system3cpp3parE,(_ZN34_INTERNAL_6bb321d1_4_k_cu_e1258c596thrust24THRUST_300001_SM_1000_NS3seqE - _ZN34_INTERNAL_6bb321d1_4_k_cu_e1258c596thrust24THRUST_300001_SM_1000_NS6system3cpp3parE)
_ZN34_INTERNAL_6bb321d1_4_k_cu_e1258c596thrust24THRUST_300001_SM_1000_NS6system3cpp3parE:
	.zero		1
	.type		_ZN34_INTERNAL_6bb321d1_4_k_cu_e1258c596thrust24THRUST_300001_SM_1000_NS3seqE,@object
	.size		_ZN34_INTERNAL_6bb321d1_4_k_cu_e1258c596thrust24THRUST_300001_SM_1000_NS3seqE,(_ZN34_INTERNAL_6bb321d1_4_k_cu_e1258c594cuda3std3__420unreachable_sentinelE - _ZN34_INTERNAL_6bb321d1_4_k_cu_e1258c596thrust24THRUST_300001_SM_1000_NS3seqE)
_ZN34_INTERNAL_6bb321d1_4_k_cu_e1258c596thrust24THRUST_300001_SM_1000_NS3seqE:
	.zero		1
	.type		_ZN34_INTERNAL_6bb321d1_4_k_cu_e1258c594cuda3std3__420unreachable_sentinelE,@object
	.size		_ZN34_INTERNAL_6bb321d1_4_k_cu_e1258c594cuda3std3__420unreachable_sentinelE,(_ZN34_INTERNAL_6bb321d1_4_k_cu_e1258c594cuda3std6ranges3__45__cpo5ssizeE - _ZN34_INTERNAL_6bb321d1_4_k_cu_e1258c594cuda3std3__420unreachable_sentinelE)
_ZN34_INTERNAL_6bb321d1_4_k_cu_e1258c594cuda3std3__420unreachable_sentinelE:
	.zero		1
	.type		_ZN34_INTERNAL_6bb321d1_4_k_cu_e1258c594cuda3std6ranges3__45__cpo5ssizeE,@object
	.size		_ZN34_INTERNAL_6bb321d1_4_k_cu_e1258c594cuda3std6ranges3__45__cpo5ssizeE,(_ZN34_INTERNAL_6bb321d1_4_k_cu_e1258c596thrust24THRUST_300001_SM_1000_NS12placeholders2_3E - _ZN34_INTERNAL_6bb321d1_4_k_cu_e1258c594cuda3std6ranges3__45__cpo5ssizeE)
_ZN34_INTERNAL_6bb321d1_4_k_cu_e1258c594cuda3std6ranges3__45__cpo5ssizeE:
	.zero		1
	.type		_ZN34_INTERNAL_6bb321d1_4_k_cu_e1258c596thrust24THRUST_300001_SM_1000_NS12placeholders2_3E,@object
	.size		_ZN34_INTERNAL_6bb321d1_4_k_cu_e1258c596thrust24THRUST_300001_SM_1000_NS12placeholders2_3E,(_ZN34_INTERNAL_6bb321d1_4_k_cu_e1258c594cuda3std3__45__cpo4cendE - _ZN34_INTERNAL_6bb321d1_4_k_cu_e1258c596thrust24THRUST_300001_SM_1000_NS12placeholders2_3E)
_ZN34_INTERNAL_6bb321d1_4_k_cu_e1258c596thrust24THRUST_300001_SM_1000_NS12placeholders2_3E:
	.zero		1
	.type		_ZN34_INTERNAL_6bb321d1_4_k_cu_e1258c594cuda3std3__45__cpo4cendE,@object
	.size		_ZN34_INTERNAL_6bb321d1_4_k_cu_e1258c594cuda3std3__45__cpo4cendE,(_ZN34_INTERNAL_6bb321d1_4_k_cu_e1258c594cuda3std6ranges3__45__cpo4cendE - _ZN34_INTERNAL_6bb321d1_4_k_cu_e1258c594cuda3std3__45__cpo4cendE)
_ZN34_INTERNAL_6bb321d1_4_k_cu_e1258c594cuda3std3__45__cpo4cendE:
	.zero		1
	.type		_ZN34_INTERNAL_6bb321d1_4_k_cu_e1258c594cuda3std6ranges3__45__cpo4cendE,@object
	.size		_ZN34_INTERNAL_6bb321d1_4_k_cu_e1258c594cuda3std6ranges3__45__cpo4cendE,(_ZN34_INTERNAL_6bb321d1_4_k_cu_e1258c596thrust24THRUST_300001_SM_1000_NS12placeholders2_7E - _ZN34_INTERNAL_6bb321d1_4_k_cu_e1258c594cuda3std6ranges3__45__cpo4cendE)
_ZN34_INTERNAL_6bb321d1_4_k_cu_e1258c594cuda3std6ranges3__45__cpo4cendE:
	.zero		1
	.type		_ZN34_INTERNAL_6bb321d1_4_k_cu_e1258c596thrust24THRUST_300001_SM_1000_NS12placeholders2_7E,@object
	.size		_ZN34_INTERNAL_6bb321d1_4_k_cu_e1258c596thrust24THRUST_300001_SM_1000_NS12placeholders2_7E,(_ZN34_INTERNAL_6bb321d1_4_k_cu_e1258c594cuda3std3__45__cpo5crendE - _ZN34_INTERNAL_6bb321d1_4_k_cu_e1258c596thrust24THRUST_300001_SM_1000_NS12placeholders2_7E)
_ZN34_INTERNAL_6bb321d1_4_k_cu_e1258c596thrust24THRUST_300001_SM_1000_NS12placeholders2_7E:
	.zero		1
	.type		_ZN34_INTERNAL_6bb321d1_4_k_cu_e1258c594cuda3std3__45__cpo5crendE,@object
	.size		_ZN34_INTERNAL_6bb321d1_4_k_cu_e1258c594cuda3std3__45__cpo5crendE,(_ZN34_INTERNAL_6bb321d1_4_k_cu_e1258c594cuda3std6ranges3__45__cpo4prevE - _ZN34_INTERNAL_6bb321d1_4_k_cu_e1258c594cuda3std3__45__cpo5crendE)
_ZN34_INTERNAL_6bb321d1_4_k_cu_e1258c594cuda3std3__45__cpo5crendE:
	.zero		1
	.type		_ZN34_INTERNAL_6bb321d1_4_k_cu_e1258c594cuda3std6ranges3__45__cpo4prevE,@object
	.size		_ZN34_INTERNAL_6bb321d1_4_k_cu_e1258c594cuda3std6ranges3__45__cpo4prevE,(_ZN34_INTERNAL_6bb321d1_4_k_cu_e1258c594cuda3std6ranges3__45__cpo9iter_moveE - _ZN34_INTERNAL_6bb321d1_4_k_cu_e1258c594cuda3std6ranges3__45__cpo4prevE)
_ZN34_INTERNAL_6bb321d1_4_k_cu_e1258c594cuda3std6ranges3__45__cpo4prevE:
	.zero		1
	.type		_ZN34_INTERNAL_6bb321d1_4_k_cu_e1258c594cuda3std6ranges3__45__cpo9iter_moveE,@object
	.size		_ZN34_INTERNAL_6bb321d1_4_k_cu_e1258c594cuda3std6ranges3__45__cpo9iter_moveE,(_ZN34_INTERNAL_6bb321d1_4_k_cu_e1258c596thrust24THRUST_300001_SM_1000_NS8cuda_cub3parE - _ZN34_INTERNAL_6bb321d1_4_k_cu_e1258c594cuda3std6ranges3__45__cpo9iter_moveE)
_ZN34_INTERNAL_6bb321d1_4_k_cu_e1258c594cuda3std6ranges3__45__cpo9iter_moveE:
	.zero		1
	.type		_ZN34_INTERNAL_6bb321d1_4_k_cu_e1258c596thrust24THRUST_300001_SM_1000_NS8cuda_cub3parE,@object
	.size		_ZN34_INTERNAL_6bb321d1_4_k_cu_e1258c596thrust24THRUST_300001_SM_1000_NS8cuda_cub3parE,(_ZN34_INTERNAL_6bb321d1_4_k_cu_e1258c596thrust24THRUST_300001_SM_1000_NS12placeholders2_9E - _ZN34_INTERNAL_6bb321d1_4_k_cu_e1258c596thrust24THRUST_300001_SM_1000_NS8cuda_cub3parE)
_ZN34_INTERNAL_6bb321d1_4_k_cu_e1258c596thrust24THRUST_300001_SM_1000_NS8cuda_cub3parE:
	.zero		1
	.type		_ZN34_INTERNAL_6bb321d1_4_k_cu_e1258c596thrust24THRUST_300001_SM_1000_NS12placeholders2_9E,@object
	.size		_ZN34_INTERNAL_6bb321d1_4_k_cu_e1258c596thrust24THRUST_300001_SM_1000_NS12placeholders2_9E,(_ZN34_INTERNAL_6bb321d1_4_k_cu_e1258c594cuda3std3__419piecewise_constructE - _ZN34_INTERNAL_6bb321d1_4_k_cu_e1258c596thrust24THRUST_300001_SM_1000_NS12placeholders2_9E)
_ZN34_INTERNAL_6bb321d1_4_k_cu_e1258c596thrust24THRUST_300001_SM_1000_NS12placeholders2_9E:
	.zero		1
	.type		_ZN34_INTERNAL_6bb321d1_4_k_cu_e1258c594cuda3std3__419piecewise_constructE,@object
	.size		_ZN34_INTERNAL_6bb321d1_4_k_cu_e1258c594cuda3std3__419piecewise_constructE,(_ZN34_INTERNAL_6bb321d1_4_k_cu_e1258c594cuda3std6ranges3__45__cpo5cdataE - _ZN34_INTERNAL_6bb321d1_4_k_cu_e1258c594cuda3std3__419piecewise_constructE)
_ZN34_INTERNAL_6bb321d1_4_k_cu_e1258c594cuda3std3__419piecewise_constructE:
	.zero		1
	.type		_ZN34_INTERNAL_6bb321d1_4_k_cu_e1258c594cuda3std6ranges3__45__cpo5cdataE,@object
	.size		_ZN34_INTERNAL_6bb321d1_4_k_cu_e1258c594cuda3std6ranges3__45__cpo5cdataE,(_ZN34_INTERNAL_6bb321d1_4_k_cu_e1258c596thrust24THRUST_300001_SM_1000_NS12placeholders2_1E - _ZN34_INTERNAL_6bb321d1_4_k_cu_e1258c594cuda3std6ranges3__45__cpo5cdataE)
_ZN34_INTERNAL_6bb321d1_4_k_cu_e1258c594cuda3std6ranges3__45__cpo5cdataE:
	.zero		1
	.type		_ZN34_INTERNAL_6bb321d1_4_k_cu_e1258c596thrust24THRUST_300001_SM_1000_NS12placeholders2_1E,@object
	.size		_ZN34_INTERNAL_6bb321d1_4_k_cu_e1258c596thrust24THRUST_300001_SM_1000_NS12placeholders2_1E,(_ZN34_INTERNAL_6bb321d1_4_k_cu_e1258c594cuda3std3__45__cpo3endE - _ZN34_INTERNAL_6bb321d1_4_k_cu_e1258c596thrust24THRUST_300001_SM_1000_NS12placeholders2_1E)
_ZN34_INTERNAL_6bb321d1_4_k_cu_e1258c596thrust24THRUST_300001_SM_1000_NS12placeholders2_1E:
	.zero		1
	.type		_ZN34_INTERNAL_6bb321d1_4_k_cu_e1258c594cuda3std3__45__cpo3endE,@object
	.size		_ZN34_INTERNAL_6bb321d1_4_k_cu_e1258c594cuda3std3__45__cpo3endE,(_ZN34_INTERNAL_6bb321d1_4_k_cu_e1258c594cuda3std6ranges3__45__cpo3endE - _ZN34_INTERNAL_6bb321d1_4_k_cu_e1258c594cuda3std3__45__cpo3endE)
_ZN34_INTERNAL_6bb321d1_4_k_cu_e1258c594cuda3std3__45__cpo3endE:
	.zero		1
	.type		_ZN34_INTERNAL_6bb321d1_4_k_cu_e1258c594cuda3std6ranges3__45__cpo3endE,@object
	.size		_ZN34_INTERNAL_6bb321d1_4_k_cu_e1258c594cuda3std6ranges3__45__cpo3endE,(_ZN34_INTERNAL_6bb321d1_4_k_cu_e1258c596thrust24THRUST_300001_SM_1000_NS12placeholders2_5E - _ZN34_INTERNAL_6bb321d1_4_k_cu_e1258c594cuda3std6ranges3__45__cpo3endE)
_ZN34_INTERNAL_6bb321d1_4_k_cu_e1258c594cuda3std6ranges3__45__cpo3endE:
	.zero		1
	.type		_ZN34_INTERNAL_6bb321d1_4_k_cu_e1258c596thrust24THRUST_300001_SM_1000_NS12placeholders2_5E,@object
	.size		_ZN34_INTERNAL_6bb321d1_4_k_cu_e1258c596thrust24THRUST_300001_SM_1000_NS12placeholders2_5E,(_ZN34_INTERNAL_6bb321d1_4_k_cu_e1258c594cuda3std3__45__cpo4rendE - _ZN34_INTERNAL_6bb321d1_4_k_cu_e1258c596thrust24THRUST_300001_SM_1000_NS12placeholders2_5E)
_ZN34_INTERNAL_6bb321d1_4_k_cu_e1258c596thrust24THRUST_300001_SM_1000_NS12placeholders2_5E:
	.zero		1
	.type		_ZN34_INTERNAL_6bb321d1_4_k_cu_e1258c594cuda3std3__45__cpo4rendE,@object
	.size		_ZN34_INTERNAL_6bb321d1_4_k_cu_e1258c594cuda3std3__45__cpo4rendE,(_ZN34_INTERNAL_6bb321d1_4_k_cu_e1258c594cuda3std6ranges3__45__cpo9iter_swapE - _ZN34_INTERNAL_6bb321d1_4_k_cu_e1258c594cuda3std3__45__cpo4rendE)
_ZN34_INTERNAL_6bb321d1_4_k_cu_e1258c594cuda3std3__45__cpo4rendE:
	.zero		1
	.type		_ZN34_INTERNAL_6bb321d1_4_k_cu_e1258c594cuda3std6ranges3__45__cpo9iter_swapE,@object
	.size		_ZN34_INTERNAL_6bb321d1_4_k_cu_e1258c594cuda3std6ranges3__45__cpo9iter_swapE,(_ZN34_INTERNAL_6bb321d1_4_k_cu_e1258c594cuda3std3__48unexpectE - _ZN34_INTERNAL_6bb321d1_4_k_cu_e1258c594cuda3std6ranges3__45__cpo9iter_swapE)
_ZN34_INTERNAL_6bb321d1_4_k_cu_e1258c594cuda3std6ranges3__45__cpo9iter_swapE:
	.zero		1
	.type		_ZN34_INTERNAL_6bb321d1_4_k_cu_e1258c594cuda3std3__48unexpectE,@object
	.size		_ZN34_INTERNAL_6bb321d1_4_k_cu_e1258c594cuda3std3__48unexpectE,(_ZN34_INTERNAL_6bb321d1_4_k_cu_e1258c596thrust24THRUST_300001_SM_1000_NS6system6detail10sequential3seqE - _ZN34_INTERNAL_6bb321d1_4_k_cu_e1258c594cuda3std3__48unexpectE)
_ZN34_INTERNAL_6bb321d1_4_k_cu_e1258c594cuda3std3__48unexpectE:
	.zero		1
	.type		_ZN34_INTERNAL_6bb321d1_4_k_cu_e1258c596thrust24THRUST_300001_SM_1000_NS6system6detail10sequential3seqE,@object
	.size		_ZN34_INTERNAL_6bb321d1_4_k_cu_e1258c596thrust24THRUST_300001_SM_1000_NS6system6detail10sequential3seqE,(.L_29 - _ZN34_INTERNAL_6bb321d1_4_k_cu_e1258c596thrust24THRUST_300001_SM_1000_NS6system6detail10sequential3seqE)
_ZN34_INTERNAL_6bb321d1_4_k_cu_e1258c596thrust24THRUST_300001_SM_1000_NS6system6detail10sequential3seqE:
	.zero		1
.L_29:


//--------------------- .nv.shared._ZN3cub18CUB_300001_SM_10006detail10radix_sort33DeviceRadixSortExclusiveSumKernelINS1_5radix10policy_hubIjNS0_8NullTypeEyE10Policy1000EyEEvPT0_ --------------------------
	.section	.nv.shared._ZN3cub18CUB_300001_SM_10006detail10radix_sort33DeviceRadixSortExclusiveSumKernelINS1_5radix10policy_hubIjNS0_8NullTypeEyE10Policy1000EyEEvPT0_,"aw",@nobits
	.sectionflags	@""
	.align	16
.nv.shared._ZN3cub18CUB_300001_SM_10006detail10radix_sort33DeviceRadixSortExclusiveSumKernelINS1_5radix10policy_hubIjNS0_8NullTypeEyE10Policy1000EyEEvPT0_:
	.zero		3360


//--------------------- .nv.shared._ZN3cub18CUB_300001_SM_10006detail10radix_sort30DeviceRadixSortHistogramKernelINS1_5radix10policy_hubIjNS0_8NullTypeEyE10Policy1000ELNS0_9SortOrderE0EjyNS1_21identity_decomposer_tEEEvPT2_PKT1_SB_iiT3_ --------------------------
	.section	.nv.shared._ZN3cub18CUB_300001_SM_10006detail10radix_sort30DeviceRadixSortHistogramKernelINS1_5radix10policy_hubIjNS0_8NullTypeEyE10Policy1000ELNS0_9SortOrderE0EjyNS1_21identity_decomposer_tEEEvPT2_PKT1_SB_iiT3_,"aw",@nobits
	.sectionflags	@""
	.align	16
.nv.shared._ZN3cub18CUB_300001_SM_10006detail10radix_sort30DeviceRadixSortHistogramKernelINS1_5radix10policy_hubIjNS0_8NullTypeEyE10Policy1000ELNS0_9SortOrderE0EjyNS1_21identity_decomposer_tEEEvPT2_PKT1_SB_iiT3_:
	.zero		5120


//--------------------- .nv.shared._ZN3cub18CUB_300001_SM_10006detail10radix_sort31DeviceRadixSortSingleTileKernelINS1_5radix10policy_hubIjNS0_8NullTypeEyE10Policy1000ELNS0_9SortOrderE0EjS6_yNS1_21identity_decomposer_tEEEvPKT1_PSB_PKT2_PSF_T3_iiT4_ --------------------------
	.section	.nv.shared._ZN3cub18CUB_300001_SM_10006detail10radix_sort31DeviceRadixSortSingleTileKernelINS1_5radix10policy_hubIjNS0_8NullTypeEyE10Policy1000ELNS0_9SortOrderE0EjS6_yNS1_21identity_decomposer_tEEEvPKT1_PSB_PKT2_PSF_T3_iiT4_,"aw",@nobits
	.sectionflags	@""
	.align	16
.nv.shared._ZN3cub18CUB_300001_SM_10006detail10radix_sort31DeviceRadixSortSingleTileKernelINS1_5radix10policy_hubIjNS0_8NullTypeEyE10Policy1000ELNS0_9SortOrderE0EjS6_yNS1_21identity_decomposer_tEEEvPKT1_PSB_PKT2_PSF_T3_iiT4_:
	.zero		34880


//--------------------- .nv.shared._ZN3cub18CUB_300001_SM_10006detail11EmptyKernelIvEEvv --------------------------
	.section	.nv.shared._ZN3cub18CUB_300001_SM_10006detail11EmptyKernelIvEEvv,"aw",@nobits
	.sectionflags	@""
	.align	16
	.zero		1024


//--------------------- .nv.shared._Z7scatterPKjiS0_Pjiii --------------------------
	.section	.nv.shared._Z7scatterPKjiS0_Pjiii,"aw",@nobits
	.sectionflags	@""
	.align	16
	.zero		1024


//--------------------- .nv.shared._Z11inBlockSortPjiiii --------------------------
	.section	.nv.shared._Z11inBlockSortPjiiii,"aw",@nobits
	.sectionflags	@""
	.align	16
	.zero		1024


//--------------------- .nv.shared._Z10addBlkSumsPjiS_ --------------------------
	.section	.nv.shared._Z10addBlkSumsPjiS_,"aw",@nobits
	.sectionflags	@""
	.align	16
	.zero		1024


//--------------------- .nv.shared._Z13scanBlkKernelPjiS_S_ --------------------------
	.section	.nv.shared._Z13scanBlkKernelPjiS_S_,"aw",@nobits
	.sectionflags	@""
	.align	16
	.zero		1024


//--------------------- .nv.shared._Z17computeHistKernelPKjiPjii --------------------------
	.section	.nv.shared._Z17computeHistKernelPKjiPjii,"aw",@nobits
	.sectionflags	@""
	.align	16
	.zero		1024


//--------------------- .nv.shared._Z8isSortedPKjiPb --------------------------
	.section	.nv.shared._Z8isSortedPKjiPb,"aw",@nobits
	.sectionflags	@""
	.align	16
	.zero		1024


//--------------------- .nv.constant0._ZN3cub18CUB_300001_SM_10006detail10radix_sort29DeviceRadixSortOnesweepKernelINS1_5radix10policy_hubIjNS0_8NullTypeEyE10Policy1000ELNS0_9SortOrderE0EjS6_yiiNS1_21identity_decomposer_tEEEvPT5_SC_PT3_PKSD_PT1_PKSH_PT2_PKSL_T4_iiT6_ --------------------------
	.section	.nv.constant0._ZN3cub18CUB_300001_SM_10006detail10radix_sort29DeviceRadixSortOnesweepKernelINS1_5radix10policy_hubIjNS0_8NullTypeEyE10Policy1000ELNS0_9SortOrderE0EjS6_yiiNS1_21identity_decomposer_tEEEvPT5_SC_PT3_PKSD_PT1_PKSH_PT2_PKSL_T4_iiT6_,"a",@progbits
	.sectionflags	@""
	.align	4
.nv.constant0._ZN3cub18CUB_300001_SM_10006detail10radix_sort29DeviceRadixSortOnesweepKernelINS1_5radix10policy_hubIjNS0_8NullTypeEyE10Policy1000ELNS0_9SortOrderE0EjS6_yiiNS1_21identity_decomposer_tEEEvPT5_SC_PT3_PKSD_PT1_PKSH_PT2_PKSL_T4_iiT6_:
	.zero		973


//--------------------- .nv.constant0._ZN3cub18CUB_300001_SM_10006detail10radix_sort33DeviceRadixSortExclusiveSumKernelINS1_5radix10policy_hubIjNS0_8NullTypeEyE10Policy1000EyEEvPT0_ --------------------------
	.section	.nv.constant0._ZN3cub18CUB_300001_SM_10006detail10radix_sort33DeviceRadixSortExclusiveSumKernelINS1_5radix10policy_hubIjNS0_8NullTypeEyE10Policy1000EyEEvPT0_,"a",@progbits
	.sectionflags	@""
	.align	4
.nv.constant0._ZN3cub18CUB_300001_SM_10006detail10radix_sort33DeviceRadixSortExclusiveSumKernelINS1_5radix10policy_hubIjNS0_8NullTypeEyE10Policy1000EyEEvPT0_:
	.zero		904


//--------------------- .nv.constant0._ZN3cub18CUB_300001_SM_10006detail10radix_sort30DeviceRadixSortHistogramKernelINS1_5radix10policy_hubIjNS0_8NullTypeEyE10Policy1000ELNS0_9SortOrderE0EjyNS1_21identity_decomposer_tEEEvPT2_PKT1_SB_iiT3_ --------------------------
	.section	.nv.constant0._ZN3cub18CUB_300001_SM_10006detail10radix_sort30DeviceRadixSortHistogramKernelINS1_5radix10policy_hubIjNS0_8NullTypeEyE10Policy1000ELNS0_9SortOrderE0EjyNS1_21identity_decomposer_tEEEvPT2_PKT1_SB_iiT3_,"a",@progbits
	.sectionflags	@""
	.align	4
.nv.constant0._ZN3cub18CUB_300001_SM_10006detail10radix_sort30DeviceRadixSortHistogramKernelINS1_5radix10policy_hubIjNS0_8NullTypeEyE10Policy1000ELNS0_9SortOrderE0EjyNS1_21identity_decomposer_tEEEvPT2_PKT1_SB_iiT3_:
	.zero		929


//--------------------- .nv.constant0._ZN3cub18CUB_300001_SM_10006detail10radix_sort31DeviceRadixSortSingleTileKernelINS1_5radix10policy_hubIjNS0_8NullTypeEyE10Policy1000ELNS0_9SortOrderE0EjS6_yNS1_21identity_decomposer_tEEEvPKT1_PSB_PKT2_PSF_T3_iiT4_ --------------------------
	.section	.nv.constant0._ZN3cub18CUB_300001_SM_10006detail10radix_sort31DeviceRadixSortSingleTileKernelINS1_5radix10policy_hubIjNS0_8NullTypeEyE10Policy1000ELNS0_9SortOrderE0EjS6_yNS1_21identity_decomposer_tEEEvPKT1_PSB_PKT2_PSF_T3_iiT4_,"a",@progbits
	.sectionflags	@""
	.align	4
.nv.constant0._ZN3cub18CUB_300001_SM_10006detail10radix_sort31DeviceRadixSortSingleTileKernelINS1_5radix10policy_hubIjNS0_8NullTypeEyE10Policy1000ELNS0_9SortOrderE0EjS6_yNS1_21identity_decomposer_tEEEvPKT1_PSB_PKT2_PSF_T3_iiT4_:
	.zero		945


//--------------------- .nv.constant0._ZN3cub18CUB_300001_SM_10006detail11EmptyKernelIvEEvv --------------------------
	.section	.nv.constant0._ZN3cub18CUB_300001_SM_10006detail11EmptyKernelIvEEvv,"a",@progbits
	.sectionflags	@""
	.align	4
.nv.constant0._ZN3cub18CUB_300001_SM_10006detail11EmptyKernelIvEEvv:
	.zero		896


//--------------------- .nv.constant0._Z7scatterPKjiS0_Pjiii --------------------------
	.section	.nv.constant0._Z7scatterPKjiS0_Pjiii,"a",@progbits
	.sectionflags	@""
	.align	4
.nv.constant0._Z7scatterPKjiS0_Pjiii:
	.zero		940


//--------------------- .nv.constant0._Z11inBlockSortPjiiii --------------------------
	.section	.nv.constant0._Z11inBlockSortPjiiii,"a",@progbits
	.sectionflags	@""
	.align	4
.nv.constant0._Z11inBlockSortPjiiii:
	.zero		920


//--------------------- .nv.constant0._Z10addBlkSumsPjiS_ --------------------------
	.section	.nv.constant0._Z10addBlkSumsPjiS_,"a",@progbits
	.sectionflags	@""
	.align	4
.nv.constant0._Z10addBlkSumsPjiS_:
	.zero		920


//--------------------- .nv.constant0._Z13scanBlkKernelPjiS_S_ --------------------------
	.section	.nv.constant0._Z13scanBlkKernelPjiS_S_,"a",@progbits
	.sectionflags	@""
	.align	4
.nv.constant0._Z13scanBlkKernelPjiS_S_:
	.zero		928


//--------------------- .nv.constant0._Z17computeHistKernelPKjiPjii --------------------------
	.section	.nv.constant0._Z17computeHistKernelPKjiPjii,"a",@progbits
	.sectionflags	@""
	.align	4
.nv.constant0._Z17computeHistKernelPKjiPjii:
	.zero		928


//--------------------- .nv.constant0._Z8isSortedPKjiPb --------------------------
	.section	.nv.constant0._Z8isSortedPKjiPb,"a",@progbits
	.sectionflags	@""
	.align	4
.nv.constant0._Z8isSortedPKjiPb:
	.zero		920


//--------------------- SYMBOLS --------------------------

	.type		.nv.reservedSmem.offset0,@object
	.size		.nv.reservedSmem.offset0,0x4
	.type		.nv.reservedSmem.cap,@object
	.size		.nv.reservedSmem.cap,0x4
